//
// Generated by NVIDIA NVVM Compiler
//
// Compiler Build ID: CL-36424714
// Cuda compilation tools, release 13.0, V13.0.88
// Based on NVVM 20.0.0
//

.version 9.0
.target sm_100
.address_size 64

	// .globl	_Z19encode_kmers_kernelPKcmiPm
.const .align 1 .b8 encode_lookup_d[256];
.const .align 1 .b8 decode_lookup_d[4];
// _ZZN3cub18CUB_300001_SM_10006detail10radix_sort31DeviceRadixSortSingleTileKernelINS1_5radix10policy_hubImNS0_8NullTypeEyE10Policy1000ELNS0_9SortOrderE0EmS6_yNS1_21identity_decomposer_tEEEvPKT1_PSB_PKT2_PSF_T3_iiT4_E12temp_storage has been demoted
// _ZZN3cub18CUB_300001_SM_10006detail10radix_sort30DeviceRadixSortHistogramKernelINS1_5radix10policy_hubImNS0_8NullTypeEyE10Policy1000ELNS0_9SortOrderE0EmyNS1_21identity_decomposer_tEEEvPT2_PKT1_SB_iiT3_E12temp_storage has been demoted
// _ZZN3cub18CUB_300001_SM_10006detail10radix_sort33DeviceRadixSortExclusiveSumKernelINS1_5radix10policy_hubImNS0_8NullTypeEyE10Policy1000EyEEvPT0_E12temp_storage has been demoted
// _ZZN3cub18CUB_300001_SM_10006detail10radix_sort29DeviceRadixSortOnesweepKernelINS1_5radix10policy_hubImNS0_8NullTypeEyE10Policy1000ELNS0_9SortOrderE0EmS6_yiiNS1_21identity_decomposer_tEEEvPT5_SC_PT3_PKSD_PT1_PKSH_PT2_PKSL_T4_iiT6_E1s has been demoted
.global .align 1 .b8 _ZN34_INTERNAL_63211b43_4_k_cu_2fbd95374cuda3std3__45__cpo5beginE[1];
.global .align 1 .b8 _ZN34_INTERNAL_63211b43_4_k_cu_2fbd95374cuda3std3__45__cpo3endE[1];
.global .align 1 .b8 _ZN34_INTERNAL_63211b43_4_k_cu_2fbd95374cuda3std3__45__cpo6cbeginE[1];
.global .align 1 .b8 _ZN34_INTERNAL_63211b43_4_k_cu_2fbd95374cuda3std3__45__cpo4cendE[1];
.global .align 1 .b8 _ZN34_INTERNAL_63211b43_4_k_cu_2fbd95374cuda3std3__45__cpo6rbeginE[1];
.global .align 1 .b8 _ZN34_INTERNAL_63211b43_4_k_cu_2fbd95374cuda3std3__45__cpo4rendE[1];
.global .align 1 .b8 _ZN34_INTERNAL_63211b43_4_k_cu_2fbd95374cuda3std3__45__cpo7crbeginE[1];
.global .align 1 .b8 _ZN34_INTERNAL_63211b43_4_k_cu_2fbd95374cuda3std3__45__cpo5crendE[1];
.global .align 1 .b8 _ZN34_INTERNAL_63211b43_4_k_cu_2fbd95374cuda3std3__436_GLOBAL__N__63211b43_4_k_cu_2fbd95376ignoreE[1];
.global .align 1 .b8 _ZN34_INTERNAL_63211b43_4_k_cu_2fbd95374cuda3std3__419piecewise_constructE[1];
.global .align 1 .b8 _ZN34_INTERNAL_63211b43_4_k_cu_2fbd95374cuda3std3__48in_placeE[1];
.global .align 1 .b8 _ZN34_INTERNAL_63211b43_4_k_cu_2fbd95374cuda3std3__420unreachable_sentinelE[1];
.global .align 1 .b8 _ZN34_INTERNAL_63211b43_4_k_cu_2fbd95374cuda3std3__47nulloptE[1];
.global .align 1 .b8 _ZN34_INTERNAL_63211b43_4_k_cu_2fbd95374cuda3std3__48unexpectE[1];
.global .align 1 .b8 _ZN34_INTERNAL_63211b43_4_k_cu_2fbd95374cuda3std6ranges3__45__cpo4swapE[1];
.global .align 1 .b8 _ZN34_INTERNAL_63211b43_4_k_cu_2fbd95374cuda3std6ranges3__45__cpo9iter_moveE[1];
.global .align 1 .b8 _ZN34_INTERNAL_63211b43_4_k_cu_2fbd95374cuda3std6ranges3__45__cpo5beginE[1];
.global .align 1 .b8 _ZN34_INTERNAL_63211b43_4_k_cu_2fbd95374cuda3std6ranges3__45__cpo3endE[1];
.global .align 1 .b8 _ZN34_INTERNAL_63211b43_4_k_cu_2fbd95374cuda3std6ranges3__45__cpo6cbeginE[1];
.global .align 1 .b8 _ZN34_INTERNAL_63211b43_4_k_cu_2fbd95374cuda3std6ranges3__45__cpo4cendE[1];
.global .align 1 .b8 _ZN34_INTERNAL_63211b43_4_k_cu_2fbd95374cuda3std6ranges3__45__cpo7advanceE[1];
.global .align 1 .b8 _ZN34_INTERNAL_63211b43_4_k_cu_2fbd95374cuda3std6ranges3__45__cpo9iter_swapE[1];
.global .align 1 .b8 _ZN34_INTERNAL_63211b43_4_k_cu_2fbd95374cuda3std6ranges3__45__cpo4nextE[1];
.global .align 1 .b8 _ZN34_INTERNAL_63211b43_4_k_cu_2fbd95374cuda3std6ranges3__45__cpo4prevE[1];
.global .align 1 .b8 _ZN34_INTERNAL_63211b43_4_k_cu_2fbd95374cuda3std6ranges3__45__cpo4dataE[1];
.global .align 1 .b8 _ZN34_INTERNAL_63211b43_4_k_cu_2fbd95374cuda3std6ranges3__45__cpo5cdataE[1];
.global .align 1 .b8 _ZN34_INTERNAL_63211b43_4_k_cu_2fbd95374cuda3std6ranges3__45__cpo4sizeE[1];
.global .align 1 .b8 _ZN34_INTERNAL_63211b43_4_k_cu_2fbd95374cuda3std6ranges3__45__cpo5ssizeE[1];
.global .align 1 .b8 _ZN34_INTERNAL_63211b43_4_k_cu_2fbd95374cuda3std6ranges3__45__cpo8distanceE[1];
.global .align 1 .b8 _ZN34_INTERNAL_63211b43_4_k_cu_2fbd95376thrust24THRUST_300001_SM_1000_NS8cuda_cub3parE[1];
.global .align 1 .b8 _ZN34_INTERNAL_63211b43_4_k_cu_2fbd95376thrust24THRUST_300001_SM_1000_NS8cuda_cub10par_nosyncE[1];
.global .align 1 .b8 _ZN34_INTERNAL_63211b43_4_k_cu_2fbd95376thrust24THRUST_300001_SM_1000_NS6system6detail10sequential3seqE[1];
.global .align 1 .b8 _ZN34_INTERNAL_63211b43_4_k_cu_2fbd95376thrust24THRUST_300001_SM_1000_NS6system3cpp3parE[1];
.global .align 1 .b8 _ZN34_INTERNAL_63211b43_4_k_cu_2fbd95376thrust24THRUST_300001_SM_1000_NS12placeholders2_1E[1];
.global .align 1 .b8 _ZN34_INTERNAL_63211b43_4_k_cu_2fbd95376thrust24THRUST_300001_SM_1000_NS12placeholders2_2E[1];
.global .align 1 .b8 _ZN34_INTERNAL_63211b43_4_k_cu_2fbd95376thrust24THRUST_300001_SM_1000_NS12placeholders2_3E[1];
.global .align 1 .b8 _ZN34_INTERNAL_63211b43_4_k_cu_2fbd95376thrust24THRUST_300001_SM_1000_NS12placeholders2_4E[1];
.global .align 1 .b8 _ZN34_INTERNAL_63211b43_4_k_cu_2fbd95376thrust24THRUST_300001_SM_1000_NS12placeholders2_5E[1];
.global .align 1 .b8 _ZN34_INTERNAL_63211b43_4_k_cu_2fbd95376thrust24THRUST_300001_SM_1000_NS12placeholders2_6E[1];
.global .align 1 .b8 _ZN34_INTERNAL_63211b43_4_k_cu_2fbd95376thrust24THRUST_300001_SM_1000_NS12placeholders2_7E[1];
.global .align 1 .b8 _ZN34_INTERNAL_63211b43_4_k_cu_2fbd95376thrust24THRUST_300001_SM_1000_NS12placeholders2_8E[1];
.global .align 1 .b8 _ZN34_INTERNAL_63211b43_4_k_cu_2fbd95376thrust24THRUST_300001_SM_1000_NS12placeholders2_9E[1];
.global .align 1 .b8 _ZN34_INTERNAL_63211b43_4_k_cu_2fbd95376thrust24THRUST_300001_SM_1000_NS12placeholders3_10E[1];
.global .align 1 .b8 _ZN34_INTERNAL_63211b43_4_k_cu_2fbd95376thrust24THRUST_300001_SM_1000_NS3seqE[1];
.global .align 1 .b8 _ZN34_INTERNAL_63211b43_4_k_cu_2fbd95376thrust24THRUST_300001_SM_1000_NS6deviceE[1];
.extern .shared .align 16 .b8 _ZN6thrust24THRUST_300001_SM_1000_NS8cuda_cub4core6detail5shmemE[];

.visible .entry _Z19encode_kmers_kernelPKcmiPm(
	.param .u64 .ptr .align 1 _Z19encode_kmers_kernelPKcmiPm_param_0,
	.param .u64 _Z19encode_kmers_kernelPKcmiPm_param_1,
	.param .u32 _Z19encode_kmers_kernelPKcmiPm_param_2,
	.param .u64 .ptr .align 1 _Z19encode_kmers_kernelPKcmiPm_param_3
)
{
	.reg .pred 	%p<11>;
	.reg .b32 	%r<41>;
	.reg .b64 	%rd<187>;

	ld.param.u64 	%rd23, [_Z19encode_kmers_kernelPKcmiPm_param_0];
	ld.param.u64 	%rd24, [_Z19encode_kmers_kernelPKcmiPm_param_1];
	ld.param.u32 	%r16, [_Z19encode_kmers_kernelPKcmiPm_param_2];
	ld.param.u64 	%rd22, [_Z19encode_kmers_kernelPKcmiPm_param_3];
	cvta.to.global.u64 	%rd1, %rd23;
	mov.u32 	%r17, %ctaid.x;
	mov.u32 	%r18, %ntid.x;
	mov.u32 	%r19, %tid.x;
	mad.lo.s32 	%r20, %r17, %r18, %r19;
	cvt.u64.u32 	%rd2, %r20;
	cvt.s64.s32 	%rd25, %r16;
	add.s64 	%rd26, %rd25, %rd2;
	setp.gt.u64 	%p1, %rd26, %rd24;
	@%p1 bra 	$L__BB0_15;
	setp.lt.s32 	%p2, %r16, 1;
	mov.b64 	%rd186, 0;
	@%p2 bra 	$L__BB0_14;
	and.b32  	%r1, %r16, 15;
	setp.lt.u32 	%p3, %r16, 16;
	mov.b64 	%rd186, 0;
	mov.b32 	%r38, 0;
	@%p3 bra 	$L__BB0_5;
	and.b32  	%r38, %r16, 2147483632;
	neg.s32 	%r36, %r38;
	add.s64 	%rd31, %rd2, %rd1;
	add.s64 	%rd176, %rd31, 7;
	mov.b64 	%rd186, 0;
	mov.u64 	%rd33, encode_lookup_d;
$L__BB0_4:
	.pragma "nounroll";
	ld.global.u8 	%rd32, [%rd176+-7];
	add.s64 	%rd34, %rd33, %rd32;
	ld.const.u8 	%r22, [%rd34];
	ld.global.u8 	%rd35, [%rd176+-6];
	add.s64 	%rd36, %rd33, %rd35;
	ld.const.u8 	%rd37, [%rd36];
	shl.b64 	%rd38, %rd186, 4;
	mul.wide.u32 	%rd39, %r22, 4;
	or.b64  	%rd40, %rd38, %rd39;
	or.b64  	%rd41, %rd40, %rd37;
	ld.global.u8 	%rd42, [%rd176+-5];
	add.s64 	%rd43, %rd33, %rd42;
	ld.const.u8 	%r23, [%rd43];
	ld.global.u8 	%rd44, [%rd176+-4];
	add.s64 	%rd45, %rd33, %rd44;
	ld.const.u8 	%rd46, [%rd45];
	shl.b64 	%rd47, %rd41, 4;
	mul.wide.u32 	%rd48, %r23, 4;
	or.b64  	%rd49, %rd47, %rd48;
	or.b64  	%rd50, %rd49, %rd46;
	ld.global.u8 	%rd51, [%rd176+-3];
	add.s64 	%rd52, %rd33, %rd51;
	ld.const.u8 	%r24, [%rd52];
	ld.global.u8 	%rd53, [%rd176+-2];
	add.s64 	%rd54, %rd33, %rd53;
	ld.const.u8 	%rd55, [%rd54];
	shl.b64 	%rd56, %rd50, 4;
	mul.wide.u32 	%rd57, %r24, 4;
	or.b64  	%rd58, %rd56, %rd57;
	or.b64  	%rd59, %rd58, %rd55;
	ld.global.u8 	%rd60, [%rd176+-1];
	add.s64 	%rd61, %rd33, %rd60;
	ld.const.u8 	%r25, [%rd61];
	ld.global.u8 	%rd62, [%rd176];
	add.s64 	%rd63, %rd33, %rd62;
	ld.const.u8 	%rd64, [%rd63];
	shl.b64 	%rd65, %rd59, 4;
	mul.wide.u32 	%rd66, %r25, 4;
	or.b64  	%rd67, %rd65, %rd66;
	or.b64  	%rd68, %rd67, %rd64;
	ld.global.u8 	%rd69, [%rd176+1];
	add.s64 	%rd70, %rd33, %rd69;
	ld.const.u8 	%r26, [%rd70];
	ld.global.u8 	%rd71, [%rd176+2];
	add.s64 	%rd72, %rd33, %rd71;
	ld.const.u8 	%rd73, [%rd72];
	shl.b64 	%rd74, %rd68, 4;
	mul.wide.u32 	%rd75, %r26, 4;
	or.b64  	%rd76, %rd74, %rd75;
	or.b64  	%rd77, %rd76, %rd73;
	ld.global.u8 	%rd78, [%rd176+3];
	add.s64 	%rd79, %rd33, %rd78;
	ld.const.u8 	%r27, [%rd79];
	ld.global.u8 	%rd80, [%rd176+4];
	add.s64 	%rd81, %rd33, %rd80;
	ld.const.u8 	%rd82, [%rd81];
	shl.b64 	%rd83, %rd77, 4;
	mul.wide.u32 	%rd84, %r27, 4;
	or.b64  	%rd85, %rd83, %rd84;
	or.b64  	%rd86, %rd85, %rd82;
	ld.global.u8 	%rd87, [%rd176+5];
	add.s64 	%rd88, %rd33, %rd87;
	ld.const.u8 	%r28, [%rd88];
	ld.global.u8 	%rd89, [%rd176+6];
	add.s64 	%rd90, %rd33, %rd89;
	ld.const.u8 	%rd91, [%rd90];
	shl.b64 	%rd92, %rd86, 4;
	mul.wide.u32 	%rd93, %r28, 4;
	or.b64  	%rd94, %rd92, %rd93;
	or.b64  	%rd95, %rd94, %rd91;
	ld.global.u8 	%rd96, [%rd176+7];
	add.s64 	%rd97, %rd33, %rd96;
	ld.const.u8 	%r29, [%rd97];
	ld.global.u8 	%rd98, [%rd176+8];
	add.s64 	%rd99, %rd33, %rd98;
	ld.const.u8 	%rd100, [%rd99];
	shl.b64 	%rd101, %rd95, 4;
	mul.wide.u32 	%rd102, %r29, 4;
	or.b64  	%rd103, %rd101, %rd102;
	or.b64  	%rd186, %rd103, %rd100;
	add.s32 	%r36, %r36, 16;
	add.s64 	%rd176, %rd176, 16;
	setp.ne.s32 	%p4, %r36, 0;
	@%p4 bra 	$L__BB0_4;
$L__BB0_5:
	setp.eq.s32 	%p5, %r1, 0;
	@%p5 bra 	$L__BB0_14;
	and.b32  	%r7, %r16, 7;
	setp.lt.u32 	%p6, %r1, 8;
	@%p6 bra 	$L__BB0_8;
	cvt.u64.u32 	%rd105, %r38;
	add.s64 	%rd106, %rd105, %rd2;
	add.s64 	%rd107, %rd1, %rd106;
	ld.global.u8 	%rd108, [%rd107];
	mov.u64 	%rd109, encode_lookup_d;
	add.s64 	%rd110, %rd109, %rd108;
	ld.const.u8 	%r30, [%rd110];
	ld.global.u8 	%rd111, [%rd107+1];
	add.s64 	%rd112, %rd109, %rd111;
	ld.const.u8 	%rd113, [%rd112];
	shl.b64 	%rd114, %rd186, 4;
	mul.wide.u32 	%rd115, %r30, 4;
	or.b64  	%rd116, %rd114, %rd115;
	or.b64  	%rd117, %rd116, %rd113;
	ld.global.u8 	%rd118, [%rd107+2];
	add.s64 	%rd119, %rd109, %rd118;
	ld.const.u8 	%r31, [%rd119];
	ld.global.u8 	%rd120, [%rd107+3];
	add.s64 	%rd121, %rd109, %rd120;
	ld.const.u8 	%rd122, [%rd121];
	shl.b64 	%rd123, %rd117, 4;
	mul.wide.u32 	%rd124, %r31, 4;
	or.b64  	%rd125, %rd123, %rd124;
	or.b64  	%rd126, %rd125, %rd122;
	ld.global.u8 	%rd127, [%rd107+4];
	add.s64 	%rd128, %rd109, %rd127;
	ld.const.u8 	%r32, [%rd128];
	ld.global.u8 	%rd129, [%rd107+5];
	add.s64 	%rd130, %rd109, %rd129;
	ld.const.u8 	%rd131, [%rd130];
	shl.b64 	%rd132, %rd126, 4;
	mul.wide.u32 	%rd133, %r32, 4;
	or.b64  	%rd134, %rd132, %rd133;
	or.b64  	%rd135, %rd134, %rd131;
	ld.global.u8 	%rd136, [%rd107+6];
	add.s64 	%rd137, %rd109, %rd136;
	ld.const.u8 	%r33, [%rd137];
	ld.global.u8 	%rd138, [%rd107+7];
	add.s64 	%rd139, %rd109, %rd138;
	ld.const.u8 	%rd140, [%rd139];
	shl.b64 	%rd141, %rd135, 4;
	mul.wide.u32 	%rd142, %r33, 4;
	or.b64  	%rd143, %rd141, %rd142;
	or.b64  	%rd186, %rd143, %rd140;
	add.s32 	%r38, %r38, 8;
$L__BB0_8:
	setp.eq.s32 	%p7, %r7, 0;
	@%p7 bra 	$L__BB0_14;
	and.b32  	%r10, %r16, 3;
	setp.lt.u32 	%p8, %r7, 4;
	@%p8 bra 	$L__BB0_11;
	cvt.u64.u32 	%rd145, %r38;
	add.s64 	%rd146, %rd145, %rd2;
	add.s64 	%rd147, %rd1, %rd146;
	ld.global.u8 	%rd148, [%rd147];
	mov.u64 	%rd149, encode_lookup_d;
	add.s64 	%rd150, %rd149, %rd148;
	ld.const.u8 	%r34, [%rd150];
	ld.global.u8 	%rd151, [%rd147+1];
	add.s64 	%rd152, %rd149, %rd151;
	ld.const.u8 	%rd153, [%rd152];
	shl.b64 	%rd154, %rd186, 4;
	mul.wide.u32 	%rd155, %r34, 4;
	or.b64  	%rd156, %rd154, %rd155;
	or.b64  	%rd157, %rd156, %rd153;
	ld.global.u8 	%rd158, [%rd147+2];
	add.s64 	%rd159, %rd149, %rd158;
	ld.const.u8 	%r35, [%rd159];
	ld.global.u8 	%rd160, [%rd147+3];
	add.s64 	%rd161, %rd149, %rd160;
	ld.const.u8 	%rd162, [%rd161];
	shl.b64 	%rd163, %rd157, 4;
	mul.wide.u32 	%rd164, %r35, 4;
	or.b64  	%rd165, %rd163, %rd164;
	or.b64  	%rd186, %rd165, %rd162;
	add.s32 	%r38, %r38, 4;
$L__BB0_11:
	setp.eq.s32 	%p9, %r10, 0;
	@%p9 bra 	$L__BB0_14;
	cvt.u64.u32 	%rd166, %r38;
	add.s64 	%rd167, %rd166, %rd2;
	add.s64 	%rd184, %rd1, %rd167;
	neg.s32 	%r40, %r10;
	mov.u64 	%rd169, encode_lookup_d;
$L__BB0_13:
	.pragma "nounroll";
	ld.global.u8 	%rd168, [%rd184];
	add.s64 	%rd170, %rd169, %rd168;
	ld.const.u8 	%rd171, [%rd170];
	shl.b64 	%rd172, %rd186, 2;
	or.b64  	%rd186, %rd172, %rd171;
	add.s64 	%rd184, %rd184, 1;
	add.s32 	%r40, %r40, 1;
	setp.ne.s32 	%p10, %r40, 0;
	@%p10 bra 	$L__BB0_13;
$L__BB0_14:
	cvta.to.global.u64 	%rd173, %rd22;
	shl.b64 	%rd174, %rd2, 3;
	add.s64 	%rd175, %rd173, %rd174;
	st.global.u64 	[%rd175], %rd186;
$L__BB0_15:
	ret;

}
	// .globl	_Z18build_edges_kernelPKmmiPmS1_
.visible .entry _Z18build_edges_kernelPKmmiPmS1_(
	.param .u64 .ptr .align 1 _Z18build_edges_kernelPKmmiPmS1__param_0,
	.param .u64 _Z18build_edges_kernelPKmmiPmS1__param_1,
	.param .u32 _Z18build_edges_kernelPKmmiPmS1__param_2,
	.param .u64 .ptr .align 1 _Z18build_edges_kernelPKmmiPmS1__param_3,
	.param .u64 .ptr .align 1 _Z18build_edges_kernelPKmmiPmS1__param_4
)
{
	.reg .pred 	%p<2>;
	.reg .b32 	%r<8>;
	.reg .b64 	%rd<19>;

	ld.param.u64 	%rd2, [_Z18build_edges_kernelPKmmiPmS1__param_0];
	ld.param.u64 	%rd5, [_Z18build_edges_kernelPKmmiPmS1__param_1];
	ld.param.u32 	%r1, [_Z18build_edges_kernelPKmmiPmS1__param_2];
	ld.param.u64 	%rd3, [_Z18build_edges_kernelPKmmiPmS1__param_3];
	ld.param.u64 	%rd4, [_Z18build_edges_kernelPKmmiPmS1__param_4];
	mov.u32 	%r2, %ctaid.x;
	mov.u32 	%r3, %ntid.x;
	mov.u32 	%r4, %tid.x;
	mad.lo.s32 	%r5, %r2, %r3, %r4;
	cvt.u64.u32 	%rd1, %r5;
	setp.le.u64 	%p1, %rd5, %rd1;
	@%p1 bra 	$L__BB1_2;
	cvta.to.global.u64 	%rd6, %rd2;
	cvta.to.global.u64 	%rd7, %rd3;
	cvta.to.global.u64 	%rd8, %rd4;
	shl.b64 	%rd9, %rd1, 3;
	add.s64 	%rd10, %rd6, %rd9;
	ld.global.u64 	%rd11, [%rd10];
	shr.u64 	%rd12, %rd11, 2;
	add.s64 	%rd13, %rd7, %rd9;
	st.global.u64 	[%rd13], %rd12;
	shl.b32 	%r6, %r1, 1;
	add.s32 	%r7, %r6, -2;
	mov.b64 	%rd14, -1;
	shl.b64 	%rd15, %rd14, %r7;
	not.b64 	%rd16, %rd15;
	and.b64  	%rd17, %rd11, %rd16;
	add.s64 	%rd18, %rd8, %rd9;
	st.global.u64 	[%rd18], %rd17;
$L__BB1_2:
	ret;

}
	// .globl	_ZN6thrust24THRUST_300001_SM_1000_NS8cuda_cub4core6detail13_kernel_agentINS1_8__unique9InitAgentIN3cub18CUB_300001_SM_100013ScanTileStateIiLb1EEEPiiEEJSA_mSB_EEEvDpT0_
.visible .entry _ZN6thrust24THRUST_300001_SM_1000_NS8cuda_cub4core6detail13_kernel_agentINS1_8__unique9InitAgentIN3cub18CUB_300001_SM_100013ScanTileStateIiLb1EEEPiiEEJSA_mSB_EEEvDpT0_(
	.param .align 8 .b8 _ZN6thrust24THRUST_300001_SM_1000_NS8cuda_cub4core6detail13_kernel_agentINS1_8__unique9InitAgentIN3cub18CUB_300001_SM_100013ScanTileStateIiLb1EEEPiiEEJSA_mSB_EEEvDpT0__param_0[8],
	.param .u64 _ZN6thrust24THRUST_300001_SM_1000_NS8cuda_cub4core6detail13_kernel_agentINS1_8__unique9InitAgentIN3cub18CUB_300001_SM_100013ScanTileStateIiLb1EEEPiiEEJSA_mSB_EEEvDpT0__param_1,
	.param .u64 .ptr .align 1 _ZN6thrust24THRUST_300001_SM_1000_NS8cuda_cub4core6detail13_kernel_agentINS1_8__unique9InitAgentIN3cub18CUB_300001_SM_100013ScanTileStateIiLb1EEEPiiEEJSA_mSB_EEEvDpT0__param_2
)
.maxntid 128
{
	.reg .pred 	%p<6>;
	.reg .b32 	%r<12>;
	.reg .b64 	%rd<9>;

	ld.param.u64 	%rd3, [_ZN6thrust24THRUST_300001_SM_1000_NS8cuda_cub4core6detail13_kernel_agentINS1_8__unique9InitAgentIN3cub18CUB_300001_SM_100013ScanTileStateIiLb1EEEPiiEEJSA_mSB_EEEvDpT0__param_0];
	ld.param.u32 	%r4, [_ZN6thrust24THRUST_300001_SM_1000_NS8cuda_cub4core6detail13_kernel_agentINS1_8__unique9InitAgentIN3cub18CUB_300001_SM_100013ScanTileStateIiLb1EEEPiiEEJSA_mSB_EEEvDpT0__param_1];
	ld.param.u64 	%rd2, [_ZN6thrust24THRUST_300001_SM_1000_NS8cuda_cub4core6detail13_kernel_agentINS1_8__unique9InitAgentIN3cub18CUB_300001_SM_100013ScanTileStateIiLb1EEEPiiEEJSA_mSB_EEEvDpT0__param_2];
	cvta.to.global.u64 	%rd1, %rd3;
	mov.u32 	%r1, %ctaid.x;
	mov.u32 	%r5, %ntid.x;
	mov.u32 	%r2, %tid.x;
	mad.lo.s32 	%r3, %r1, %r5, %r2;
	setp.ge.s32 	%p1, %r3, %r4;
	@%p1 bra 	$L__BB2_2;
	mul.wide.s32 	%rd4, %r3, 8;
	add.s64 	%rd5, %rd1, %rd4;
	mov.b32 	%r6, 0;
	mov.b32 	%r7, 99;
	st.global.v2.u32 	[%rd5+256], {%r7, %r6};
$L__BB2_2:
	setp.ne.s32 	%p2, %r1, 0;
	setp.gt.u32 	%p3, %r2, 31;
	or.pred  	%p4, %p2, %p3;
	@%p4 bra 	$L__BB2_4;
	mul.wide.u32 	%rd6, %r2, 8;
	add.s64 	%rd7, %rd1, %rd6;
	mov.b32 	%r9, 0;
	st.global.v2.u32 	[%rd7], {%r9, %r9};
$L__BB2_4:
	or.b32  	%r10, %r1, %r2;
	setp.ne.s32 	%p5, %r10, 0;
	@%p5 bra 	$L__BB2_6;
	cvta.to.global.u64 	%rd8, %rd2;
	mov.b32 	%r11, 0;
	st.global.u32 	[%rd8], %r11;
$L__BB2_6:
	ret;

}
	// .globl	_ZN6thrust24THRUST_300001_SM_1000_NS8cuda_cub4core6detail13_kernel_agentINS1_8__unique11UniqueAgentINS0_6detail15normal_iteratorINS0_10device_ptrImEEEESB_N4cuda3std3__48equal_toImEEiPiEEJSB_SB_SG_SH_iN3cub18CUB_300001_SM_100013ScanTileStateIiLb1EEEmEEEvDpT0_
.visible .entry _ZN6thrust24THRUST_300001_SM_1000_NS8cuda_cub4core6detail13_kernel_agentINS1_8__unique11UniqueAgentINS0_6detail15normal_iteratorINS0_10device_ptrImEEEESB_N4cuda3std3__48equal_toImEEiPiEEJSB_SB_SG_SH_iN3cub18CUB_300001_SM_100013ScanTileStateIiLb1EEEmEEEvDpT0_(
	.param .align 8 .b8 _ZN6thrust24THRUST_300001_SM_1000_NS8cuda_cub4core6detail13_kernel_agentINS1_8__unique11UniqueAgentINS0_6detail15normal_iteratorINS0_10device_ptrImEEEESB_N4cuda3std3__48equal_toImEEiPiEEJSB_SB_SG_SH_iN3cub18CUB_300001_SM_100013ScanTileStateIiLb1EEEmEEEvDpT0__param_0[8],
	.param .align 8 .b8 _ZN6thrust24THRUST_300001_SM_1000_NS8cuda_cub4core6detail13_kernel_agentINS1_8__unique11UniqueAgentINS0_6detail15normal_iteratorINS0_10device_ptrImEEEESB_N4cuda3std3__48equal_toImEEiPiEEJSB_SB_SG_SH_iN3cub18CUB_300001_SM_100013ScanTileStateIiLb1EEEmEEEvDpT0__param_1[8],
	.param .align 1 .b8 _ZN6thrust24THRUST_300001_SM_1000_NS8cuda_cub4core6detail13_kernel_agentINS1_8__unique11UniqueAgentINS0_6detail15normal_iteratorINS0_10device_ptrImEEEESB_N4cuda3std3__48equal_toImEEiPiEEJSB_SB_SG_SH_iN3cub18CUB_300001_SM_100013ScanTileStateIiLb1EEEmEEEvDpT0__param_2[1],
	.param .u64 .ptr .align 1 _ZN6thrust24THRUST_300001_SM_1000_NS8cuda_cub4core6detail13_kernel_agentINS1_8__unique11UniqueAgentINS0_6detail15normal_iteratorINS0_10device_ptrImEEEESB_N4cuda3std3__48equal_toImEEiPiEEJSB_SB_SG_SH_iN3cub18CUB_300001_SM_100013ScanTileStateIiLb1EEEmEEEvDpT0__param_3,
	.param .u32 _ZN6thrust24THRUST_300001_SM_1000_NS8cuda_cub4core6detail13_kernel_agentINS1_8__unique11UniqueAgentINS0_6detail15normal_iteratorINS0_10device_ptrImEEEESB_N4cuda3std3__48equal_toImEEiPiEEJSB_SB_SG_SH_iN3cub18CUB_300001_SM_100013ScanTileStateIiLb1EEEmEEEvDpT0__param_4,
	.param .align 8 .b8 _ZN6thrust24THRUST_300001_SM_1000_NS8cuda_cub4core6detail13_kernel_agentINS1_8__unique11UniqueAgentINS0_6detail15normal_iteratorINS0_10device_ptrImEEEESB_N4cuda3std3__48equal_toImEEiPiEEJSB_SB_SG_SH_iN3cub18CUB_300001_SM_100013ScanTileStateIiLb1EEEmEEEvDpT0__param_5[8],
	.param .u64 _ZN6thrust24THRUST_300001_SM_1000_NS8cuda_cub4core6detail13_kernel_agentINS1_8__unique11UniqueAgentINS0_6detail15normal_iteratorINS0_10device_ptrImEEEESB_N4cuda3std3__48equal_toImEEiPiEEJSB_SB_SG_SH_iN3cub18CUB_300001_SM_100013ScanTileStateIiLb1EEEmEEEvDpT0__param_6
)
.maxntid 64
{
	.reg .pred 	%p<173>;
	.reg .b32 	%r<829>;
	.reg .b64 	%rd<217>;

	ld.param.u64 	%rd1, [_ZN6thrust24THRUST_300001_SM_1000_NS8cuda_cub4core6detail13_kernel_agentINS1_8__unique11UniqueAgentINS0_6detail15normal_iteratorINS0_10device_ptrImEEEESB_N4cuda3std3__48equal_toImEEiPiEEJSB_SB_SG_SH_iN3cub18CUB_300001_SM_100013ScanTileStateIiLb1EEEmEEEvDpT0__param_5];
	ld.param.u64 	%rd2, [_ZN6thrust24THRUST_300001_SM_1000_NS8cuda_cub4core6detail13_kernel_agentINS1_8__unique11UniqueAgentINS0_6detail15normal_iteratorINS0_10device_ptrImEEEESB_N4cuda3std3__48equal_toImEEiPiEEJSB_SB_SG_SH_iN3cub18CUB_300001_SM_100013ScanTileStateIiLb1EEEmEEEvDpT0__param_0];
	ld.param.u64 	%rd79, [_ZN6thrust24THRUST_300001_SM_1000_NS8cuda_cub4core6detail13_kernel_agentINS1_8__unique11UniqueAgentINS0_6detail15normal_iteratorINS0_10device_ptrImEEEESB_N4cuda3std3__48equal_toImEEiPiEEJSB_SB_SG_SH_iN3cub18CUB_300001_SM_100013ScanTileStateIiLb1EEEmEEEvDpT0__param_1];
	ld.param.u32 	%r211, [_ZN6thrust24THRUST_300001_SM_1000_NS8cuda_cub4core6detail13_kernel_agentINS1_8__unique11UniqueAgentINS0_6detail15normal_iteratorINS0_10device_ptrImEEEESB_N4cuda3std3__48equal_toImEEiPiEEJSB_SB_SG_SH_iN3cub18CUB_300001_SM_100013ScanTileStateIiLb1EEEmEEEvDpT0__param_6];
	cvta.to.global.u64 	%rd3, %rd79;
	mov.u32 	%r1, %ctaid.x;
	mul.lo.s32 	%r2, %r1, 320;
	add.s32 	%r212, %r211, -1;
	setp.ge.s32 	%p10, %r1, %r212;
	@%p10 bra 	$L__BB3_75;
	setp.ne.s32 	%p102, %r1, 0;
	@%p102 bra 	$L__BB3_26;
	mov.u32 	%r789, %tid.x;
	and.b32  	%r694, %r789, 31;
	and.b32  	%r695, %r789, 992;
	add.s32 	%r696, %r2, %r694;
	mad.lo.s32 	%r697, %r695, 5, %r696;
	mul.wide.u32 	%rd189, %r697, 8;
	add.s64 	%rd180, %rd2, %rd189;
	// begin inline asm
	ld.global.nc.u64 %rd179, [%rd180];
	// end inline asm
	add.s64 	%rd182, %rd180, 256;
	// begin inline asm
	ld.global.nc.u64 %rd181, [%rd182];
	// end inline asm
	add.s64 	%rd184, %rd180, 512;
	// begin inline asm
	ld.global.nc.u64 %rd183, [%rd184];
	// end inline asm
	add.s64 	%rd186, %rd180, 768;
	// begin inline asm
	ld.global.nc.u64 %rd185, [%rd186];
	// end inline asm
	add.s64 	%rd188, %rd180, 1024;
	// begin inline asm
	ld.global.nc.u64 %rd187, [%rd188];
	// end inline asm
	// begin inline asm
	mov.u32 %r692, %laneid;
	// end inline asm
	shr.u32 	%r5, %r789, 5;
	mad.lo.s32 	%r698, %r5, 160, %r692;
	shl.b32 	%r699, %r698, 3;
	mov.u32 	%r700, _ZN6thrust24THRUST_300001_SM_1000_NS8cuda_cub4core6detail5shmemE;
	add.s32 	%r701, %r700, %r699;
	st.shared.u64 	[%r701], %rd179;
	st.shared.u64 	[%r701+256], %rd181;
	st.shared.u64 	[%r701+512], %rd183;
	st.shared.u64 	[%r701+768], %rd185;
	st.shared.u64 	[%r701+1024], %rd187;
	bar.warp.sync 	-1;
	shl.b32 	%r702, %r692, 5;
	add.s32 	%r703, %r701, %r702;
	ld.shared.u64 	%rd4, [%r703];
	ld.shared.u64 	%rd5, [%r703+8];
	ld.shared.u64 	%rd6, [%r703+16];
	ld.shared.u64 	%rd7, [%r703+24];
	ld.shared.u64 	%rd8, [%r703+32];
	bar.sync 	0;
	shl.b32 	%r704, %r789, 3;
	add.s32 	%r786, %r700, %r704;
	add.s32 	%r6, %r786, 560;
	st.shared.u64 	[%r786+560], %rd8;
	bar.sync 	0;
	setp.eq.s32 	%p153, %r789, 0;
	mov.b32 	%r784, 1;
	@%p153 bra 	$L__BB3_4;
	ld.shared.u64 	%rd190, [%r6+-8];
	setp.ne.s64 	%p154, %rd190, %rd4;
	selp.u32 	%r784, 1, 0, %p154;
$L__BB3_4:
	setp.ne.s64 	%p155, %rd4, %rd5;
	selp.u32 	%r736, 1, 0, %p155;
	setp.ne.s64 	%p156, %rd5, %rd6;
	selp.u32 	%r737, 1, 0, %p156;
	setp.ne.s64 	%p157, %rd6, %rd7;
	selp.u32 	%r738, 1, 0, %p157;
	setp.ne.s64 	%p158, %rd7, %rd8;
	selp.u32 	%r739, 1, 0, %p158;
	bar.sync 	0;
	add.s32 	%r9, %r784, %r736;
	add.s32 	%r10, %r9, %r737;
	add.s32 	%r11, %r10, %r738;
	add.s32 	%r710, %r11, %r739;
	mov.b32 	%r708, 1;
	mov.b32 	%r733, 0;
	mov.b32 	%r735, -1;
	// begin inline asm
	{  .reg .s32 r0;  .reg .pred p;  shfl.sync.up.b32 r0|p, %r710, %r708, %r733, %r735;  @p add.s32 r0, r0, %r710;  mov.s32 %r706, r0;}
	// end inline asm
	mov.b32 	%r714, 2;
	// begin inline asm
	{  .reg .s32 r0;  .reg .pred p;  shfl.sync.up.b32 r0|p, %r706, %r714, %r733, %r735;  @p add.s32 r0, r0, %r706;  mov.s32 %r712, r0;}
	// end inline asm
	mov.b32 	%r720, 4;
	// begin inline asm
	{  .reg .s32 r0;  .reg .pred p;  shfl.sync.up.b32 r0|p, %r712, %r720, %r733, %r735;  @p add.s32 r0, r0, %r712;  mov.s32 %r718, r0;}
	// end inline asm
	mov.b32 	%r726, 8;
	// begin inline asm
	{  .reg .s32 r0;  .reg .pred p;  shfl.sync.up.b32 r0|p, %r718, %r726, %r733, %r735;  @p add.s32 r0, r0, %r718;  mov.s32 %r724, r0;}
	// end inline asm
	mov.b32 	%r732, 16;
	// begin inline asm
	{  .reg .s32 r0;  .reg .pred p;  shfl.sync.up.b32 r0|p, %r724, %r732, %r733, %r735;  @p add.s32 r0, r0, %r724;  mov.s32 %r730, r0;}
	// end inline asm
	setp.ne.s32 	%p159, %r692, 31;
	@%p159 bra 	$L__BB3_6;
	shl.b32 	%r740, %r5, 2;
	add.s32 	%r742, %r700, %r740;
	st.shared.u32 	[%r742], %r730;
$L__BB3_6:
	setp.ne.s32 	%p160, %r789, 0;
	bar.sync 	0;
	ld.shared.v2.u32 	{%r743, %r744}, [_ZN6thrust24THRUST_300001_SM_1000_NS8cuda_cub4core6detail5shmemE];
	add.s32 	%r14, %r744, %r743;
	setp.lt.u32 	%p161, %r789, 32;
	selp.b32 	%r745, 0, %r743, %p161;
	setp.eq.s32 	%p162, %r692, 0;
	sub.s32 	%r746, %r730, %r710;
	selp.b32 	%r747, 0, %r746, %p162;
	add.s32 	%r15, %r745, %r747;
	@%p160 bra 	$L__BB3_8;
	add.s64 	%rd191, %rd1, 256;
	mov.b32 	%r748, 101;
	// begin inline asm
	st.relaxed.gpu.v2.u32 [%rd191], {%r748, %r14};
	// end inline asm
$L__BB3_8:
	bar.sync 	0;
	setp.eq.s32 	%p163, %r784, 0;
	@%p163 bra 	$L__BB3_10;
	shl.b32 	%r750, %r15, 3;
	add.s32 	%r752, %r700, %r750;
	st.shared.u64 	[%r752], %rd4;
$L__BB3_10:
	setp.eq.s64 	%p164, %rd4, %rd5;
	@%p164 bra 	$L__BB3_12;
	add.s32 	%r753, %r15, %r784;
	shl.b32 	%r754, %r753, 3;
	add.s32 	%r756, %r700, %r754;
	st.shared.u64 	[%r756], %rd5;
$L__BB3_12:
	setp.eq.s64 	%p165, %rd5, %rd6;
	@%p165 bra 	$L__BB3_14;
	add.s32 	%r757, %r9, %r15;
	shl.b32 	%r758, %r757, 3;
	add.s32 	%r760, %r700, %r758;
	st.shared.u64 	[%r760], %rd6;
$L__BB3_14:
	setp.eq.s64 	%p166, %rd6, %rd7;
	@%p166 bra 	$L__BB3_16;
	add.s32 	%r761, %r10, %r15;
	shl.b32 	%r762, %r761, 3;
	add.s32 	%r764, %r700, %r762;
	st.shared.u64 	[%r764], %rd7;
$L__BB3_16:
	setp.eq.s64 	%p167, %rd7, %rd8;
	@%p167 bra 	$L__BB3_18;
	add.s32 	%r765, %r11, %r15;
	shl.b32 	%r766, %r765, 3;
	add.s32 	%r768, %r700, %r766;
	st.shared.u64 	[%r768], %rd8;
$L__BB3_18:
	bar.sync 	0;
	setp.ge.s32 	%p168, %r789, %r14;
	@%p168 bra 	$L__BB3_25;
	not.b32 	%r769, %r789;
	add.s32 	%r16, %r14, %r769;
	and.b32  	%r770, %r16, 192;
	setp.eq.s32 	%p169, %r770, 192;
	@%p169 bra 	$L__BB3_22;
	shr.u32 	%r771, %r16, 6;
	add.s32 	%r772, %r771, 1;
	and.b32  	%r773, %r772, 3;
	mul.wide.u32 	%rd192, %r789, 8;
	add.s64 	%rd201, %rd3, %rd192;
	neg.s32 	%r785, %r773;
	shl.b32 	%r776, %r772, 6;
	and.b32  	%r777, %r776, 192;
	add.s32 	%r789, %r789, %r777;
$L__BB3_21:
	.pragma "nounroll";
	ld.shared.u64 	%rd193, [%r786];
	st.global.u64 	[%rd201], %rd193;
	add.s64 	%rd201, %rd201, 512;
	add.s32 	%r786, %r786, 512;
	add.s32 	%r785, %r785, 1;
	setp.ne.s32 	%p170, %r785, 0;
	@%p170 bra 	$L__BB3_21;
$L__BB3_22:
	setp.lt.u32 	%p171, %r16, 192;
	@%p171 bra 	$L__BB3_25;
	mul.wide.u32 	%rd194, %r789, 8;
	add.s64 	%rd195, %rd194, %rd3;
	add.s64 	%rd202, %rd195, 1024;
	shl.b32 	%r778, %r789, 3;
	add.s32 	%r780, %r778, %r700;
	add.s32 	%r788, %r780, 1024;
$L__BB3_24:
	ld.shared.u64 	%rd196, [%r788+-1024];
	st.global.u64 	[%rd202+-1024], %rd196;
	ld.shared.u64 	%rd197, [%r788+-512];
	st.global.u64 	[%rd202+-512], %rd197;
	ld.shared.u64 	%rd198, [%r788];
	st.global.u64 	[%rd202], %rd198;
	ld.shared.u64 	%rd199, [%r788+512];
	st.global.u64 	[%rd202+512], %rd199;
	add.s32 	%r789, %r789, 256;
	add.s64 	%rd202, %rd202, 2048;
	add.s32 	%r788, %r788, 2048;
	setp.lt.s32 	%p172, %r789, %r14;
	@%p172 bra 	$L__BB3_24;
$L__BB3_25:
	bar.sync 	0;
	bra.uni 	$L__BB3_169;
$L__BB3_26:
	mov.u32 	%r805, %tid.x;
	and.b32  	%r511, %r805, 31;
	and.b32  	%r512, %r805, 992;
	add.s32 	%r513, %r2, %r511;
	mad.lo.s32 	%r514, %r512, 5, %r513;
	mul.wide.u32 	%rd156, %r514, 8;
	add.s64 	%rd145, %rd2, %rd156;
	// begin inline asm
	ld.global.nc.u64 %rd144, [%rd145];
	// end inline asm
	add.s64 	%rd147, %rd145, 256;
	// begin inline asm
	ld.global.nc.u64 %rd146, [%rd147];
	// end inline asm
	add.s64 	%rd149, %rd145, 512;
	// begin inline asm
	ld.global.nc.u64 %rd148, [%rd149];
	// end inline asm
	add.s64 	%rd151, %rd145, 768;
	// begin inline asm
	ld.global.nc.u64 %rd150, [%rd151];
	// end inline asm
	add.s64 	%rd153, %rd145, 1024;
	// begin inline asm
	ld.global.nc.u64 %rd152, [%rd153];
	// end inline asm
	// begin inline asm
	mov.u32 %r510, %laneid;
	// end inline asm
	shr.u32 	%r32, %r805, 5;
	mad.lo.s32 	%r515, %r32, 160, %r510;
	shl.b32 	%r516, %r515, 3;
	mov.u32 	%r517, _ZN6thrust24THRUST_300001_SM_1000_NS8cuda_cub4core6detail5shmemE;
	add.s32 	%r518, %r517, %r516;
	st.shared.u64 	[%r518], %rd144;
	st.shared.u64 	[%r518+256], %rd146;
	st.shared.u64 	[%r518+512], %rd148;
	st.shared.u64 	[%r518+768], %rd150;
	st.shared.u64 	[%r518+1024], %rd152;
	bar.warp.sync 	-1;
	shl.b32 	%r519, %r510, 5;
	add.s32 	%r520, %r518, %r519;
	ld.shared.u64 	%rd15, [%r520];
	ld.shared.u64 	%rd16, [%r520+8];
	ld.shared.u64 	%rd17, [%r520+16];
	ld.shared.u64 	%rd18, [%r520+24];
	ld.shared.u64 	%rd19, [%r520+32];
	bar.sync 	0;
	mul.wide.s32 	%rd157, %r2, 8;
	add.s64 	%rd158, %rd2, %rd157;
	add.s64 	%rd155, %rd158, -8;
	// begin inline asm
	ld.global.nc.u64 %rd203, [%rd155];
	// end inline asm
	shl.b32 	%r521, %r805, 3;
	add.s32 	%r522, %r517, %r521;
	add.s32 	%r33, %r522, 560;
	st.shared.u64 	[%r522+560], %rd19;
	bar.sync 	0;
	setp.eq.s32 	%p103, %r805, 0;
	@%p103 bra 	$L__BB3_28;
	ld.shared.u64 	%rd203, [%r33+-8];
$L__BB3_28:
	setp.ne.s64 	%p104, %rd203, %rd15;
	selp.u32 	%r34, 1, 0, %p104;
	setp.ne.s64 	%p105, %rd15, %rd16;
	selp.u32 	%r553, 1, 0, %p105;
	setp.ne.s64 	%p106, %rd16, %rd17;
	selp.u32 	%r554, 1, 0, %p106;
	setp.ne.s64 	%p107, %rd17, %rd18;
	selp.u32 	%r555, 1, 0, %p107;
	setp.ne.s64 	%p108, %rd18, %rd19;
	selp.u32 	%r556, 1, 0, %p108;
	bar.sync 	0;
	add.s32 	%r35, %r553, %r34;
	add.s32 	%r36, %r35, %r554;
	add.s32 	%r37, %r36, %r555;
	add.s32 	%r527, %r37, %r556;
	mov.b32 	%r525, 1;
	mov.b32 	%r550, 0;
	mov.b32 	%r552, -1;
	// begin inline asm
	{  .reg .s32 r0;  .reg .pred p;  shfl.sync.up.b32 r0|p, %r527, %r525, %r550, %r552;  @p add.s32 r0, r0, %r527;  mov.s32 %r523, r0;}
	// end inline asm
	mov.b32 	%r531, 2;
	// begin inline asm
	{  .reg .s32 r0;  .reg .pred p;  shfl.sync.up.b32 r0|p, %r523, %r531, %r550, %r552;  @p add.s32 r0, r0, %r523;  mov.s32 %r529, r0;}
	// end inline asm
	mov.b32 	%r537, 4;
	// begin inline asm
	{  .reg .s32 r0;  .reg .pred p;  shfl.sync.up.b32 r0|p, %r529, %r537, %r550, %r552;  @p add.s32 r0, r0, %r529;  mov.s32 %r535, r0;}
	// end inline asm
	mov.b32 	%r543, 8;
	// begin inline asm
	{  .reg .s32 r0;  .reg .pred p;  shfl.sync.up.b32 r0|p, %r535, %r543, %r550, %r552;  @p add.s32 r0, r0, %r535;  mov.s32 %r541, r0;}
	// end inline asm
	mov.b32 	%r549, 16;
	// begin inline asm
	{  .reg .s32 r0;  .reg .pred p;  shfl.sync.up.b32 r0|p, %r541, %r549, %r550, %r552;  @p add.s32 r0, r0, %r541;  mov.s32 %r547, r0;}
	// end inline asm
	setp.ne.s32 	%p109, %r510, 31;
	@%p109 bra 	$L__BB3_30;
	shl.b32 	%r557, %r32, 2;
	add.s32 	%r559, %r517, %r557;
	st.shared.u32 	[%r559], %r547;
$L__BB3_30:
	sub.s32 	%r560, %r547, %r527;
	bar.sync 	0;
	ld.shared.v2.u32 	{%r561, %r562}, [_ZN6thrust24THRUST_300001_SM_1000_NS8cuda_cub4core6detail5shmemE];
	add.s32 	%r40, %r562, %r561;
	setp.gt.u32 	%p110, %r805, 31;
	setp.lt.u32 	%p111, %r805, 32;
	setp.eq.s32 	%p112, %r510, 0;
	selp.b32 	%r563, 0, %r560, %p112;
	add.s32 	%r797, %r561, %r563;
	selp.b32 	%r42, %r560, %r797, %p111;
	@%p110 bra 	$L__BB3_55;
	setp.ne.s32 	%p113, %r805, 0;
	mul.wide.u32 	%rd159, %r1, 8;
	add.s64 	%rd23, %rd1, %rd159;
	@%p113 bra 	$L__BB3_33;
	st.shared.u32 	[_ZN6thrust24THRUST_300001_SM_1000_NS8cuda_cub4core6detail5shmemE+44], %r40;
	add.s64 	%rd160, %rd23, 256;
	mov.b32 	%r564, 100;
	// begin inline asm
	st.relaxed.gpu.v2.u32 [%rd160], {%r564, %r40};
	// end inline asm
$L__BB3_33:
	not.b32 	%r43, %r805;
	mov.u32 	%r44, %nctaid.x;
	setp.gt.u32 	%p114, %r44, 499;
	@%p114 bra 	$L__BB3_35;
	membar.cta;
	bra.uni 	$L__BB3_36;
$L__BB3_35:
	mov.b32 	%r566, 450;
	// begin inline asm
	nanosleep.u32 %r566;
	// end inline asm
$L__BB3_36:
	mul.wide.s32 	%rd162, %r43, 8;
	add.s64 	%rd163, %rd23, %rd162;
	add.s64 	%rd161, %rd163, 256;
	// begin inline asm
	ld.relaxed.gpu.v2.u32 {%r795, %r791}, [%rd161];
	// end inline asm
$L__BB3_37:
	setp.eq.s32 	%p115, %r795, 99;
	mov.b32 	%r569, -1;
	vote.sync.any.pred 	%p116, %p115, %r569;
	not.pred 	%p117, %p116;
	@%p117 bra 	$L__BB3_42;
	@%p114 bra 	$L__BB3_40;
	membar.cta;
	bra.uni 	$L__BB3_41;
$L__BB3_40:
	mov.b32 	%r689, 350;
	// begin inline asm
	nanosleep.u32 %r689;
	// end inline asm
$L__BB3_41:
	// begin inline asm
	ld.relaxed.gpu.v2.u32 {%r795, %r791}, [%rd161];
	// end inline asm
	bra.uni 	$L__BB3_37;
$L__BB3_42:
	setp.eq.s32 	%p118, %r795, 101;
	mov.b32 	%r596, -1;
	vote.sync.ballot.b32 	%r597, %p118, %r596;
	// begin inline asm
	mov.u32 %r571, %lanemask_ge;
	// end inline asm
	and.b32  	%r598, %r597, %r571;
	or.b32  	%r599, %r598, -2147483648;
	add.s32 	%r600, %r599, -1;
	not.b32 	%r601, %r599;
	and.b32  	%r602, %r601, %r600;
	popc.b32 	%r575, %r602;
	mov.b32 	%r574, 1;
	// begin inline asm
	shfl.sync.down.b32 %r572, %r791, %r574, %r575, %r596;
	// end inline asm
	setp.lt.s32 	%p120, %r510, %r575;
	selp.b32 	%r603, %r572, 0, %p120;
	add.s32 	%r578, %r603, %r791;
	mov.b32 	%r579, 2;
	// begin inline asm
	shfl.sync.down.b32 %r577, %r578, %r579, %r575, %r596;
	// end inline asm
	add.s32 	%r54, %r510, 2;
	setp.gt.s32 	%p121, %r54, %r575;
	selp.b32 	%r604, 0, %r577, %p121;
	add.s32 	%r583, %r578, %r604;
	mov.b32 	%r584, 4;
	// begin inline asm
	shfl.sync.down.b32 %r582, %r583, %r584, %r575, %r596;
	// end inline asm
	add.s32 	%r55, %r510, 4;
	setp.gt.s32 	%p122, %r55, %r575;
	selp.b32 	%r605, 0, %r582, %p122;
	add.s32 	%r588, %r583, %r605;
	mov.b32 	%r589, 8;
	// begin inline asm
	shfl.sync.down.b32 %r587, %r588, %r589, %r575, %r596;
	// end inline asm
	add.s32 	%r56, %r510, 8;
	setp.gt.s32 	%p123, %r56, %r575;
	selp.b32 	%r606, 0, %r587, %p123;
	add.s32 	%r593, %r588, %r606;
	mov.b32 	%r594, 16;
	// begin inline asm
	shfl.sync.down.b32 %r592, %r593, %r594, %r575, %r596;
	// end inline asm
	add.s32 	%r57, %r510, 16;
	setp.gt.s32 	%p124, %r57, %r575;
	selp.b32 	%r607, 0, %r592, %p124;
	add.s32 	%r792, %r593, %r607;
	add.s32 	%r794, %r1, %r43;
	add.s64 	%rd25, %rd1, 256;
$L__BB3_43:
	setp.ne.s32 	%p125, %r795, 101;
	mov.b32 	%r608, -1;
	vote.sync.all.pred 	%p126, %p125, %r608;
	not.pred 	%p127, %p126;
	@%p127 bra 	$L__BB3_51;
	mul.wide.s32 	%rd175, %r794, 8;
	add.s64 	%rd176, %rd25, %rd175;
	add.s64 	%rd174, %rd176, -256;
	// begin inline asm
	ld.relaxed.gpu.v2.u32 {%r795, %r796}, [%rd174];
	// end inline asm
$L__BB3_45:
	setp.eq.s32 	%p141, %r795, 99;
	mov.b32 	%r647, -1;
	vote.sync.any.pred 	%p142, %p141, %r647;
	not.pred 	%p143, %p142;
	@%p143 bra 	$L__BB3_50;
	@%p114 bra 	$L__BB3_48;
	membar.cta;
	bra.uni 	$L__BB3_49;
$L__BB3_48:
	mov.b32 	%r686, 350;
	// begin inline asm
	nanosleep.u32 %r686;
	// end inline asm
$L__BB3_49:
	// begin inline asm
	ld.relaxed.gpu.v2.u32 {%r795, %r796}, [%rd174];
	// end inline asm
	bra.uni 	$L__BB3_45;
$L__BB3_50:
	setp.eq.s32 	%p144, %r795, 101;
	mov.b32 	%r673, -1;
	vote.sync.ballot.b32 	%r674, %p144, %r673;
	and.b32  	%r675, %r674, %r571;
	or.b32  	%r676, %r675, -2147483648;
	add.s32 	%r677, %r676, -1;
	not.b32 	%r678, %r676;
	and.b32  	%r679, %r678, %r677;
	popc.b32 	%r652, %r679;
	mov.b32 	%r651, 1;
	// begin inline asm
	shfl.sync.down.b32 %r649, %r796, %r651, %r652, %r673;
	// end inline asm
	setp.lt.s32 	%p146, %r510, %r652;
	selp.b32 	%r680, %r649, 0, %p146;
	add.s32 	%r655, %r680, %r796;
	mov.b32 	%r656, 2;
	// begin inline asm
	shfl.sync.down.b32 %r654, %r655, %r656, %r652, %r673;
	// end inline asm
	setp.gt.s32 	%p147, %r54, %r652;
	selp.b32 	%r681, 0, %r654, %p147;
	add.s32 	%r660, %r655, %r681;
	mov.b32 	%r661, 4;
	// begin inline asm
	shfl.sync.down.b32 %r659, %r660, %r661, %r652, %r673;
	// end inline asm
	setp.gt.s32 	%p148, %r55, %r652;
	selp.b32 	%r682, 0, %r659, %p148;
	add.s32 	%r665, %r660, %r682;
	mov.b32 	%r666, 8;
	// begin inline asm
	shfl.sync.down.b32 %r664, %r665, %r666, %r652, %r673;
	// end inline asm
	setp.gt.s32 	%p149, %r56, %r652;
	selp.b32 	%r683, 0, %r664, %p149;
	add.s32 	%r670, %r665, %r683;
	mov.b32 	%r671, 16;
	// begin inline asm
	shfl.sync.down.b32 %r669, %r670, %r671, %r652, %r673;
	// end inline asm
	setp.gt.s32 	%p150, %r57, %r652;
	selp.b32 	%r684, 0, %r669, %p150;
	add.s32 	%r685, %r684, %r792;
	add.s32 	%r792, %r685, %r670;
	add.s32 	%r794, %r794, -32;
	bra.uni 	$L__BB3_43;
$L__BB3_51:
	setp.ne.s32 	%p128, %r805, 0;
	@%p128 bra 	$L__BB3_53;
	add.s32 	%r611, %r792, %r40;
	add.s64 	%rd164, %rd23, 256;
	mov.b32 	%r610, 101;
	// begin inline asm
	st.relaxed.gpu.v2.u32 [%rd164], {%r610, %r611};
	// end inline asm
	st.shared.u32 	[_ZN6thrust24THRUST_300001_SM_1000_NS8cuda_cub4core6detail5shmemE+36], %r792;
	st.shared.u32 	[_ZN6thrust24THRUST_300001_SM_1000_NS8cuda_cub4core6detail5shmemE+40], %r611;
$L__BB3_53:
	setp.ne.s32 	%p129, %r510, 0;
	mov.u32 	%r797, %r42;
	@%p129 bra 	$L__BB3_55;
	st.shared.u32 	[_ZN6thrust24THRUST_300001_SM_1000_NS8cuda_cub4core6detail5shmemE+12], %r792;
	mov.u32 	%r797, %r792;
$L__BB3_55:
	setp.eq.s32 	%p130, %r805, 0;
	bar.sync 	0;
	@%p130 bra 	$L__BB3_57;
	ld.shared.u32 	%r612, [_ZN6thrust24THRUST_300001_SM_1000_NS8cuda_cub4core6detail5shmemE+12];
	add.s32 	%r797, %r612, %r797;
$L__BB3_57:
	setp.eq.s64 	%p131, %rd203, %rd15;
	add.s32 	%r76, %r797, %r34;
	add.s32 	%r77, %r35, %r797;
	add.s32 	%r78, %r36, %r797;
	add.s32 	%r79, %r37, %r797;
	ld.shared.u32 	%r80, [_ZN6thrust24THRUST_300001_SM_1000_NS8cuda_cub4core6detail5shmemE+44];
	ld.shared.u32 	%r81, [_ZN6thrust24THRUST_300001_SM_1000_NS8cuda_cub4core6detail5shmemE+36];
	bar.sync 	0;
	@%p131 bra 	$L__BB3_59;
	sub.s32 	%r613, %r797, %r81;
	shl.b32 	%r614, %r613, 3;
	mov.u32 	%r615, _ZN6thrust24THRUST_300001_SM_1000_NS8cuda_cub4core6detail5shmemE;
	add.s32 	%r616, %r615, %r614;
	st.shared.u64 	[%r616], %rd15;
$L__BB3_59:
	setp.eq.s64 	%p132, %rd15, %rd16;
	@%p132 bra 	$L__BB3_61;
	sub.s32 	%r617, %r76, %r81;
	shl.b32 	%r618, %r617, 3;
	mov.u32 	%r619, _ZN6thrust24THRUST_300001_SM_1000_NS8cuda_cub4core6detail5shmemE;
	add.s32 	%r620, %r619, %r618;
	st.shared.u64 	[%r620], %rd16;
$L__BB3_61:
	setp.eq.s64 	%p133, %rd16, %rd17;
	@%p133 bra 	$L__BB3_63;
	sub.s32 	%r621, %r77, %r81;
	shl.b32 	%r622, %r621, 3;
	mov.u32 	%r623, _ZN6thrust24THRUST_300001_SM_1000_NS8cuda_cub4core6detail5shmemE;
	add.s32 	%r624, %r623, %r622;
	st.shared.u64 	[%r624], %rd17;
$L__BB3_63:
	setp.eq.s64 	%p134, %rd17, %rd18;
	@%p134 bra 	$L__BB3_65;
	sub.s32 	%r625, %r78, %r81;
	shl.b32 	%r626, %r625, 3;
	mov.u32 	%r627, _ZN6thrust24THRUST_300001_SM_1000_NS8cuda_cub4core6detail5shmemE;
	add.s32 	%r628, %r627, %r626;
	st.shared.u64 	[%r628], %rd18;
$L__BB3_65:
	setp.eq.s64 	%p135, %rd18, %rd19;
	@%p135 bra 	$L__BB3_67;
	sub.s32 	%r629, %r79, %r81;
	shl.b32 	%r630, %r629, 3;
	mov.u32 	%r631, _ZN6thrust24THRUST_300001_SM_1000_NS8cuda_cub4core6detail5shmemE;
	add.s32 	%r632, %r631, %r630;
	st.shared.u64 	[%r632], %rd19;
$L__BB3_67:
	bar.sync 	0;
	setp.ge.s32 	%p136, %r805, %r80;
	@%p136 bra 	$L__BB3_74;
	not.b32 	%r633, %r805;
	add.s32 	%r82, %r80, %r633;
	and.b32  	%r634, %r82, 192;
	setp.eq.s32 	%p137, %r634, 192;
	@%p137 bra 	$L__BB3_71;
	shr.u32 	%r635, %r82, 6;
	add.s32 	%r636, %r635, 1;
	and.b32  	%r637, %r636, 3;
	add.s32 	%r801, %r805, %r81;
	shl.b32 	%r638, %r805, 3;
	mov.u32 	%r639, _ZN6thrust24THRUST_300001_SM_1000_NS8cuda_cub4core6detail5shmemE;
	add.s32 	%r800, %r639, %r638;
	neg.s32 	%r799, %r637;
	shl.b32 	%r640, %r636, 6;
	and.b32  	%r641, %r640, 192;
	add.s32 	%r805, %r805, %r641;
$L__BB3_70:
	.pragma "nounroll";
	mul.wide.s32 	%rd165, %r801, 8;
	add.s64 	%rd166, %rd3, %rd165;
	ld.shared.u64 	%rd167, [%r800];
	st.global.u64 	[%rd166], %rd167;
	add.s32 	%r801, %r801, 64;
	add.s32 	%r800, %r800, 512;
	add.s32 	%r799, %r799, 1;
	setp.ne.s32 	%p138, %r799, 0;
	@%p138 bra 	$L__BB3_70;
$L__BB3_71:
	setp.lt.u32 	%p139, %r82, 192;
	@%p139 bra 	$L__BB3_74;
	add.s64 	%rd27, %rd3, 1024;
	add.s32 	%r804, %r805, %r81;
	shl.b32 	%r642, %r805, 3;
	mov.u32 	%r643, _ZN6thrust24THRUST_300001_SM_1000_NS8cuda_cub4core6detail5shmemE;
	add.s32 	%r644, %r642, %r643;
	add.s32 	%r803, %r644, 1024;
$L__BB3_73:
	mul.wide.s32 	%rd168, %r804, 8;
	add.s64 	%rd169, %rd27, %rd168;
	ld.shared.u64 	%rd170, [%r803+-1024];
	st.global.u64 	[%rd169+-1024], %rd170;
	ld.shared.u64 	%rd171, [%r803+-512];
	st.global.u64 	[%rd169+-512], %rd171;
	ld.shared.u64 	%rd172, [%r803];
	st.global.u64 	[%rd169], %rd172;
	ld.shared.u64 	%rd173, [%r803+512];
	st.global.u64 	[%rd169+512], %rd173;
	add.s32 	%r805, %r805, 256;
	add.s32 	%r804, %r804, 256;
	add.s32 	%r803, %r803, 2048;
	setp.lt.s32 	%p140, %r805, %r80;
	@%p140 bra 	$L__BB3_73;
$L__BB3_74:
	bar.sync 	0;
	bra.uni 	$L__BB3_169;
$L__BB3_75:
	ld.param.u32 	%r781, [_ZN6thrust24THRUST_300001_SM_1000_NS8cuda_cub4core6detail13_kernel_agentINS1_8__unique11UniqueAgentINS0_6detail15normal_iteratorINS0_10device_ptrImEEEESB_N4cuda3std3__48equal_toImEEiPiEEJSB_SB_SG_SH_iN3cub18CUB_300001_SM_100013ScanTileStateIiLb1EEEmEEEvDpT0__param_4];
	sub.s32 	%r102, %r781, %r2;
	setp.ne.s32 	%p11, %r1, 0;
	@%p11 bra 	$L__BB3_108;
	mul.wide.u32 	%rd121, %r2, 8;
	add.s64 	%rd120, %rd2, %rd121;
	// begin inline asm
	ld.global.nc.u64 %rd208, [%rd120];
	// end inline asm
	mov.u32 	%r811, %tid.x;
	and.b32  	%r410, %r811, 31;
	and.b32  	%r411, %r811, 992;
	mul.lo.s32 	%r412, %r411, 5;
	or.b32  	%r104, %r412, %r410;
	setp.ge.s32 	%p72, %r104, %r102;
	mov.u64 	%rd204, %rd208;
	@%p72 bra 	$L__BB3_78;
	add.s32 	%r413, %r104, %r2;
	mul.wide.u32 	%rd124, %r413, 8;
	add.s64 	%rd123, %rd2, %rd124;
	// begin inline asm
	ld.global.nc.u64 %rd204, [%rd123];
	// end inline asm
$L__BB3_78:
	add.s32 	%r414, %r104, 32;
	setp.ge.s32 	%p73, %r414, %r102;
	shl.b32 	%r415, %r104, 3;
	cvt.u64.u32 	%rd125, %r415;
	add.s64 	%rd32, %rd120, %rd125;
	mov.u64 	%rd205, %rd208;
	@%p73 bra 	$L__BB3_80;
	add.s64 	%rd127, %rd32, 256;
	// begin inline asm
	ld.global.nc.u64 %rd205, [%rd127];
	// end inline asm
$L__BB3_80:
	add.s32 	%r416, %r104, 64;
	setp.ge.s32 	%p74, %r416, %r102;
	mov.u64 	%rd206, %rd208;
	@%p74 bra 	$L__BB3_82;
	add.s64 	%rd129, %rd32, 512;
	// begin inline asm
	ld.global.nc.u64 %rd206, [%rd129];
	// end inline asm
$L__BB3_82:
	add.s32 	%r417, %r104, 96;
	setp.ge.s32 	%p75, %r417, %r102;
	mov.u64 	%rd207, %rd208;
	@%p75 bra 	$L__BB3_84;
	add.s64 	%rd131, %rd32, 768;
	// begin inline asm
	ld.global.nc.u64 %rd207, [%rd131];
	// end inline asm
$L__BB3_84:
	add.s32 	%r418, %r104, 128;
	setp.ge.s32 	%p76, %r418, %r102;
	@%p76 bra 	$L__BB3_86;
	add.s64 	%rd133, %rd32, 1024;
	// begin inline asm
	ld.global.nc.u64 %rd208, [%rd133];
	// end inline asm
$L__BB3_86:
	// begin inline asm
	mov.u32 %r419, %laneid;
	// end inline asm
	shr.u32 	%r106, %r811, 5;
	mad.lo.s32 	%r421, %r106, 160, %r419;
	shl.b32 	%r422, %r421, 3;
	mov.u32 	%r423, _ZN6thrust24THRUST_300001_SM_1000_NS8cuda_cub4core6detail5shmemE;
	add.s32 	%r424, %r423, %r422;
	st.shared.u64 	[%r424], %rd204;
	st.shared.u64 	[%r424+256], %rd205;
	st.shared.u64 	[%r424+512], %rd206;
	st.shared.u64 	[%r424+768], %rd207;
	st.shared.u64 	[%r424+1024], %rd208;
	bar.warp.sync 	-1;
	shl.b32 	%r425, %r419, 5;
	add.s32 	%r426, %r424, %r425;
	ld.shared.u64 	%rd41, [%r426];
	ld.shared.u64 	%rd42, [%r426+8];
	ld.shared.u64 	%rd43, [%r426+16];
	ld.shared.u64 	%rd44, [%r426+24];
	ld.shared.u64 	%rd45, [%r426+32];
	bar.sync 	0;
	shl.b32 	%r427, %r811, 3;
	add.s32 	%r808, %r423, %r427;
	add.s32 	%r107, %r808, 560;
	st.shared.u64 	[%r808+560], %rd45;
	bar.sync 	0;
	setp.eq.s32 	%p77, %r811, 0;
	mov.b32 	%r806, 1;
	@%p77 bra 	$L__BB3_88;
	ld.shared.u64 	%rd134, [%r107+-8];
	setp.ne.s64 	%p78, %rd134, %rd41;
	selp.u32 	%r806, 1, 0, %p78;
$L__BB3_88:
	setp.ne.s64 	%p79, %rd41, %rd42;
	setp.ne.s64 	%p80, %rd42, %rd43;
	setp.ne.s64 	%p81, %rd43, %rd44;
	setp.ne.s64 	%p82, %rd44, %rd45;
	mul.lo.s32 	%r459, %r811, 5;
	setp.lt.s32 	%p83, %r459, %r102;
	selp.b32 	%r110, %r806, 1, %p83;
	add.s32 	%r460, %r459, 1;
	setp.ge.s32 	%p84, %r460, %r102;
	or.pred  	%p1, %p84, %p79;
	selp.u32 	%r461, 1, 0, %p1;
	add.s32 	%r462, %r459, 2;
	setp.ge.s32 	%p85, %r462, %r102;
	or.pred  	%p2, %p85, %p80;
	selp.u32 	%r463, 1, 0, %p2;
	add.s32 	%r464, %r459, 3;
	setp.ge.s32 	%p86, %r464, %r102;
	or.pred  	%p3, %p86, %p81;
	selp.u32 	%r465, 1, 0, %p3;
	add.s32 	%r466, %r459, 4;
	setp.ge.s32 	%p87, %r466, %r102;
	or.pred  	%p4, %p87, %p82;
	selp.u32 	%r467, 1, 0, %p4;
	bar.sync 	0;
	add.s32 	%r111, %r110, %r461;
	add.s32 	%r112, %r111, %r463;
	add.s32 	%r113, %r112, %r465;
	add.s32 	%r433, %r113, %r467;
	mov.b32 	%r431, 1;
	mov.b32 	%r456, 0;
	mov.b32 	%r458, -1;
	// begin inline asm
	{  .reg .s32 r0;  .reg .pred p;  shfl.sync.up.b32 r0|p, %r433, %r431, %r456, %r458;  @p add.s32 r0, r0, %r433;  mov.s32 %r429, r0;}
	// end inline asm
	mov.b32 	%r437, 2;
	// begin inline asm
	{  .reg .s32 r0;  .reg .pred p;  shfl.sync.up.b32 r0|p, %r429, %r437, %r456, %r458;  @p add.s32 r0, r0, %r429;  mov.s32 %r435, r0;}
	// end inline asm
	mov.b32 	%r443, 4;
	// begin inline asm
	{  .reg .s32 r0;  .reg .pred p;  shfl.sync.up.b32 r0|p, %r435, %r443, %r456, %r458;  @p add.s32 r0, r0, %r435;  mov.s32 %r441, r0;}
	// end inline asm
	mov.b32 	%r449, 8;
	// begin inline asm
	{  .reg .s32 r0;  .reg .pred p;  shfl.sync.up.b32 r0|p, %r441, %r449, %r456, %r458;  @p add.s32 r0, r0, %r441;  mov.s32 %r447, r0;}
	// end inline asm
	mov.b32 	%r455, 16;
	// begin inline asm
	{  .reg .s32 r0;  .reg .pred p;  shfl.sync.up.b32 r0|p, %r447, %r455, %r456, %r458;  @p add.s32 r0, r0, %r447;  mov.s32 %r453, r0;}
	// end inline asm
	setp.ne.s32 	%p88, %r419, 31;
	@%p88 bra 	$L__BB3_90;
	shl.b32 	%r468, %r106, 2;
	add.s32 	%r470, %r423, %r468;
	st.shared.u32 	[%r470], %r453;
$L__BB3_90:
	bar.sync 	0;
	ld.shared.v2.u32 	{%r116, %r117}, [_ZN6thrust24THRUST_300001_SM_1000_NS8cuda_cub4core6detail5shmemE];
	setp.lt.u32 	%p89, %r811, 32;
	selp.b32 	%r471, 0, %r116, %p89;
	setp.eq.s32 	%p90, %r419, 0;
	sub.s32 	%r472, %r453, %r433;
	selp.b32 	%r473, 0, %r472, %p90;
	add.s32 	%r118, %r471, %r473;
	add.s32 	%r474, %r102, %r116;
	add.s32 	%r475, %r474, %r117;
	add.s32 	%r828, %r475, -320;
	bar.sync 	0;
	setp.eq.s32 	%p91, %r110, 0;
	@%p91 bra 	$L__BB3_92;
	shl.b32 	%r476, %r118, 3;
	add.s32 	%r478, %r423, %r476;
	st.shared.u64 	[%r478], %rd41;
$L__BB3_92:
	not.pred 	%p92, %p1;
	@%p92 bra 	$L__BB3_94;
	add.s32 	%r479, %r118, %r110;
	shl.b32 	%r480, %r479, 3;
	add.s32 	%r482, %r423, %r480;
	st.shared.u64 	[%r482], %rd42;
$L__BB3_94:
	not.pred 	%p93, %p2;
	@%p93 bra 	$L__BB3_96;
	add.s32 	%r483, %r111, %r118;
	shl.b32 	%r484, %r483, 3;
	add.s32 	%r486, %r423, %r484;
	st.shared.u64 	[%r486], %rd43;
$L__BB3_96:
	not.pred 	%p94, %p3;
	@%p94 bra 	$L__BB3_98;
	add.s32 	%r487, %r112, %r118;
	shl.b32 	%r488, %r487, 3;
	add.s32 	%r490, %r423, %r488;
	st.shared.u64 	[%r490], %rd44;
$L__BB3_98:
	not.pred 	%p95, %p4;
	@%p95 bra 	$L__BB3_100;
	add.s32 	%r491, %r113, %r118;
	shl.b32 	%r492, %r491, 3;
	add.s32 	%r494, %r423, %r492;
	st.shared.u64 	[%r494], %rd45;
$L__BB3_100:
	bar.sync 	0;
	setp.ge.s32 	%p96, %r811, %r828;
	@%p96 bra 	$L__BB3_107;
	ld.param.u32 	%r783, [_ZN6thrust24THRUST_300001_SM_1000_NS8cuda_cub4core6detail13_kernel_agentINS1_8__unique11UniqueAgentINS0_6detail15normal_iteratorINS0_10device_ptrImEEEESB_N4cuda3std3__48equal_toImEEiPiEEJSB_SB_SG_SH_iN3cub18CUB_300001_SM_100013ScanTileStateIiLb1EEEmEEEvDpT0__param_4];
	add.s32 	%r495, %r117, %r116;
	add.s32 	%r496, %r495, %r783;
	sub.s32 	%r497, %r496, %r811;
	add.s32 	%r120, %r497, -321;
	and.b32  	%r498, %r120, 192;
	setp.eq.s32 	%p97, %r498, 192;
	@%p97 bra 	$L__BB3_104;
	shr.u32 	%r499, %r120, 6;
	add.s32 	%r500, %r499, 1;
	and.b32  	%r501, %r500, 3;
	mul.wide.u32 	%rd135, %r811, 8;
	add.s64 	%rd209, %rd3, %rd135;
	neg.s32 	%r807, %r501;
	shl.b32 	%r504, %r500, 6;
	and.b32  	%r505, %r504, 192;
	add.s32 	%r811, %r811, %r505;
$L__BB3_103:
	.pragma "nounroll";
	ld.shared.u64 	%rd136, [%r808];
	st.global.u64 	[%rd209], %rd136;
	add.s64 	%rd209, %rd209, 512;
	add.s32 	%r808, %r808, 512;
	add.s32 	%r807, %r807, 1;
	setp.ne.s32 	%p98, %r807, 0;
	@%p98 bra 	$L__BB3_103;
$L__BB3_104:
	setp.lt.u32 	%p99, %r120, 192;
	@%p99 bra 	$L__BB3_107;
	mul.wide.u32 	%rd137, %r811, 8;
	add.s64 	%rd138, %rd137, %rd3;
	add.s64 	%rd210, %rd138, 1024;
	shl.b32 	%r506, %r811, 3;
	add.s32 	%r508, %r506, %r423;
	add.s32 	%r810, %r508, 1024;
$L__BB3_106:
	ld.shared.u64 	%rd139, [%r810+-1024];
	st.global.u64 	[%rd210+-1024], %rd139;
	ld.shared.u64 	%rd140, [%r810+-512];
	st.global.u64 	[%rd210+-512], %rd140;
	ld.shared.u64 	%rd141, [%r810];
	st.global.u64 	[%rd210], %rd141;
	ld.shared.u64 	%rd142, [%r810+512];
	st.global.u64 	[%rd210+512], %rd142;
	add.s32 	%r811, %r811, 256;
	add.s64 	%rd210, %rd210, 2048;
	add.s32 	%r810, %r810, 2048;
	setp.lt.s32 	%p100, %r811, %r828;
	@%p100 bra 	$L__BB3_106;
$L__BB3_107:
	bar.sync 	0;
	bra.uni 	$L__BB3_167;
$L__BB3_108:
	mul.wide.u32 	%rd82, %r2, 8;
	add.s64 	%rd81, %rd2, %rd82;
	// begin inline asm
	ld.global.nc.u64 %rd215, [%rd81];
	// end inline asm
	mov.u32 	%r827, %tid.x;
	and.b32  	%r213, %r827, 31;
	and.b32  	%r214, %r827, 992;
	mul.lo.s32 	%r215, %r214, 5;
	or.b32  	%r135, %r215, %r213;
	setp.ge.s32 	%p12, %r135, %r102;
	mov.u64 	%rd211, %rd215;
	@%p12 bra 	$L__BB3_110;
	add.s32 	%r216, %r135, %r2;
	mul.wide.u32 	%rd85, %r216, 8;
	add.s64 	%rd84, %rd2, %rd85;
	// begin inline asm
	ld.global.nc.u64 %rd211, [%rd84];
	// end inline asm
$L__BB3_110:
	add.s32 	%r217, %r135, 32;
	setp.ge.s32 	%p13, %r217, %r102;
	shl.b32 	%r218, %r135, 3;
	cvt.u64.u32 	%rd86, %r218;
	add.s64 	%rd56, %rd81, %rd86;
	mov.u64 	%rd212, %rd215;
	@%p13 bra 	$L__BB3_112;
	add.s64 	%rd88, %rd56, 256;
	// begin inline asm
	ld.global.nc.u64 %rd212, [%rd88];
	// end inline asm
$L__BB3_112:
	add.s32 	%r219, %r135, 64;
	setp.ge.s32 	%p14, %r219, %r102;
	mov.u64 	%rd213, %rd215;
	@%p14 bra 	$L__BB3_114;
	add.s64 	%rd90, %rd56, 512;
	// begin inline asm
	ld.global.nc.u64 %rd213, [%rd90];
	// end inline asm
$L__BB3_114:
	add.s32 	%r220, %r135, 96;
	setp.ge.s32 	%p15, %r220, %r102;
	mov.u64 	%rd214, %rd215;
	@%p15 bra 	$L__BB3_116;
	add.s64 	%rd92, %rd56, 768;
	// begin inline asm
	ld.global.nc.u64 %rd214, [%rd92];
	// end inline asm
$L__BB3_116:
	add.s32 	%r221, %r135, 128;
	setp.ge.s32 	%p16, %r221, %r102;
	@%p16 bra 	$L__BB3_118;
	add.s64 	%rd94, %rd56, 1024;
	// begin inline asm
	ld.global.nc.u64 %rd215, [%rd94];
	// end inline asm
$L__BB3_118:
	// begin inline asm
	mov.u32 %r222, %laneid;
	// end inline asm
	shr.u32 	%r137, %r827, 5;
	mad.lo.s32 	%r223, %r137, 160, %r222;
	shl.b32 	%r224, %r223, 3;
	mov.u32 	%r225, _ZN6thrust24THRUST_300001_SM_1000_NS8cuda_cub4core6detail5shmemE;
	add.s32 	%r226, %r225, %r224;
	st.shared.u64 	[%r226], %rd211;
	st.shared.u64 	[%r226+256], %rd212;
	st.shared.u64 	[%r226+512], %rd213;
	st.shared.u64 	[%r226+768], %rd214;
	st.shared.u64 	[%r226+1024], %rd215;
	bar.warp.sync 	-1;
	shl.b32 	%r227, %r222, 5;
	add.s32 	%r228, %r226, %r227;
	ld.shared.u64 	%rd65, [%r228];
	ld.shared.u64 	%rd66, [%r228+8];
	ld.shared.u64 	%rd67, [%r228+16];
	ld.shared.u64 	%rd68, [%r228+24];
	ld.shared.u64 	%rd69, [%r228+32];
	bar.sync 	0;
	mul.wide.s32 	%rd97, %r2, 8;
	add.s64 	%rd98, %rd2, %rd97;
	add.s64 	%rd96, %rd98, -8;
	// begin inline asm
	ld.global.nc.u64 %rd216, [%rd96];
	// end inline asm
	shl.b32 	%r229, %r827, 3;
	add.s32 	%r230, %r225, %r229;
	add.s32 	%r138, %r230, 560;
	st.shared.u64 	[%r230+560], %rd69;
	bar.sync 	0;
	setp.eq.s32 	%p17, %r827, 0;
	@%p17 bra 	$L__BB3_120;
	ld.shared.u64 	%rd216, [%r138+-8];
$L__BB3_120:
	setp.ne.s64 	%p18, %rd216, %rd65;
	setp.ne.s64 	%p19, %rd65, %rd66;
	setp.ne.s64 	%p20, %rd66, %rd67;
	setp.ne.s64 	%p21, %rd67, %rd68;
	setp.ne.s64 	%p22, %rd68, %rd69;
	mul.lo.s32 	%r261, %r827, 5;
	setp.ge.s32 	%p23, %r261, %r102;
	or.pred  	%p5, %p23, %p18;
	selp.u32 	%r139, 1, 0, %p5;
	add.s32 	%r262, %r261, 1;
	setp.ge.s32 	%p24, %r262, %r102;
	or.pred  	%p6, %p24, %p19;
	selp.u32 	%r263, 1, 0, %p6;
	add.s32 	%r264, %r261, 2;
	setp.ge.s32 	%p25, %r264, %r102;
	or.pred  	%p7, %p25, %p20;
	selp.u32 	%r265, 1, 0, %p7;
	add.s32 	%r266, %r261, 3;
	setp.ge.s32 	%p26, %r266, %r102;
	or.pred  	%p8, %p26, %p21;
	selp.u32 	%r267, 1, 0, %p8;
	add.s32 	%r268, %r261, 4;
	setp.ge.s32 	%p27, %r268, %r102;
	or.pred  	%p9, %p27, %p22;
	selp.u32 	%r269, 1, 0, %p9;
	bar.sync 	0;
	add.s32 	%r140, %r263, %r139;
	add.s32 	%r141, %r140, %r265;
	add.s32 	%r142, %r141, %r267;
	add.s32 	%r235, %r142, %r269;
	mov.b32 	%r233, 1;
	mov.b32 	%r258, 0;
	mov.b32 	%r260, -1;
	// begin inline asm
	{  .reg .s32 r0;  .reg .pred p;  shfl.sync.up.b32 r0|p, %r235, %r233, %r258, %r260;  @p add.s32 r0, r0, %r235;  mov.s32 %r231, r0;}
	// end inline asm
	mov.b32 	%r239, 2;
	// begin inline asm
	{  .reg .s32 r0;  .reg .pred p;  shfl.sync.up.b32 r0|p, %r231, %r239, %r258, %r260;  @p add.s32 r0, r0, %r231;  mov.s32 %r237, r0;}
	// end inline asm
	mov.b32 	%r245, 4;
	// begin inline asm
	{  .reg .s32 r0;  .reg .pred p;  shfl.sync.up.b32 r0|p, %r237, %r245, %r258, %r260;  @p add.s32 r0, r0, %r237;  mov.s32 %r243, r0;}
	// end inline asm
	mov.b32 	%r251, 8;
	// begin inline asm
	{  .reg .s32 r0;  .reg .pred p;  shfl.sync.up.b32 r0|p, %r243, %r251, %r258, %r260;  @p add.s32 r0, r0, %r243;  mov.s32 %r249, r0;}
	// end inline asm
	mov.b32 	%r257, 16;
	// begin inline asm
	{  .reg .s32 r0;  .reg .pred p;  shfl.sync.up.b32 r0|p, %r249, %r257, %r258, %r260;  @p add.s32 r0, r0, %r249;  mov.s32 %r255, r0;}
	// end inline asm
	setp.ne.s32 	%p28, %r222, 31;
	@%p28 bra 	$L__BB3_122;
	shl.b32 	%r270, %r137, 2;
	add.s32 	%r272, %r225, %r270;
	st.shared.u32 	[%r272], %r255;
$L__BB3_122:
	sub.s32 	%r273, %r255, %r235;
	bar.sync 	0;
	ld.shared.v2.u32 	{%r274, %r275}, [_ZN6thrust24THRUST_300001_SM_1000_NS8cuda_cub4core6detail5shmemE];
	add.s32 	%r145, %r275, %r274;
	setp.gt.u32 	%p29, %r827, 31;
	setp.lt.u32 	%p30, %r827, 32;
	setp.eq.s32 	%p31, %r222, 0;
	selp.b32 	%r276, 0, %r273, %p31;
	add.s32 	%r819, %r274, %r276;
	selp.b32 	%r147, %r273, %r819, %p30;
	@%p29 bra 	$L__BB3_147;
	setp.ne.s32 	%p32, %r827, 0;
	mul.wide.u32 	%rd99, %r1, 8;
	add.s64 	%rd73, %rd1, %rd99;
	@%p32 bra 	$L__BB3_125;
	st.shared.u32 	[_ZN6thrust24THRUST_300001_SM_1000_NS8cuda_cub4core6detail5shmemE+44], %r145;
	add.s64 	%rd100, %rd73, 256;
	mov.b32 	%r277, 100;
	// begin inline asm
	st.relaxed.gpu.v2.u32 [%rd100], {%r277, %r145};
	// end inline asm
$L__BB3_125:
	not.b32 	%r148, %r827;
	mov.u32 	%r149, %nctaid.x;
	setp.gt.u32 	%p33, %r149, 499;
	@%p33 bra 	$L__BB3_127;
	membar.cta;
	bra.uni 	$L__BB3_128;
$L__BB3_127:
	mov.b32 	%r279, 450;
	// begin inline asm
	nanosleep.u32 %r279;
	// end inline asm
$L__BB3_128:
	mul.wide.s32 	%rd102, %r148, 8;
	add.s64 	%rd103, %rd73, %rd102;
	add.s64 	%rd101, %rd103, 256;
	// begin inline asm
	ld.relaxed.gpu.v2.u32 {%r817, %r813}, [%rd101];
	// end inline asm
$L__BB3_129:
	setp.eq.s32 	%p34, %r817, 99;
	mov.b32 	%r282, -1;
	vote.sync.any.pred 	%p35, %p34, %r282;
	not.pred 	%p36, %p35;
	@%p36 bra 	$L__BB3_134;
	setp.gt.u32 	%p71, %r149, 499;
	@%p71 bra 	$L__BB3_132;
	membar.cta;
	bra.uni 	$L__BB3_133;
$L__BB3_132:
	mov.b32 	%r407, 350;
	// begin inline asm
	nanosleep.u32 %r407;
	// end inline asm
$L__BB3_133:
	// begin inline asm
	ld.relaxed.gpu.v2.u32 {%r817, %r813}, [%rd101];
	// end inline asm
	bra.uni 	$L__BB3_129;
$L__BB3_134:
	setp.eq.s32 	%p37, %r817, 101;
	mov.b32 	%r309, -1;
	vote.sync.ballot.b32 	%r310, %p37, %r309;
	// begin inline asm
	mov.u32 %r284, %lanemask_ge;
	// end inline asm
	and.b32  	%r311, %r310, %r284;
	or.b32  	%r312, %r311, -2147483648;
	add.s32 	%r313, %r312, -1;
	not.b32 	%r314, %r312;
	and.b32  	%r315, %r314, %r313;
	popc.b32 	%r288, %r315;
	mov.b32 	%r287, 1;
	// begin inline asm
	shfl.sync.down.b32 %r285, %r813, %r287, %r288, %r309;
	// end inline asm
	setp.lt.s32 	%p39, %r222, %r288;
	selp.b32 	%r316, %r285, 0, %p39;
	add.s32 	%r291, %r316, %r813;
	mov.b32 	%r292, 2;
	// begin inline asm
	shfl.sync.down.b32 %r290, %r291, %r292, %r288, %r309;
	// end inline asm
	add.s32 	%r159, %r222, 2;
	setp.gt.s32 	%p40, %r159, %r288;
	selp.b32 	%r317, 0, %r290, %p40;
	add.s32 	%r296, %r291, %r317;
	mov.b32 	%r297, 4;
	// begin inline asm
	shfl.sync.down.b32 %r295, %r296, %r297, %r288, %r309;
	// end inline asm
	add.s32 	%r160, %r222, 4;
	setp.gt.s32 	%p41, %r160, %r288;
	selp.b32 	%r318, 0, %r295, %p41;
	add.s32 	%r301, %r296, %r318;
	mov.b32 	%r302, 8;
	// begin inline asm
	shfl.sync.down.b32 %r300, %r301, %r302, %r288, %r309;
	// end inline asm
	add.s32 	%r161, %r222, 8;
	setp.gt.s32 	%p42, %r161, %r288;
	selp.b32 	%r319, 0, %r300, %p42;
	add.s32 	%r306, %r301, %r319;
	mov.b32 	%r307, 16;
	// begin inline asm
	shfl.sync.down.b32 %r305, %r306, %r307, %r288, %r309;
	// end inline asm
	add.s32 	%r162, %r222, 16;
	setp.gt.s32 	%p43, %r162, %r288;
	selp.b32 	%r320, 0, %r305, %p43;
	add.s32 	%r814, %r306, %r320;
	not.b32 	%r321, %r827;
	add.s32 	%r816, %r1, %r321;
	add.s64 	%rd75, %rd1, 256;
$L__BB3_135:
	setp.ne.s32 	%p44, %r817, 101;
	mov.b32 	%r322, -1;
	vote.sync.all.pred 	%p45, %p44, %r322;
	not.pred 	%p46, %p45;
	@%p46 bra 	$L__BB3_143;
	mul.wide.s32 	%rd115, %r816, 8;
	add.s64 	%rd116, %rd75, %rd115;
	add.s64 	%rd114, %rd116, -256;
	// begin inline asm
	ld.relaxed.gpu.v2.u32 {%r817, %r818}, [%rd114];
	// end inline asm
$L__BB3_137:
	setp.eq.s32 	%p60, %r817, 99;
	mov.b32 	%r365, -1;
	vote.sync.any.pred 	%p61, %p60, %r365;
	not.pred 	%p62, %p61;
	@%p62 bra 	$L__BB3_142;
	setp.gt.u32 	%p70, %r149, 499;
	@%p70 bra 	$L__BB3_140;
	membar.cta;
	bra.uni 	$L__BB3_141;
$L__BB3_140:
	mov.b32 	%r404, 350;
	// begin inline asm
	nanosleep.u32 %r404;
	// end inline asm
$L__BB3_141:
	// begin inline asm
	ld.relaxed.gpu.v2.u32 {%r817, %r818}, [%rd114];
	// end inline asm
	bra.uni 	$L__BB3_137;
$L__BB3_142:
	setp.eq.s32 	%p63, %r817, 101;
	mov.b32 	%r391, -1;
	vote.sync.ballot.b32 	%r392, %p63, %r391;
	and.b32  	%r393, %r392, %r284;
	or.b32  	%r394, %r393, -2147483648;
	add.s32 	%r395, %r394, -1;
	not.b32 	%r396, %r394;
	and.b32  	%r397, %r396, %r395;
	popc.b32 	%r370, %r397;
	mov.b32 	%r369, 1;
	// begin inline asm
	shfl.sync.down.b32 %r367, %r818, %r369, %r370, %r391;
	// end inline asm
	setp.lt.s32 	%p65, %r222, %r370;
	selp.b32 	%r398, %r367, 0, %p65;
	add.s32 	%r373, %r398, %r818;
	mov.b32 	%r374, 2;
	// begin inline asm
	shfl.sync.down.b32 %r372, %r373, %r374, %r370, %r391;
	// end inline asm
	setp.gt.s32 	%p66, %r159, %r370;
	selp.b32 	%r399, 0, %r372, %p66;
	add.s32 	%r378, %r373, %r399;
	mov.b32 	%r379, 4;
	// begin inline asm
	shfl.sync.down.b32 %r377, %r378, %r379, %r370, %r391;
	// end inline asm
	setp.gt.s32 	%p67, %r160, %r370;
	selp.b32 	%r400, 0, %r377, %p67;
	add.s32 	%r383, %r378, %r400;
	mov.b32 	%r384, 8;
	// begin inline asm
	shfl.sync.down.b32 %r382, %r383, %r384, %r370, %r391;
	// end inline asm
	setp.gt.s32 	%p68, %r161, %r370;
	selp.b32 	%r401, 0, %r382, %p68;
	add.s32 	%r388, %r383, %r401;
	mov.b32 	%r389, 16;
	// begin inline asm
	shfl.sync.down.b32 %r387, %r388, %r389, %r370, %r391;
	// end inline asm
	setp.gt.s32 	%p69, %r162, %r370;
	selp.b32 	%r402, 0, %r387, %p69;
	add.s32 	%r403, %r402, %r814;
	add.s32 	%r814, %r403, %r388;
	add.s32 	%r816, %r816, -32;
	bra.uni 	$L__BB3_135;
$L__BB3_143:
	setp.ne.s32 	%p47, %r827, 0;
	@%p47 bra 	$L__BB3_145;
	add.s32 	%r325, %r814, %r145;
	add.s64 	%rd104, %rd73, 256;
	mov.b32 	%r324, 101;
	// begin inline asm
	st.relaxed.gpu.v2.u32 [%rd104], {%r324, %r325};
	// end inline asm
	st.shared.u32 	[_ZN6thrust24THRUST_300001_SM_1000_NS8cuda_cub4core6detail5shmemE+36], %r814;
	st.shared.u32 	[_ZN6thrust24THRUST_300001_SM_1000_NS8cuda_cub4core6detail5shmemE+40], %r325;
$L__BB3_145:
	setp.ne.s32 	%p48, %r222, 0;
	mov.u32 	%r819, %r147;
	@%p48 bra 	$L__BB3_147;
	st.shared.u32 	[_ZN6thrust24THRUST_300001_SM_1000_NS8cuda_cub4core6detail5shmemE+12], %r814;
	mov.u32 	%r819, %r814;
$L__BB3_147:
	setp.eq.s32 	%p49, %r827, 0;
	bar.sync 	0;
	@%p49 bra 	$L__BB3_149;
	ld.shared.u32 	%r326, [_ZN6thrust24THRUST_300001_SM_1000_NS8cuda_cub4core6detail5shmemE+12];
	add.s32 	%r819, %r326, %r819;
$L__BB3_149:
	add.s32 	%r181, %r819, %r139;
	add.s32 	%r182, %r140, %r819;
	add.s32 	%r183, %r141, %r819;
	add.s32 	%r184, %r142, %r819;
	ld.shared.v2.u32 	{%r327, %r185}, [_ZN6thrust24THRUST_300001_SM_1000_NS8cuda_cub4core6detail5shmemE+40];
	ld.shared.u32 	%r186, [_ZN6thrust24THRUST_300001_SM_1000_NS8cuda_cub4core6detail5shmemE+36];
	sub.s32 	%r328, 320, %r102;
	sub.s32 	%r187, %r185, %r328;
	sub.s32 	%r828, %r327, %r328;
	bar.sync 	0;
	not.pred 	%p50, %p5;
	@%p50 bra 	$L__BB3_151;
	sub.s32 	%r329, %r819, %r186;
	shl.b32 	%r330, %r329, 3;
	mov.u32 	%r331, _ZN6thrust24THRUST_300001_SM_1000_NS8cuda_cub4core6detail5shmemE;
	add.s32 	%r332, %r331, %r330;
	st.shared.u64 	[%r332], %rd65;
$L__BB3_151:
	not.pred 	%p51, %p6;
	@%p51 bra 	$L__BB3_153;
	sub.s32 	%r333, %r181, %r186;
	shl.b32 	%r334, %r333, 3;
	mov.u32 	%r335, _ZN6thrust24THRUST_300001_SM_1000_NS8cuda_cub4core6detail5shmemE;
	add.s32 	%r336, %r335, %r334;
	st.shared.u64 	[%r336], %rd66;
$L__BB3_153:
	not.pred 	%p52, %p7;
	@%p52 bra 	$L__BB3_155;
	sub.s32 	%r337, %r182, %r186;
	shl.b32 	%r338, %r337, 3;
	mov.u32 	%r339, _ZN6thrust24THRUST_300001_SM_1000_NS8cuda_cub4core6detail5shmemE;
	add.s32 	%r340, %r339, %r338;
	st.shared.u64 	[%r340], %rd67;
$L__BB3_155:
	not.pred 	%p53, %p8;
	@%p53 bra 	$L__BB3_157;
	sub.s32 	%r341, %r183, %r186;
	shl.b32 	%r342, %r341, 3;
	mov.u32 	%r343, _ZN6thrust24THRUST_300001_SM_1000_NS8cuda_cub4core6detail5shmemE;
	add.s32 	%r344, %r343, %r342;
	st.shared.u64 	[%r344], %rd68;
$L__BB3_157:
	not.pred 	%p54, %p9;
	@%p54 bra 	$L__BB3_159;
	sub.s32 	%r345, %r184, %r186;
	shl.b32 	%r346, %r345, 3;
	mov.u32 	%r347, _ZN6thrust24THRUST_300001_SM_1000_NS8cuda_cub4core6detail5shmemE;
	add.s32 	%r348, %r347, %r346;
	st.shared.u64 	[%r348], %rd69;
$L__BB3_159:
	bar.sync 	0;
	setp.ge.s32 	%p55, %r827, %r187;
	@%p55 bra 	$L__BB3_166;
	ld.param.u32 	%r782, [_ZN6thrust24THRUST_300001_SM_1000_NS8cuda_cub4core6detail13_kernel_agentINS1_8__unique11UniqueAgentINS0_6detail15normal_iteratorINS0_10device_ptrImEEEESB_N4cuda3std3__48equal_toImEEiPiEEJSB_SB_SG_SH_iN3cub18CUB_300001_SM_100013ScanTileStateIiLb1EEEmEEEvDpT0__param_4];
	add.s32 	%r349, %r185, %r782;
	add.s32 	%r350, %r827, %r2;
	sub.s32 	%r351, %r349, %r350;
	add.s32 	%r189, %r351, -321;
	and.b32  	%r352, %r189, 192;
	setp.eq.s32 	%p56, %r352, 192;
	@%p56 bra 	$L__BB3_163;
	shr.u32 	%r353, %r189, 6;
	add.s32 	%r354, %r353, 1;
	and.b32  	%r355, %r354, 3;
	add.s32 	%r823, %r827, %r186;
	shl.b32 	%r356, %r827, 3;
	mov.u32 	%r357, _ZN6thrust24THRUST_300001_SM_1000_NS8cuda_cub4core6detail5shmemE;
	add.s32 	%r822, %r357, %r356;
	neg.s32 	%r821, %r355;
	shl.b32 	%r358, %r354, 6;
	and.b32  	%r359, %r358, 192;
	add.s32 	%r827, %r827, %r359;
$L__BB3_162:
	.pragma "nounroll";
	mul.wide.s32 	%rd105, %r823, 8;
	add.s64 	%rd106, %rd3, %rd105;
	ld.shared.u64 	%rd107, [%r822];
	st.global.u64 	[%rd106], %rd107;
	add.s32 	%r823, %r823, 64;
	add.s32 	%r822, %r822, 512;
	add.s32 	%r821, %r821, 1;
	setp.ne.s32 	%p57, %r821, 0;
	@%p57 bra 	$L__BB3_162;
$L__BB3_163:
	setp.lt.u32 	%p58, %r189, 192;
	@%p58 bra 	$L__BB3_166;
	add.s64 	%rd77, %rd3, 1024;
	add.s32 	%r826, %r827, %r186;
	shl.b32 	%r360, %r827, 3;
	mov.u32 	%r361, _ZN6thrust24THRUST_300001_SM_1000_NS8cuda_cub4core6detail5shmemE;
	add.s32 	%r362, %r360, %r361;
	add.s32 	%r825, %r362, 1024;
$L__BB3_165:
	mul.wide.s32 	%rd108, %r826, 8;
	add.s64 	%rd109, %rd77, %rd108;
	ld.shared.u64 	%rd110, [%r825+-1024];
	st.global.u64 	[%rd109+-1024], %rd110;
	ld.shared.u64 	%rd111, [%r825+-512];
	st.global.u64 	[%rd109+-512], %rd111;
	ld.shared.u64 	%rd112, [%r825];
	st.global.u64 	[%rd109], %rd112;
	ld.shared.u64 	%rd113, [%r825+512];
	st.global.u64 	[%rd109+512], %rd113;
	add.s32 	%r827, %r827, 256;
	add.s32 	%r826, %r826, 256;
	add.s32 	%r825, %r825, 2048;
	setp.lt.s32 	%p59, %r827, %r187;
	@%p59 bra 	$L__BB3_165;
$L__BB3_166:
	bar.sync 	0;
$L__BB3_167:
	mov.u32 	%r509, %tid.x;
	setp.ne.s32 	%p101, %r509, 0;
	@%p101 bra 	$L__BB3_169;
	ld.param.u64 	%rd200, [_ZN6thrust24THRUST_300001_SM_1000_NS8cuda_cub4core6detail13_kernel_agentINS1_8__unique11UniqueAgentINS0_6detail15normal_iteratorINS0_10device_ptrImEEEESB_N4cuda3std3__48equal_toImEEiPiEEJSB_SB_SG_SH_iN3cub18CUB_300001_SM_100013ScanTileStateIiLb1EEEmEEEvDpT0__param_3];
	cvta.to.global.u64 	%rd143, %rd200;
	st.global.u32 	[%rd143], %r828;
$L__BB3_169:
	ret;

}
	// .globl	_ZN3cub18CUB_300001_SM_10006detail11EmptyKernelIvEEvv
.visible .entry _ZN3cub18CUB_300001_SM_10006detail11EmptyKernelIvEEvv()
{


	ret;

}
	// .globl	_ZN3cub18CUB_300001_SM_10006detail8for_each13static_kernelINS2_12policy_hub_t12policy_500_tEmN6thrust24THRUST_300001_SM_1000_NS8cuda_cub20__uninitialized_fill7functorINS7_10device_ptrImEEmEEEEvT0_T1_
.visible .entry _ZN3cub18CUB_300001_SM_10006detail8for_each13static_kernelINS2_12policy_hub_t12policy_500_tEmN6thrust24THRUST_300001_SM_1000_NS8cuda_cub20__uninitialized_fill7functorINS7_10device_ptrImEEmEEEEvT0_T1_(
	.param .u64 _ZN3cub18CUB_300001_SM_10006detail8for_each13static_kernelINS2_12policy_hub_t12policy_500_tEmN6thrust24THRUST_300001_SM_1000_NS8cuda_cub20__uninitialized_fill7functorINS7_10device_ptrImEEmEEEEvT0_T1__param_0,
	.param .align 8 .b8 _ZN3cub18CUB_300001_SM_10006detail8for_each13static_kernelINS2_12policy_hub_t12policy_500_tEmN6thrust24THRUST_300001_SM_1000_NS8cuda_cub20__uninitialized_fill7functorINS7_10device_ptrImEEmEEEEvT0_T1__param_1[16]
)
.maxntid 256
{
	.reg .pred 	%p<4>;
	.reg .b32 	%r<5>;
	.reg .b64 	%rd<18>;

	ld.param.u64 	%rd6, [_ZN3cub18CUB_300001_SM_10006detail8for_each13static_kernelINS2_12policy_hub_t12policy_500_tEmN6thrust24THRUST_300001_SM_1000_NS8cuda_cub20__uninitialized_fill7functorINS7_10device_ptrImEEmEEEEvT0_T1__param_1+8];
	ld.param.u64 	%rd5, [_ZN3cub18CUB_300001_SM_10006detail8for_each13static_kernelINS2_12policy_hub_t12policy_500_tEmN6thrust24THRUST_300001_SM_1000_NS8cuda_cub20__uninitialized_fill7functorINS7_10device_ptrImEEmEEEEvT0_T1__param_1];
	ld.param.u64 	%rd7, [_ZN3cub18CUB_300001_SM_10006detail8for_each13static_kernelINS2_12policy_hub_t12policy_500_tEmN6thrust24THRUST_300001_SM_1000_NS8cuda_cub20__uninitialized_fill7functorINS7_10device_ptrImEEmEEEEvT0_T1__param_0];
	mov.u32 	%r2, %ctaid.x;
	mul.wide.u32 	%rd1, %r2, 512;
	sub.s64 	%rd2, %rd7, %rd1;
	setp.lt.u64 	%p1, %rd2, 512;
	@%p1 bra 	$L__BB5_2;
	mov.u32 	%r4, %tid.x;
	cvta.to.global.u64 	%rd13, %rd5;
	cvt.u64.u32 	%rd14, %r4;
	add.s64 	%rd15, %rd1, %rd14;
	shl.b64 	%rd16, %rd15, 3;
	add.s64 	%rd17, %rd13, %rd16;
	st.global.u64 	[%rd17], %rd6;
	st.global.u64 	[%rd17+2048], %rd6;
	bra.uni 	$L__BB5_6;
$L__BB5_2:
	cvta.to.global.u64 	%rd8, %rd5;
	mov.u32 	%r1, %tid.x;
	cvt.u64.u32 	%rd9, %r1;
	setp.le.u64 	%p2, %rd2, %rd9;
	add.s64 	%rd10, %rd1, %rd9;
	shl.b64 	%rd11, %rd10, 3;
	add.s64 	%rd4, %rd8, %rd11;
	@%p2 bra 	$L__BB5_4;
	st.global.u64 	[%rd4], %rd6;
$L__BB5_4:
	add.s32 	%r3, %r1, 256;
	cvt.u64.u32 	%rd12, %r3;
	setp.le.u64 	%p3, %rd2, %rd12;
	@%p3 bra 	$L__BB5_6;
	st.global.u64 	[%rd4+2048], %rd6;
$L__BB5_6:
	ret;

}
	// .globl	_ZN3cub18CUB_300001_SM_10006detail10radix_sort31DeviceRadixSortSingleTileKernelINS1_5radix10policy_hubImNS0_8NullTypeEyE10Policy1000ELNS0_9SortOrderE0EmS6_yNS1_21identity_decomposer_tEEEvPKT1_PSB_PKT2_PSF_T3_iiT4_
.visible .entry _ZN3cub18CUB_300001_SM_10006detail10radix_sort31DeviceRadixSortSingleTileKernelINS1_5radix10policy_hubImNS0_8NullTypeEyE10Policy1000ELNS0_9SortOrderE0EmS6_yNS1_21identity_decomposer_tEEEvPKT1_PSB_PKT2_PSF_T3_iiT4_(
	.param .u64 .ptr .align 1 _ZN3cub18CUB_300001_SM_10006detail10radix_sort31DeviceRadixSortSingleTileKernelINS1_5radix10policy_hubImNS0_8NullTypeEyE10Policy1000ELNS0_9SortOrderE0EmS6_yNS1_21identity_decomposer_tEEEvPKT1_PSB_PKT2_PSF_T3_iiT4__param_0,
	.param .u64 .ptr .align 1 _ZN3cub18CUB_300001_SM_10006detail10radix_sort31DeviceRadixSortSingleTileKernelINS1_5radix10policy_hubImNS0_8NullTypeEyE10Policy1000ELNS0_9SortOrderE0EmS6_yNS1_21identity_decomposer_tEEEvPKT1_PSB_PKT2_PSF_T3_iiT4__param_1,
	.param .u64 .ptr .align 1 _ZN3cub18CUB_300001_SM_10006detail10radix_sort31DeviceRadixSortSingleTileKernelINS1_5radix10policy_hubImNS0_8NullTypeEyE10Policy1000ELNS0_9SortOrderE0EmS6_yNS1_21identity_decomposer_tEEEvPKT1_PSB_PKT2_PSF_T3_iiT4__param_2,
	.param .u64 .ptr .align 1 _ZN3cub18CUB_300001_SM_10006detail10radix_sort31DeviceRadixSortSingleTileKernelINS1_5radix10policy_hubImNS0_8NullTypeEyE10Policy1000ELNS0_9SortOrderE0EmS6_yNS1_21identity_decomposer_tEEEvPKT1_PSB_PKT2_PSF_T3_iiT4__param_3,
	.param .u64 _ZN3cub18CUB_300001_SM_10006detail10radix_sort31DeviceRadixSortSingleTileKernelINS1_5radix10policy_hubImNS0_8NullTypeEyE10Policy1000ELNS0_9SortOrderE0EmS6_yNS1_21identity_decomposer_tEEEvPKT1_PSB_PKT2_PSF_T3_iiT4__param_4,
	.param .u32 _ZN3cub18CUB_300001_SM_10006detail10radix_sort31DeviceRadixSortSingleTileKernelINS1_5radix10policy_hubImNS0_8NullTypeEyE10Policy1000ELNS0_9SortOrderE0EmS6_yNS1_21identity_decomposer_tEEEvPKT1_PSB_PKT2_PSF_T3_iiT4__param_5,
	.param .u32 _ZN3cub18CUB_300001_SM_10006detail10radix_sort31DeviceRadixSortSingleTileKernelINS1_5radix10policy_hubImNS0_8NullTypeEyE10Policy1000ELNS0_9SortOrderE0EmS6_yNS1_21identity_decomposer_tEEEvPKT1_PSB_PKT2_PSF_T3_iiT4__param_6,
	.param .align 1 .b8 _ZN3cub18CUB_300001_SM_10006detail10radix_sort31DeviceRadixSortSingleTileKernelINS1_5radix10policy_hubImNS0_8NullTypeEyE10Policy1000ELNS0_9SortOrderE0EmS6_yNS1_21identity_decomposer_tEEEvPKT1_PSB_PKT2_PSF_T3_iiT4__param_7[1]
)
.maxntid 256
.minnctapersm 1
{
	.reg .pred 	%p<32>;
	.reg .b16 	%rs<19>;
	.reg .b32 	%r<356>;
	.reg .b64 	%rd<113>;
	// demoted variable
	.shared .align 16 .b8 _ZZN3cub18CUB_300001_SM_10006detail10radix_sort31DeviceRadixSortSingleTileKernelINS1_5radix10policy_hubImNS0_8NullTypeEyE10Policy1000ELNS0_9SortOrderE0EmS6_yNS1_21identity_decomposer_tEEEvPKT1_PSB_PKT2_PSF_T3_iiT4_E12temp_storage[33856];
	ld.param.u64 	%rd50, [_ZN3cub18CUB_300001_SM_10006detail10radix_sort31DeviceRadixSortSingleTileKernelINS1_5radix10policy_hubImNS0_8NullTypeEyE10Policy1000ELNS0_9SortOrderE0EmS6_yNS1_21identity_decomposer_tEEEvPKT1_PSB_PKT2_PSF_T3_iiT4__param_0];
	ld.param.u64 	%rd47, [_ZN3cub18CUB_300001_SM_10006detail10radix_sort31DeviceRadixSortSingleTileKernelINS1_5radix10policy_hubImNS0_8NullTypeEyE10Policy1000ELNS0_9SortOrderE0EmS6_yNS1_21identity_decomposer_tEEEvPKT1_PSB_PKT2_PSF_T3_iiT4__param_1];
	ld.param.u64 	%rd48, [_ZN3cub18CUB_300001_SM_10006detail10radix_sort31DeviceRadixSortSingleTileKernelINS1_5radix10policy_hubImNS0_8NullTypeEyE10Policy1000ELNS0_9SortOrderE0EmS6_yNS1_21identity_decomposer_tEEEvPKT1_PSB_PKT2_PSF_T3_iiT4__param_4];
	ld.param.u32 	%r75, [_ZN3cub18CUB_300001_SM_10006detail10radix_sort31DeviceRadixSortSingleTileKernelINS1_5radix10policy_hubImNS0_8NullTypeEyE10Policy1000ELNS0_9SortOrderE0EmS6_yNS1_21identity_decomposer_tEEEvPKT1_PSB_PKT2_PSF_T3_iiT4__param_5];
	ld.param.u32 	%r76, [_ZN3cub18CUB_300001_SM_10006detail10radix_sort31DeviceRadixSortSingleTileKernelINS1_5radix10policy_hubImNS0_8NullTypeEyE10Policy1000ELNS0_9SortOrderE0EmS6_yNS1_21identity_decomposer_tEEEvPKT1_PSB_PKT2_PSF_T3_iiT4__param_6];
	cvta.to.global.u64 	%rd51, %rd50;
	cvt.u32.u64 	%r1, %rd48;
	mov.u32 	%r2, %tid.x;
	mul.lo.s32 	%r3, %r2, 9;
	setp.ge.s32 	%p1, %r3, %r1;
	mul.wide.u32 	%rd52, %r3, 8;
	add.s64 	%rd1, %rd51, %rd52;
	mov.b64 	%rd112, -1;
	@%p1 bra 	$L__BB6_2;
	ld.global.u64 	%rd112, [%rd1];
$L__BB6_2:
	add.s32 	%r77, %r3, 1;
	setp.ge.s32 	%p2, %r77, %r1;
	mov.b64 	%rd111, -1;
	@%p2 bra 	$L__BB6_4;
	ld.global.u64 	%rd111, [%rd1+8];
$L__BB6_4:
	add.s32 	%r78, %r3, 2;
	setp.ge.s32 	%p3, %r78, %r1;
	mov.b64 	%rd110, -1;
	@%p3 bra 	$L__BB6_6;
	ld.global.u64 	%rd110, [%rd1+16];
$L__BB6_6:
	add.s32 	%r79, %r3, 3;
	setp.ge.s32 	%p4, %r79, %r1;
	mov.b64 	%rd109, -1;
	@%p4 bra 	$L__BB6_8;
	ld.global.u64 	%rd109, [%rd1+24];
$L__BB6_8:
	add.s32 	%r80, %r3, 4;
	setp.ge.s32 	%p5, %r80, %r1;
	mov.b64 	%rd108, -1;
	@%p5 bra 	$L__BB6_10;
	ld.global.u64 	%rd108, [%rd1+32];
$L__BB6_10:
	add.s32 	%r81, %r3, 5;
	setp.ge.s32 	%p6, %r81, %r1;
	mov.b64 	%rd107, -1;
	@%p6 bra 	$L__BB6_12;
	ld.global.u64 	%rd107, [%rd1+40];
$L__BB6_12:
	add.s32 	%r82, %r3, 6;
	setp.ge.s32 	%p7, %r82, %r1;
	mov.b64 	%rd106, -1;
	@%p7 bra 	$L__BB6_14;
	ld.global.u64 	%rd106, [%rd1+48];
$L__BB6_14:
	add.s32 	%r83, %r3, 7;
	setp.ge.s32 	%p8, %r83, %r1;
	mov.b64 	%rd105, -1;
	@%p8 bra 	$L__BB6_16;
	ld.global.u64 	%rd105, [%rd1+56];
$L__BB6_16:
	add.s32 	%r84, %r3, 8;
	setp.ge.s32 	%p9, %r84, %r1;
	mov.b64 	%rd104, -1;
	@%p9 bra 	$L__BB6_18;
	ld.global.u64 	%rd104, [%rd1+64];
$L__BB6_18:
	bar.sync 	0;
	shr.u32 	%r4, %r2, 5;
	shl.b32 	%r86, %r2, 2;
	mov.u32 	%r87, _ZZN3cub18CUB_300001_SM_10006detail10radix_sort31DeviceRadixSortSingleTileKernelINS1_5radix10policy_hubImNS0_8NullTypeEyE10Policy1000ELNS0_9SortOrderE0EmS6_yNS1_21identity_decomposer_tEEEvPKT1_PSB_PKT2_PSF_T3_iiT4_E12temp_storage;
	add.s32 	%r5, %r87, %r86;
	shl.b32 	%r88, %r2, 7;
	add.s32 	%r6, %r5, %r88;
	shl.b32 	%r89, %r4, 2;
	add.s32 	%r90, %r87, %r89;
	add.s32 	%r7, %r90, 33792;
	mad.lo.s32 	%r8, %r2, -60, %r6;
	add.s32 	%r353, %r75, 6;
	sub.s32 	%r352, %r76, %r75;
$L__BB6_19:
	add.s32 	%r101, %r353, -6;
	min.s32 	%r91, %r352, 6;
	mov.b32 	%r130, 0;
	st.shared.u32 	[%r5], %r130;
	st.shared.u32 	[%r5+1024], %r130;
	st.shared.u32 	[%r5+2048], %r130;
	st.shared.u32 	[%r5+3072], %r130;
	st.shared.u32 	[%r5+4096], %r130;
	st.shared.u32 	[%r5+5120], %r130;
	st.shared.u32 	[%r5+6144], %r130;
	st.shared.u32 	[%r5+7168], %r130;
	st.shared.u32 	[%r5+8192], %r130;
	st.shared.u32 	[%r5+9216], %r130;
	st.shared.u32 	[%r5+10240], %r130;
	st.shared.u32 	[%r5+11264], %r130;
	st.shared.u32 	[%r5+12288], %r130;
	st.shared.u32 	[%r5+13312], %r130;
	st.shared.u32 	[%r5+14336], %r130;
	st.shared.u32 	[%r5+15360], %r130;
	st.shared.u32 	[%r5+16384], %r130;
	st.shared.u32 	[%r5+17408], %r130;
	st.shared.u32 	[%r5+18432], %r130;
	st.shared.u32 	[%r5+19456], %r130;
	st.shared.u32 	[%r5+20480], %r130;
	st.shared.u32 	[%r5+21504], %r130;
	st.shared.u32 	[%r5+22528], %r130;
	st.shared.u32 	[%r5+23552], %r130;
	st.shared.u32 	[%r5+24576], %r130;
	st.shared.u32 	[%r5+25600], %r130;
	st.shared.u32 	[%r5+26624], %r130;
	st.shared.u32 	[%r5+27648], %r130;
	st.shared.u32 	[%r5+28672], %r130;
	st.shared.u32 	[%r5+29696], %r130;
	st.shared.u32 	[%r5+30720], %r130;
	st.shared.u32 	[%r5+31744], %r130;
	st.shared.u32 	[%r5+32768], %r130;
	mov.b64 	%rd62, 1;
	// begin inline asm
	shl.b64 %rd61, %rd62, %r91;
	// end inline asm
	add.s64 	%rd64, %rd61, -1;
	// begin inline asm
	shl.b64 %rd63, %rd64, %r130;
	// end inline asm
	// begin inline asm
	shr.b64 %rd65, %rd112, %r101;
	// end inline asm
	cvt.u32.u64 	%r133, %rd65;
	cvt.u32.u64 	%r134, %rd63;
	and.b32  	%r135, %r134, %r133;
	shl.b32 	%r136, %r135, 10;
	and.b32  	%r137, %r136, 31744;
	add.s32 	%r138, %r5, %r137;
	shr.u32 	%r139, %r135, 4;
	and.b32  	%r140, %r139, 268435454;
	add.s32 	%r14, %r138, %r140;
	ld.shared.u16 	%rs1, [%r14];
	add.s16 	%rs10, %rs1, 1;
	st.shared.u16 	[%r14], %rs10;
	// begin inline asm
	shr.b64 %rd67, %rd111, %r101;
	// end inline asm
	cvt.u32.u64 	%r141, %rd67;
	and.b32  	%r142, %r134, %r141;
	shl.b32 	%r143, %r142, 10;
	and.b32  	%r144, %r143, 31744;
	add.s32 	%r145, %r5, %r144;
	shr.u32 	%r146, %r142, 4;
	and.b32  	%r147, %r146, 268435454;
	add.s32 	%r15, %r145, %r147;
	ld.shared.u16 	%rs2, [%r15];
	add.s16 	%rs11, %rs2, 1;
	st.shared.u16 	[%r15], %rs11;
	// begin inline asm
	shr.b64 %rd69, %rd110, %r101;
	// end inline asm
	cvt.u32.u64 	%r148, %rd69;
	and.b32  	%r149, %r134, %r148;
	shl.b32 	%r150, %r149, 10;
	and.b32  	%r151, %r150, 31744;
	add.s32 	%r152, %r5, %r151;
	shr.u32 	%r153, %r149, 4;
	and.b32  	%r154, %r153, 268435454;
	add.s32 	%r16, %r152, %r154;
	ld.shared.u16 	%rs3, [%r16];
	add.s16 	%rs12, %rs3, 1;
	st.shared.u16 	[%r16], %rs12;
	// begin inline asm
	shr.b64 %rd71, %rd109, %r101;
	// end inline asm
	cvt.u32.u64 	%r155, %rd71;
	and.b32  	%r156, %r134, %r155;
	shl.b32 	%r157, %r156, 10;
	and.b32  	%r158, %r157, 31744;
	add.s32 	%r159, %r5, %r158;
	shr.u32 	%r160, %r156, 4;
	and.b32  	%r161, %r160, 268435454;
	add.s32 	%r17, %r159, %r161;
	ld.shared.u16 	%rs4, [%r17];
	add.s16 	%rs13, %rs4, 1;
	st.shared.u16 	[%r17], %rs13;
	// begin inline asm
	shr.b64 %rd73, %rd108, %r101;
	// end inline asm
	cvt.u32.u64 	%r162, %rd73;
	and.b32  	%r163, %r134, %r162;
	shl.b32 	%r164, %r163, 10;
	and.b32  	%r165, %r164, 31744;
	add.s32 	%r166, %r5, %r165;
	shr.u32 	%r167, %r163, 4;
	and.b32  	%r168, %r167, 268435454;
	add.s32 	%r18, %r166, %r168;
	ld.shared.u16 	%rs5, [%r18];
	add.s16 	%rs14, %rs5, 1;
	st.shared.u16 	[%r18], %rs14;
	// begin inline asm
	shr.b64 %rd75, %rd107, %r101;
	// end inline asm
	cvt.u32.u64 	%r169, %rd75;
	and.b32  	%r170, %r134, %r169;
	shl.b32 	%r171, %r170, 10;
	and.b32  	%r172, %r171, 31744;
	add.s32 	%r173, %r5, %r172;
	shr.u32 	%r174, %r170, 4;
	and.b32  	%r175, %r174, 268435454;
	add.s32 	%r19, %r173, %r175;
	ld.shared.u16 	%rs6, [%r19];
	add.s16 	%rs15, %rs6, 1;
	st.shared.u16 	[%r19], %rs15;
	// begin inline asm
	shr.b64 %rd77, %rd106, %r101;
	// end inline asm
	cvt.u32.u64 	%r176, %rd77;
	and.b32  	%r177, %r134, %r176;
	shl.b32 	%r178, %r177, 10;
	and.b32  	%r179, %r178, 31744;
	add.s32 	%r180, %r5, %r179;
	shr.u32 	%r181, %r177, 4;
	and.b32  	%r182, %r181, 268435454;
	add.s32 	%r20, %r180, %r182;
	ld.shared.u16 	%rs7, [%r20];
	add.s16 	%rs16, %rs7, 1;
	st.shared.u16 	[%r20], %rs16;
	// begin inline asm
	shr.b64 %rd79, %rd105, %r101;
	// end inline asm
	cvt.u32.u64 	%r183, %rd79;
	and.b32  	%r184, %r134, %r183;
	shl.b32 	%r185, %r184, 10;
	and.b32  	%r186, %r185, 31744;
	add.s32 	%r187, %r5, %r186;
	shr.u32 	%r188, %r184, 4;
	and.b32  	%r189, %r188, 268435454;
	add.s32 	%r21, %r187, %r189;
	ld.shared.u16 	%rs8, [%r21];
	add.s16 	%rs17, %rs8, 1;
	st.shared.u16 	[%r21], %rs17;
	// begin inline asm
	shr.b64 %rd81, %rd104, %r101;
	// end inline asm
	cvt.u32.u64 	%r190, %rd81;
	and.b32  	%r191, %r134, %r190;
	shl.b32 	%r192, %r191, 10;
	and.b32  	%r193, %r192, 31744;
	add.s32 	%r194, %r5, %r193;
	shr.u32 	%r195, %r191, 4;
	and.b32  	%r196, %r195, 268435454;
	add.s32 	%r22, %r194, %r196;
	ld.shared.u16 	%rs9, [%r22];
	add.s16 	%rs18, %rs9, 1;
	st.shared.u16 	[%r22], %rs18;
	bar.sync 	0;
	ld.shared.u32 	%r23, [%r6];
	ld.shared.u32 	%r197, [%r6+4];
	ld.shared.u32 	%r198, [%r6+8];
	ld.shared.u32 	%r199, [%r6+12];
	ld.shared.u32 	%r200, [%r6+16];
	ld.shared.u32 	%r201, [%r6+20];
	ld.shared.u32 	%r202, [%r6+24];
	ld.shared.u32 	%r203, [%r6+28];
	ld.shared.u32 	%r204, [%r6+32];
	ld.shared.u32 	%r205, [%r6+36];
	ld.shared.u32 	%r206, [%r6+40];
	ld.shared.u32 	%r207, [%r6+44];
	ld.shared.u32 	%r208, [%r6+48];
	ld.shared.u32 	%r209, [%r6+52];
	ld.shared.u32 	%r210, [%r6+56];
	ld.shared.u32 	%r211, [%r6+60];
	ld.shared.u32 	%r212, [%r6+64];
	ld.shared.u32 	%r213, [%r6+68];
	ld.shared.u32 	%r214, [%r6+72];
	ld.shared.u32 	%r215, [%r6+76];
	ld.shared.u32 	%r216, [%r6+80];
	ld.shared.u32 	%r217, [%r6+84];
	ld.shared.u32 	%r218, [%r6+88];
	ld.shared.u32 	%r219, [%r6+92];
	ld.shared.u32 	%r220, [%r6+96];
	ld.shared.u32 	%r221, [%r6+100];
	ld.shared.u32 	%r222, [%r6+104];
	ld.shared.u32 	%r223, [%r6+108];
	ld.shared.u32 	%r224, [%r6+112];
	ld.shared.u32 	%r225, [%r6+116];
	ld.shared.u32 	%r226, [%r6+120];
	ld.shared.u32 	%r227, [%r6+124];
	ld.shared.u32 	%r228, [%r6+128];
	add.s32 	%r24, %r197, %r23;
	add.s32 	%r25, %r198, %r24;
	add.s32 	%r26, %r199, %r25;
	add.s32 	%r27, %r200, %r26;
	add.s32 	%r28, %r201, %r27;
	add.s32 	%r29, %r202, %r28;
	add.s32 	%r30, %r203, %r29;
	add.s32 	%r31, %r204, %r30;
	add.s32 	%r32, %r205, %r31;
	add.s32 	%r33, %r206, %r32;
	add.s32 	%r34, %r207, %r33;
	add.s32 	%r35, %r208, %r34;
	add.s32 	%r36, %r209, %r35;
	add.s32 	%r37, %r210, %r36;
	add.s32 	%r38, %r211, %r37;
	add.s32 	%r39, %r212, %r38;
	add.s32 	%r40, %r213, %r39;
	add.s32 	%r41, %r214, %r40;
	add.s32 	%r42, %r215, %r41;
	add.s32 	%r43, %r216, %r42;
	add.s32 	%r44, %r217, %r43;
	add.s32 	%r45, %r218, %r44;
	add.s32 	%r46, %r219, %r45;
	add.s32 	%r47, %r220, %r46;
	add.s32 	%r48, %r221, %r47;
	add.s32 	%r49, %r222, %r48;
	add.s32 	%r50, %r223, %r49;
	add.s32 	%r51, %r224, %r50;
	add.s32 	%r52, %r225, %r51;
	add.s32 	%r53, %r226, %r52;
	add.s32 	%r54, %r227, %r53;
	add.s32 	%r107, %r228, %r54;
	// begin inline asm
	mov.u32 %r102, %laneid;
	// end inline asm
	mov.b32 	%r105, 1;
	mov.b32 	%r132, -1;
	// begin inline asm
	{  .reg .u32 r0;  .reg .pred p;  shfl.sync.up.b32 r0|p, %r107, %r105, %r130, %r132;  @p add.u32 r0, r0, %r107;  mov.u32 %r103, r0;}
	// end inline asm
	mov.b32 	%r111, 2;
	// begin inline asm
	{  .reg .u32 r0;  .reg .pred p;  shfl.sync.up.b32 r0|p, %r103, %r111, %r130, %r132;  @p add.u32 r0, r0, %r103;  mov.u32 %r109, r0;}
	// end inline asm
	mov.b32 	%r117, 4;
	// begin inline asm
	{  .reg .u32 r0;  .reg .pred p;  shfl.sync.up.b32 r0|p, %r109, %r117, %r130, %r132;  @p add.u32 r0, r0, %r109;  mov.u32 %r115, r0;}
	// end inline asm
	mov.b32 	%r123, 8;
	// begin inline asm
	{  .reg .u32 r0;  .reg .pred p;  shfl.sync.up.b32 r0|p, %r115, %r123, %r130, %r132;  @p add.u32 r0, r0, %r115;  mov.u32 %r121, r0;}
	// end inline asm
	mov.b32 	%r129, 16;
	// begin inline asm
	{  .reg .u32 r0;  .reg .pred p;  shfl.sync.up.b32 r0|p, %r121, %r129, %r130, %r132;  @p add.u32 r0, r0, %r121;  mov.u32 %r127, r0;}
	// end inline asm
	setp.ne.s32 	%p10, %r102, 31;
	@%p10 bra 	$L__BB6_21;
	st.shared.u32 	[%r7], %r127;
$L__BB6_21:
	sub.s32 	%r229, %r127, %r107;
	setp.gt.u32 	%p11, %r2, 31;
	setp.eq.s32 	%p12, %r4, 7;
	setp.eq.s32 	%p13, %r4, 6;
	setp.eq.s32 	%p14, %r4, 5;
	setp.eq.s32 	%p15, %r4, 4;
	setp.eq.s32 	%p16, %r4, 3;
	setp.eq.s32 	%p17, %r4, 2;
	setp.eq.s32 	%p18, %r4, 1;
	bar.sync 	0;
	ld.shared.v4.u32 	{%r230, %r231, %r232, %r233}, [_ZZN3cub18CUB_300001_SM_10006detail10radix_sort31DeviceRadixSortSingleTileKernelINS1_5radix10policy_hubImNS0_8NullTypeEyE10Policy1000ELNS0_9SortOrderE0EmS6_yNS1_21identity_decomposer_tEEEvPKT1_PSB_PKT2_PSF_T3_iiT4_E12temp_storage+33792];
	selp.b32 	%r234, %r230, %r354, %p18;
	add.s32 	%r235, %r231, %r230;
	selp.b32 	%r236, %r235, %r234, %p17;
	add.s32 	%r237, %r235, %r232;
	selp.b32 	%r238, %r237, %r236, %p16;
	add.s32 	%r239, %r237, %r233;
	selp.b32 	%r240, %r239, %r238, %p15;
	ld.shared.v4.u32 	{%r241, %r242, %r243, %r244}, [_ZZN3cub18CUB_300001_SM_10006detail10radix_sort31DeviceRadixSortSingleTileKernelINS1_5radix10policy_hubImNS0_8NullTypeEyE10Policy1000ELNS0_9SortOrderE0EmS6_yNS1_21identity_decomposer_tEEEvPKT1_PSB_PKT2_PSF_T3_iiT4_E12temp_storage+33808];
	add.s32 	%r245, %r239, %r241;
	selp.b32 	%r246, %r245, %r240, %p14;
	add.s32 	%r247, %r245, %r242;
	selp.b32 	%r248, %r247, %r246, %p13;
	add.s32 	%r249, %r247, %r243;
	selp.b32 	%r354, %r249, %r248, %p12;
	add.s32 	%r59, %r249, %r244;
	setp.ne.s32 	%p19, %r102, 0;
	selp.b32 	%r250, %r229, 0, %p19;
	add.s32 	%r251, %r354, %r250;
	or.pred  	%p20, %p11, %p19;
	selp.b32 	%r355, %r251, %r229, %p11;
	@%p20 bra 	$L__BB6_23;
	shl.b32 	%r355, %r59, 16;
	st.shared.u32 	[_ZZN3cub18CUB_300001_SM_10006detail10radix_sort31DeviceRadixSortSingleTileKernelINS1_5radix10policy_hubImNS0_8NullTypeEyE10Policy1000ELNS0_9SortOrderE0EmS6_yNS1_21identity_decomposer_tEEEvPKT1_PSB_PKT2_PSF_T3_iiT4_E12temp_storage+33832], %r355;
$L__BB6_23:
	setp.eq.s32 	%p21, %r2, 0;
	bar.sync 	0;
	ld.shared.u32 	%r252, [_ZZN3cub18CUB_300001_SM_10006detail10radix_sort31DeviceRadixSortSingleTileKernelINS1_5radix10policy_hubImNS0_8NullTypeEyE10Policy1000ELNS0_9SortOrderE0EmS6_yNS1_21identity_decomposer_tEEEvPKT1_PSB_PKT2_PSF_T3_iiT4_E12temp_storage+33832];
	selp.b32 	%r253, 0, %r252, %p21;
	add.s32 	%r254, %r355, %r253;
	add.s32 	%r255, %r23, %r254;
	add.s32 	%r256, %r24, %r254;
	add.s32 	%r257, %r25, %r254;
	add.s32 	%r258, %r26, %r254;
	add.s32 	%r259, %r27, %r254;
	add.s32 	%r260, %r28, %r254;
	add.s32 	%r261, %r29, %r254;
	add.s32 	%r262, %r30, %r254;
	add.s32 	%r263, %r31, %r254;
	add.s32 	%r264, %r32, %r254;
	add.s32 	%r265, %r33, %r254;
	add.s32 	%r266, %r34, %r254;
	add.s32 	%r267, %r35, %r254;
	add.s32 	%r268, %r36, %r254;
	add.s32 	%r269, %r37, %r254;
	add.s32 	%r270, %r38, %r254;
	add.s32 	%r271, %r39, %r254;
	add.s32 	%r272, %r40, %r254;
	add.s32 	%r273, %r41, %r254;
	add.s32 	%r274, %r42, %r254;
	add.s32 	%r275, %r43, %r254;
	add.s32 	%r276, %r44, %r254;
	add.s32 	%r277, %r45, %r254;
	add.s32 	%r278, %r46, %r254;
	add.s32 	%r279, %r47, %r254;
	add.s32 	%r280, %r48, %r254;
	add.s32 	%r281, %r49, %r254;
	add.s32 	%r282, %r50, %r254;
	add.s32 	%r283, %r51, %r254;
	add.s32 	%r284, %r52, %r254;
	add.s32 	%r285, %r53, %r254;
	add.s32 	%r286, %r54, %r254;
	st.shared.u32 	[%r6], %r254;
	st.shared.u32 	[%r6+4], %r255;
	st.shared.u32 	[%r6+8], %r256;
	st.shared.u32 	[%r6+12], %r257;
	st.shared.u32 	[%r6+16], %r258;
	st.shared.u32 	[%r6+20], %r259;
	st.shared.u32 	[%r6+24], %r260;
	st.shared.u32 	[%r6+28], %r261;
	st.shared.u32 	[%r6+32], %r262;
	st.shared.u32 	[%r6+36], %r263;
	st.shared.u32 	[%r6+40], %r264;
	st.shared.u32 	[%r6+44], %r265;
	st.shared.u32 	[%r6+48], %r266;
	st.shared.u32 	[%r6+52], %r267;
	st.shared.u32 	[%r6+56], %r268;
	st.shared.u32 	[%r6+60], %r269;
	st.shared.u32 	[%r6+64], %r270;
	st.shared.u32 	[%r6+68], %r271;
	st.shared.u32 	[%r6+72], %r272;
	st.shared.u32 	[%r6+76], %r273;
	st.shared.u32 	[%r6+80], %r274;
	st.shared.u32 	[%r6+84], %r275;
	st.shared.u32 	[%r6+88], %r276;
	st.shared.u32 	[%r6+92], %r277;
	st.shared.u32 	[%r6+96], %r278;
	st.shared.u32 	[%r6+100], %r279;
	st.shared.u32 	[%r6+104], %r280;
	st.shared.u32 	[%r6+108], %r281;
	st.shared.u32 	[%r6+112], %r282;
	st.shared.u32 	[%r6+116], %r283;
	st.shared.u32 	[%r6+120], %r284;
	st.shared.u32 	[%r6+124], %r285;
	st.shared.u32 	[%r6+128], %r286;
	bar.sync 	0;
	cvt.u32.u16 	%r287, %rs1;
	ld.shared.u16 	%r288, [%r14];
	add.s32 	%r63, %r288, %r287;
	cvt.u32.u16 	%r289, %rs2;
	ld.shared.u16 	%r290, [%r15];
	add.s32 	%r64, %r290, %r289;
	cvt.u32.u16 	%r291, %rs3;
	ld.shared.u16 	%r292, [%r16];
	add.s32 	%r65, %r292, %r291;
	cvt.u32.u16 	%r293, %rs4;
	ld.shared.u16 	%r294, [%r17];
	add.s32 	%r66, %r294, %r293;
	cvt.u32.u16 	%r295, %rs5;
	ld.shared.u16 	%r296, [%r18];
	add.s32 	%r67, %r296, %r295;
	cvt.u32.u16 	%r297, %rs6;
	ld.shared.u16 	%r298, [%r19];
	add.s32 	%r68, %r298, %r297;
	cvt.u32.u16 	%r299, %rs7;
	ld.shared.u16 	%r300, [%r20];
	add.s32 	%r69, %r300, %r299;
	cvt.u32.u16 	%r301, %rs8;
	ld.shared.u16 	%r302, [%r21];
	add.s32 	%r70, %r302, %r301;
	cvt.u32.u16 	%r303, %rs9;
	ld.shared.u16 	%r304, [%r22];
	add.s32 	%r71, %r304, %r303;
	bar.sync 	0;
	setp.lt.s32 	%p22, %r353, %r76;
	@%p22 bra 	$L__BB6_43;
	cvt.u64.u32 	%rd83, %r2;
	shl.b32 	%r305, %r63, 3;
	mov.u32 	%r306, _ZZN3cub18CUB_300001_SM_10006detail10radix_sort31DeviceRadixSortSingleTileKernelINS1_5radix10policy_hubImNS0_8NullTypeEyE10Policy1000ELNS0_9SortOrderE0EmS6_yNS1_21identity_decomposer_tEEEvPKT1_PSB_PKT2_PSF_T3_iiT4_E12temp_storage;
	add.s32 	%r307, %r306, %r305;
	st.shared.u64 	[%r307], %rd112;
	shl.b32 	%r308, %r64, 3;
	add.s32 	%r309, %r306, %r308;
	st.shared.u64 	[%r309], %rd111;
	shl.b32 	%r310, %r65, 3;
	add.s32 	%r311, %r306, %r310;
	st.shared.u64 	[%r311], %rd110;
	shl.b32 	%r312, %r66, 3;
	add.s32 	%r313, %r306, %r312;
	st.shared.u64 	[%r313], %rd109;
	shl.b32 	%r314, %r67, 3;
	add.s32 	%r315, %r306, %r314;
	st.shared.u64 	[%r315], %rd108;
	shl.b32 	%r316, %r68, 3;
	add.s32 	%r317, %r306, %r316;
	st.shared.u64 	[%r317], %rd107;
	shl.b32 	%r318, %r69, 3;
	add.s32 	%r319, %r306, %r318;
	st.shared.u64 	[%r319], %rd106;
	shl.b32 	%r320, %r70, 3;
	add.s32 	%r321, %r306, %r320;
	st.shared.u64 	[%r321], %rd105;
	shl.b32 	%r322, %r71, 3;
	add.s32 	%r323, %r306, %r322;
	st.shared.u64 	[%r323], %rd104;
	bar.sync 	0;
	shl.b32 	%r324, %r2, 6;
	sub.s32 	%r72, %r8, %r324;
	ld.shared.u64 	%rd29, [%r72+2048];
	ld.shared.u64 	%rd30, [%r72+4096];
	ld.shared.u64 	%rd31, [%r72+6144];
	ld.shared.u64 	%rd32, [%r72+8192];
	ld.shared.u64 	%rd33, [%r72+10240];
	ld.shared.u64 	%rd34, [%r72+12288];
	ld.shared.u64 	%rd35, [%r72+14336];
	ld.shared.u64 	%rd36, [%r72+16384];
	setp.gt.u64 	%p23, %rd48, %rd83;
	cvta.to.global.u64 	%rd84, %rd47;
	mul.wide.u32 	%rd85, %r2, 8;
	add.s64 	%rd37, %rd84, %rd85;
	@%p23 bra 	$L__BB6_25;
	bra.uni 	$L__BB6_26;
$L__BB6_25:
	ld.shared.u64 	%rd86, [%r72];
	st.global.u64 	[%rd37], %rd86;
$L__BB6_26:
	add.s32 	%r325, %r2, 256;
	cvt.u64.u32 	%rd87, %r325;
	setp.le.u64 	%p24, %rd48, %rd87;
	@%p24 bra 	$L__BB6_28;
	st.global.u64 	[%rd37+2048], %rd29;
$L__BB6_28:
	add.s32 	%r326, %r2, 512;
	cvt.u64.u32 	%rd88, %r326;
	setp.le.u64 	%p25, %rd48, %rd88;
	@%p25 bra 	$L__BB6_30;
	st.global.u64 	[%rd37+4096], %rd30;
$L__BB6_30:
	add.s32 	%r327, %r2, 768;
	cvt.u64.u32 	%rd89, %r327;
	setp.le.u64 	%p26, %rd48, %rd89;
	@%p26 bra 	$L__BB6_32;
	st.global.u64 	[%rd37+6144], %rd31;
$L__BB6_32:
	or.b32  	%r328, %r2, 1024;
	cvt.u64.u32 	%rd90, %r328;
	setp.le.u64 	%p27, %rd48, %rd90;
	@%p27 bra 	$L__BB6_34;
	st.global.u64 	[%rd37+8192], %rd32;
$L__BB6_34:
	add.s32 	%r329, %r2, 1280;
	cvt.u64.u32 	%rd91, %r329;
	setp.le.u64 	%p28, %rd48, %rd91;
	@%p28 bra 	$L__BB6_36;
	st.global.u64 	[%rd37+10240], %rd33;
$L__BB6_36:
	add.s32 	%r330, %r2, 1536;
	cvt.u64.u32 	%rd92, %r330;
	setp.le.u64 	%p29, %rd48, %rd92;
	@%p29 bra 	$L__BB6_38;
	st.global.u64 	[%rd37+12288], %rd34;
$L__BB6_38:
	add.s32 	%r331, %r2, 1792;
	cvt.u64.u32 	%rd93, %r331;
	setp.le.u64 	%p30, %rd48, %rd93;
	@%p30 bra 	$L__BB6_40;
	st.global.u64 	[%rd37+14336], %rd35;
$L__BB6_40:
	or.b32  	%r332, %r2, 2048;
	cvt.u64.u32 	%rd94, %r332;
	setp.le.u64 	%p31, %rd48, %rd94;
	@%p31 bra 	$L__BB6_42;
	st.global.u64 	[%rd37+16384], %rd36;
$L__BB6_42:
	ret;
$L__BB6_43:
	shl.b32 	%r333, %r63, 3;
	mov.u32 	%r334, _ZZN3cub18CUB_300001_SM_10006detail10radix_sort31DeviceRadixSortSingleTileKernelINS1_5radix10policy_hubImNS0_8NullTypeEyE10Policy1000ELNS0_9SortOrderE0EmS6_yNS1_21identity_decomposer_tEEEvPKT1_PSB_PKT2_PSF_T3_iiT4_E12temp_storage;
	add.s32 	%r335, %r334, %r333;
	st.shared.u64 	[%r335], %rd112;
	shl.b32 	%r336, %r64, 3;
	add.s32 	%r337, %r334, %r336;
	st.shared.u64 	[%r337], %rd111;
	shl.b32 	%r338, %r65, 3;
	add.s32 	%r339, %r334, %r338;
	st.shared.u64 	[%r339], %rd110;
	shl.b32 	%r340, %r66, 3;
	add.s32 	%r341, %r334, %r340;
	st.shared.u64 	[%r341], %rd109;
	shl.b32 	%r342, %r67, 3;
	add.s32 	%r343, %r334, %r342;
	st.shared.u64 	[%r343], %rd108;
	shl.b32 	%r344, %r68, 3;
	add.s32 	%r345, %r334, %r344;
	st.shared.u64 	[%r345], %rd107;
	shl.b32 	%r346, %r69, 3;
	add.s32 	%r347, %r334, %r346;
	st.shared.u64 	[%r347], %rd106;
	shl.b32 	%r348, %r70, 3;
	add.s32 	%r349, %r334, %r348;
	st.shared.u64 	[%r349], %rd105;
	shl.b32 	%r350, %r71, 3;
	add.s32 	%r351, %r334, %r350;
	st.shared.u64 	[%r351], %rd104;
	bar.sync 	0;
	ld.shared.u64 	%rd112, [%r8];
	ld.shared.u64 	%rd111, [%r8+8];
	ld.shared.u64 	%rd110, [%r8+16];
	ld.shared.u64 	%rd109, [%r8+24];
	ld.shared.u64 	%rd108, [%r8+32];
	ld.shared.u64 	%rd107, [%r8+40];
	ld.shared.u64 	%rd106, [%r8+48];
	ld.shared.u64 	%rd105, [%r8+56];
	ld.shared.u64 	%rd104, [%r8+64];
	bar.sync 	0;
	add.s32 	%r353, %r353, 6;
	add.s32 	%r352, %r352, -6;
	bra.uni 	$L__BB6_19;

}
	// .globl	_ZN3cub18CUB_300001_SM_10006detail10radix_sort30DeviceRadixSortHistogramKernelINS1_5radix10policy_hubImNS0_8NullTypeEyE10Policy1000ELNS0_9SortOrderE0EmyNS1_21identity_decomposer_tEEEvPT2_PKT1_SB_iiT3_
.visible .entry _ZN3cub18CUB_300001_SM_10006detail10radix_sort30DeviceRadixSortHistogramKernelINS1_5radix10policy_hubImNS0_8NullTypeEyE10Policy1000ELNS0_9SortOrderE0EmyNS1_21identity_decomposer_tEEEvPT2_PKT1_SB_iiT3_(
	.param .u64 .ptr .align 1 _ZN3cub18CUB_300001_SM_10006detail10radix_sort30DeviceRadixSortHistogramKernelINS1_5radix10policy_hubImNS0_8NullTypeEyE10Policy1000ELNS0_9SortOrderE0EmyNS1_21identity_decomposer_tEEEvPT2_PKT1_SB_iiT3__param_0,
	.param .u64 .ptr .align 1 _ZN3cub18CUB_300001_SM_10006detail10radix_sort30DeviceRadixSortHistogramKernelINS1_5radix10policy_hubImNS0_8NullTypeEyE10Policy1000ELNS0_9SortOrderE0EmyNS1_21identity_decomposer_tEEEvPT2_PKT1_SB_iiT3__param_1,
	.param .u64 _ZN3cub18CUB_300001_SM_10006detail10radix_sort30DeviceRadixSortHistogramKernelINS1_5radix10policy_hubImNS0_8NullTypeEyE10Policy1000ELNS0_9SortOrderE0EmyNS1_21identity_decomposer_tEEEvPT2_PKT1_SB_iiT3__param_2,
	.param .u32 _ZN3cub18CUB_300001_SM_10006detail10radix_sort30DeviceRadixSortHistogramKernelINS1_5radix10policy_hubImNS0_8NullTypeEyE10Policy1000ELNS0_9SortOrderE0EmyNS1_21identity_decomposer_tEEEvPT2_PKT1_SB_iiT3__param_3,
	.param .u32 _ZN3cub18CUB_300001_SM_10006detail10radix_sort30DeviceRadixSortHistogramKernelINS1_5radix10policy_hubImNS0_8NullTypeEyE10Policy1000ELNS0_9SortOrderE0EmyNS1_21identity_decomposer_tEEEvPT2_PKT1_SB_iiT3__param_4,
	.param .align 1 .b8 _ZN3cub18CUB_300001_SM_10006detail10radix_sort30DeviceRadixSortHistogramKernelINS1_5radix10policy_hubImNS0_8NullTypeEyE10Policy1000ELNS0_9SortOrderE0EmyNS1_21identity_decomposer_tEEEvPT2_PKT1_SB_iiT3__param_5[1]
)
.maxntid 128
{
	.reg .pred 	%p<91>;
	.reg .b32 	%r<362>;
	.reg .b64 	%rd<263>;
	// demoted variable
	.shared .align 4 .b8 _ZZN3cub18CUB_300001_SM_10006detail10radix_sort30DeviceRadixSortHistogramKernelINS1_5radix10policy_hubImNS0_8NullTypeEyE10Policy1000ELNS0_9SortOrderE0EmyNS1_21identity_decomposer_tEEEvPT2_PKT1_SB_iiT3_E12temp_storage[8192];
	ld.param.u64 	%rd81, [_ZN3cub18CUB_300001_SM_10006detail10radix_sort30DeviceRadixSortHistogramKernelINS1_5radix10policy_hubImNS0_8NullTypeEyE10Policy1000ELNS0_9SortOrderE0EmyNS1_21identity_decomposer_tEEEvPT2_PKT1_SB_iiT3__param_0];
	ld.param.u64 	%rd82, [_ZN3cub18CUB_300001_SM_10006detail10radix_sort30DeviceRadixSortHistogramKernelINS1_5radix10policy_hubImNS0_8NullTypeEyE10Policy1000ELNS0_9SortOrderE0EmyNS1_21identity_decomposer_tEEEvPT2_PKT1_SB_iiT3__param_1];
	ld.param.u64 	%rd80, [_ZN3cub18CUB_300001_SM_10006detail10radix_sort30DeviceRadixSortHistogramKernelINS1_5radix10policy_hubImNS0_8NullTypeEyE10Policy1000ELNS0_9SortOrderE0EmyNS1_21identity_decomposer_tEEEvPT2_PKT1_SB_iiT3__param_2];
	ld.param.u32 	%r93, [_ZN3cub18CUB_300001_SM_10006detail10radix_sort30DeviceRadixSortHistogramKernelINS1_5radix10policy_hubImNS0_8NullTypeEyE10Policy1000ELNS0_9SortOrderE0EmyNS1_21identity_decomposer_tEEEvPT2_PKT1_SB_iiT3__param_3];
	ld.param.u32 	%r94, [_ZN3cub18CUB_300001_SM_10006detail10radix_sort30DeviceRadixSortHistogramKernelINS1_5radix10policy_hubImNS0_8NullTypeEyE10Policy1000ELNS0_9SortOrderE0EmyNS1_21identity_decomposer_tEEEvPT2_PKT1_SB_iiT3__param_4];
	cvta.to.global.u64 	%rd1, %rd82;
	cvta.to.global.u64 	%rd2, %rd81;
	setp.eq.s64 	%p2, %rd80, 0;
	@%p2 bra 	$L__BB7_153;
	sub.s32 	%r95, %r94, %r93;
	add.s32 	%r96, %r95, 7;
	shr.s32 	%r97, %r96, 31;
	shr.u32 	%r98, %r97, 29;
	add.s32 	%r99, %r96, %r98;
	shr.s32 	%r100, %r99, 3;
	mov.u32 	%r101, %tid.x;
	setp.gt.u32 	%p3, %r101, 255;
	setp.lt.s32 	%p4, %r96, 8;
	mov.u32 	%r102, %ctaid.x;
	shl.b32 	%r103, %r102, 11;
	cvt.u64.u32 	%rd3, %r103;
	mov.u32 	%r104, %nctaid.x;
	shl.b32 	%r105, %r104, 11;
	cvt.u64.u32 	%rd4, %r105;
	add.s32 	%r1, %r100, -1;
	and.b32  	%r2, %r100, 15;
	and.b32  	%r3, %r100, 7;
	add.s32 	%r4, %r3, -1;
	and.b32  	%r5, %r100, 3;
	or.pred  	%p1, %p3, %p4;
	shl.b32 	%r106, %r101, 2;
	mov.u32 	%r107, _ZZN3cub18CUB_300001_SM_10006detail10radix_sort30DeviceRadixSortHistogramKernelINS1_5radix10policy_hubImNS0_8NullTypeEyE10Policy1000ELNS0_9SortOrderE0EmyNS1_21identity_decomposer_tEEEvPT2_PKT1_SB_iiT3_E12temp_storage;
	add.s32 	%r6, %r107, %r106;
	and.b32  	%r7, %r100, 268435440;
	cvt.u64.u32 	%rd5, %r101;
	add.s32 	%r8, %r101, 128;
	add.s32 	%r9, %r101, 256;
	add.s32 	%r10, %r101, 512;
	add.s32 	%r11, %r101, 640;
	add.s32 	%r12, %r101, 768;
	add.s32 	%r13, %r101, 1920;
	and.b32  	%r14, %r100, 268435448;
	and.b32  	%r15, %r100, 1;
	neg.s32 	%r16, %r7;
	add.s32 	%r17, %r6, 8192;
	add.s64 	%rd84, %rd80, -1;
	shr.u64 	%rd85, %rd84, 30;
	add.s64 	%rd86, %rd85, 1;
	min.u64 	%rd6, %rd86, %rd80;
	mov.b64 	%rd230, 0;
$L__BB7_2:
	@%p1 bra 	$L__BB7_30;
	setp.lt.u32 	%p5, %r1, 15;
	mov.b32 	%r346, 0;
	@%p5 bra 	$L__BB7_6;
	mov.u32 	%r343, %r17;
	mov.u32 	%r344, %r16;
$L__BB7_5:
	.pragma "nounroll";
	mov.b32 	%r109, 0;
	st.shared.u32 	[%r343+-8192], %r109;
	st.shared.u32 	[%r343+-7168], %r109;
	st.shared.u32 	[%r343+-6144], %r109;
	st.shared.u32 	[%r343+-5120], %r109;
	st.shared.u32 	[%r343+-4096], %r109;
	st.shared.u32 	[%r343+-3072], %r109;
	st.shared.u32 	[%r343+-2048], %r109;
	st.shared.u32 	[%r343+-1024], %r109;
	st.shared.u32 	[%r343], %r109;
	st.shared.u32 	[%r343+1024], %r109;
	st.shared.u32 	[%r343+2048], %r109;
	st.shared.u32 	[%r343+3072], %r109;
	st.shared.u32 	[%r343+4096], %r109;
	st.shared.u32 	[%r343+5120], %r109;
	st.shared.u32 	[%r343+6144], %r109;
	st.shared.u32 	[%r343+7168], %r109;
	add.s32 	%r344, %r344, 16;
	add.s32 	%r343, %r343, 16384;
	setp.ne.s32 	%p6, %r344, 0;
	mov.u32 	%r346, %r7;
	@%p6 bra 	$L__BB7_5;
$L__BB7_6:
	add.s32 	%r23, %r2, -1;
	setp.eq.s32 	%p7, %r2, 0;
	@%p7 bra 	$L__BB7_16;
	setp.lt.u32 	%p8, %r23, 7;
	@%p8 bra 	$L__BB7_9;
	shl.b32 	%r110, %r346, 10;
	add.s32 	%r111, %r6, %r110;
	mov.b32 	%r112, 0;
	st.shared.u32 	[%r111], %r112;
	st.shared.u32 	[%r111+1024], %r112;
	st.shared.u32 	[%r111+2048], %r112;
	st.shared.u32 	[%r111+3072], %r112;
	st.shared.u32 	[%r111+4096], %r112;
	st.shared.u32 	[%r111+5120], %r112;
	st.shared.u32 	[%r111+6144], %r112;
	st.shared.u32 	[%r111+7168], %r112;
	add.s32 	%r346, %r346, 8;
$L__BB7_9:
	setp.eq.s32 	%p9, %r3, 0;
	@%p9 bra 	$L__BB7_16;
	setp.lt.u32 	%p10, %r4, 3;
	@%p10 bra 	$L__BB7_12;
	shl.b32 	%r113, %r346, 10;
	add.s32 	%r114, %r6, %r113;
	mov.b32 	%r115, 0;
	st.shared.u32 	[%r114], %r115;
	st.shared.u32 	[%r114+1024], %r115;
	st.shared.u32 	[%r114+2048], %r115;
	st.shared.u32 	[%r114+3072], %r115;
	add.s32 	%r346, %r346, 4;
$L__BB7_12:
	setp.eq.s32 	%p11, %r5, 0;
	@%p11 bra 	$L__BB7_16;
	setp.eq.s32 	%p12, %r5, 1;
	shl.b32 	%r116, %r346, 10;
	add.s32 	%r28, %r6, %r116;
	mov.b32 	%r117, 0;
	st.shared.u32 	[%r28], %r117;
	@%p12 bra 	$L__BB7_16;
	setp.eq.s32 	%p13, %r5, 2;
	mov.b32 	%r118, 0;
	st.shared.u32 	[%r28+1024], %r118;
	@%p13 bra 	$L__BB7_16;
	mov.b32 	%r119, 0;
	st.shared.u32 	[%r28+2048], %r119;
$L__BB7_16:
	cvt.u32.u64 	%r120, %rd5;
	setp.gt.u32 	%p14, %r120, 127;
	@%p14 bra 	$L__BB7_30;
	setp.lt.u32 	%p15, %r1, 15;
	mov.b32 	%r350, 0;
	@%p15 bra 	$L__BB7_20;
	mov.b32 	%r348, 0;
$L__BB7_19:
	.pragma "nounroll";
	shl.b32 	%r123, %r348, 10;
	add.s32 	%r124, %r6, %r123;
	mov.b32 	%r125, 0;
	st.shared.u32 	[%r124+512], %r125;
	st.shared.u32 	[%r124+1536], %r125;
	st.shared.u32 	[%r124+2560], %r125;
	st.shared.u32 	[%r124+3584], %r125;
	st.shared.u32 	[%r124+4608], %r125;
	st.shared.u32 	[%r124+5632], %r125;
	st.shared.u32 	[%r124+6656], %r125;
	st.shared.u32 	[%r124+7680], %r125;
	st.shared.u32 	[%r124+8704], %r125;
	st.shared.u32 	[%r124+9728], %r125;
	st.shared.u32 	[%r124+10752], %r125;
	st.shared.u32 	[%r124+11776], %r125;
	st.shared.u32 	[%r124+12800], %r125;
	st.shared.u32 	[%r124+13824], %r125;
	st.shared.u32 	[%r124+14848], %r125;
	st.shared.u32 	[%r124+15872], %r125;
	add.s32 	%r348, %r348, 16;
	setp.ne.s32 	%p16, %r348, %r7;
	mov.u32 	%r350, %r7;
	@%p16 bra 	$L__BB7_19;
$L__BB7_20:
	setp.eq.s32 	%p17, %r2, 0;
	@%p17 bra 	$L__BB7_30;
	setp.lt.u32 	%p18, %r23, 7;
	@%p18 bra 	$L__BB7_23;
	shl.b32 	%r126, %r350, 10;
	add.s32 	%r127, %r6, %r126;
	mov.b32 	%r128, 0;
	st.shared.u32 	[%r127+512], %r128;
	st.shared.u32 	[%r127+1536], %r128;
	st.shared.u32 	[%r127+2560], %r128;
	st.shared.u32 	[%r127+3584], %r128;
	st.shared.u32 	[%r127+4608], %r128;
	st.shared.u32 	[%r127+5632], %r128;
	st.shared.u32 	[%r127+6656], %r128;
	st.shared.u32 	[%r127+7680], %r128;
	add.s32 	%r350, %r350, 8;
$L__BB7_23:
	setp.eq.s32 	%p19, %r3, 0;
	@%p19 bra 	$L__BB7_30;
	setp.lt.u32 	%p20, %r4, 3;
	@%p20 bra 	$L__BB7_26;
	shl.b32 	%r129, %r350, 10;
	add.s32 	%r130, %r6, %r129;
	mov.b32 	%r131, 0;
	st.shared.u32 	[%r130+512], %r131;
	st.shared.u32 	[%r130+1536], %r131;
	st.shared.u32 	[%r130+2560], %r131;
	st.shared.u32 	[%r130+3584], %r131;
	add.s32 	%r350, %r350, 4;
$L__BB7_26:
	setp.eq.s32 	%p21, %r5, 0;
	@%p21 bra 	$L__BB7_30;
	setp.eq.s32 	%p22, %r5, 1;
	shl.b32 	%r132, %r350, 10;
	add.s32 	%r36, %r6, %r132;
	mov.b32 	%r133, 0;
	st.shared.u32 	[%r36+512], %r133;
	@%p22 bra 	$L__BB7_30;
	setp.eq.s32 	%p23, %r5, 2;
	mov.b32 	%r134, 0;
	st.shared.u32 	[%r36+1536], %r134;
	@%p23 bra 	$L__BB7_30;
	mov.b32 	%r135, 0;
	st.shared.u32 	[%r36+2560], %r135;
$L__BB7_30:
	bar.sync 	0;
	bar.sync 	0;
	shl.b64 	%rd8, %rd230, 30;
	sub.s64 	%rd87, %rd80, %rd8;
	min.u64 	%rd9, %rd87, 1073741824;
	setp.le.u64 	%p24, %rd9, %rd3;
	@%p24 bra 	$L__BB7_70;
	mov.u64 	%rd231, %rd3;
$L__BB7_32:
	add.s64 	%rd11, %rd231, %rd8;
	sub.s64 	%rd12, %rd80, %rd11;
	setp.lt.u64 	%p25, %rd12, 2048;
	@%p25 bra 	$L__BB7_34;
	add.s64 	%rd106, %rd11, %rd5;
	shl.b64 	%rd107, %rd106, 3;
	add.s64 	%rd108, %rd1, %rd107;
	ld.global.u64 	%rd262, [%rd108];
	ld.global.u64 	%rd261, [%rd108+1024];
	ld.global.u64 	%rd260, [%rd108+2048];
	ld.global.u64 	%rd259, [%rd108+3072];
	ld.global.u64 	%rd258, [%rd108+4096];
	ld.global.u64 	%rd257, [%rd108+5120];
	ld.global.u64 	%rd256, [%rd108+6144];
	ld.global.u64 	%rd255, [%rd108+7168];
	ld.global.u64 	%rd254, [%rd108+8192];
	ld.global.u64 	%rd253, [%rd108+9216];
	ld.global.u64 	%rd252, [%rd108+10240];
	ld.global.u64 	%rd251, [%rd108+11264];
	ld.global.u64 	%rd250, [%rd108+12288];
	ld.global.u64 	%rd249, [%rd108+13312];
	ld.global.u64 	%rd248, [%rd108+14336];
	ld.global.u64 	%rd247, [%rd108+15360];
	bra.uni 	$L__BB7_66;
$L__BB7_34:
	cvt.u32.u64 	%r136, %rd5;
	cvt.u32.u64 	%r37, %rd12;
	setp.ge.s32 	%p26, %r136, %r37;
	add.s64 	%rd89, %rd11, %rd5;
	shl.b64 	%rd90, %rd89, 3;
	add.s64 	%rd29, %rd1, %rd90;
	mov.b64 	%rd262, -1;
	@%p26 bra 	$L__BB7_36;
	ld.global.u64 	%rd262, [%rd29];
$L__BB7_36:
	setp.ge.s32 	%p27, %r8, %r37;
	mov.b64 	%rd261, -1;
	@%p27 bra 	$L__BB7_38;
	ld.global.u64 	%rd261, [%rd29+1024];
$L__BB7_38:
	setp.ge.s32 	%p28, %r9, %r37;
	mov.b64 	%rd260, -1;
	@%p28 bra 	$L__BB7_40;
	ld.global.u64 	%rd260, [%rd29+2048];
$L__BB7_40:
	mov.u32 	%r137, %tid.x;
	add.s32 	%r138, %r137, 384;
	setp.ge.s32 	%p29, %r138, %r37;
	mov.b64 	%rd259, -1;
	@%p29 bra 	$L__BB7_42;
	ld.global.u64 	%rd259, [%rd29+3072];
$L__BB7_42:
	setp.ge.s32 	%p30, %r10, %r37;
	mov.b64 	%rd258, -1;
	@%p30 bra 	$L__BB7_44;
	ld.global.u64 	%rd258, [%rd29+4096];
$L__BB7_44:
	setp.ge.s32 	%p31, %r11, %r37;
	mov.b64 	%rd257, -1;
	@%p31 bra 	$L__BB7_46;
	ld.global.u64 	%rd257, [%rd29+5120];
$L__BB7_46:
	setp.ge.s32 	%p32, %r12, %r37;
	mov.b64 	%rd256, -1;
	@%p32 bra 	$L__BB7_48;
	ld.global.u64 	%rd256, [%rd29+6144];
$L__BB7_48:
	add.s32 	%r140, %r137, 896;
	setp.ge.s32 	%p33, %r140, %r37;
	mov.b64 	%rd255, -1;
	@%p33 bra 	$L__BB7_50;
	ld.global.u64 	%rd255, [%rd29+7168];
$L__BB7_50:
	or.b32  	%r142, %r137, 1024;
	setp.ge.s32 	%p34, %r142, %r37;
	mov.b64 	%rd254, -1;
	@%p34 bra 	$L__BB7_52;
	ld.global.u64 	%rd254, [%rd29+8192];
$L__BB7_52:
	add.s32 	%r144, %r137, 1152;
	setp.ge.s32 	%p35, %r144, %r37;
	mov.b64 	%rd253, -1;
	@%p35 bra 	$L__BB7_54;
	ld.global.u64 	%rd253, [%rd29+9216];
$L__BB7_54:
	add.s32 	%r146, %r137, 1280;
	setp.ge.s32 	%p36, %r146, %r37;
	mov.b64 	%rd252, -1;
	@%p36 bra 	$L__BB7_56;
	ld.global.u64 	%rd252, [%rd29+10240];
$L__BB7_56:
	add.s32 	%r148, %r137, 1408;
	setp.ge.s32 	%p37, %r148, %r37;
	mov.b64 	%rd251, -1;
	@%p37 bra 	$L__BB7_58;
	ld.global.u64 	%rd251, [%rd29+11264];
$L__BB7_58:
	add.s32 	%r150, %r137, 1536;
	setp.ge.s32 	%p38, %r150, %r37;
	mov.b64 	%rd250, -1;
	@%p38 bra 	$L__BB7_60;
	ld.global.u64 	%rd250, [%rd29+12288];
$L__BB7_60:
	add.s32 	%r152, %r137, 1664;
	setp.ge.s32 	%p39, %r152, %r37;
	mov.b64 	%rd249, -1;
	@%p39 bra 	$L__BB7_62;
	ld.global.u64 	%rd249, [%rd29+13312];
$L__BB7_62:
	add.s32 	%r154, %r137, 1792;
	setp.ge.s32 	%p40, %r154, %r37;
	mov.b64 	%rd248, -1;
	@%p40 bra 	$L__BB7_64;
	ld.global.u64 	%rd248, [%rd29+14336];
$L__BB7_64:
	setp.ge.s32 	%p41, %r13, %r37;
	mov.b64 	%rd247, -1;
	@%p41 bra 	$L__BB7_66;
	ld.global.u64 	%rd247, [%rd29+15360];
$L__BB7_66:
	setp.le.s32 	%p42, %r94, %r93;
	@%p42 bra 	$L__BB7_69;
	mov.b32 	%r352, 0;
	mov.u32 	%r353, %r93;
$L__BB7_68:
	sub.s32 	%r156, %r94, %r353;
	shl.b32 	%r157, %r352, 10;
	mov.u32 	%r158, _ZZN3cub18CUB_300001_SM_10006detail10radix_sort30DeviceRadixSortHistogramKernelINS1_5radix10policy_hubImNS0_8NullTypeEyE10Policy1000ELNS0_9SortOrderE0EmyNS1_21identity_decomposer_tEEEvPT2_PKT1_SB_iiT3_E12temp_storage;
	add.s32 	%r159, %r158, %r157;
	min.s32 	%r160, %r156, 8;
	mov.b32 	%r161, -1;
	shl.b32 	%r162, %r161, %r160;
	not.b32 	%r163, %r162;
	shr.u64 	%rd109, %rd262, %r353;
	cvt.u32.u64 	%r164, %rd109;
	and.b32  	%r165, %r164, %r163;
	shl.b32 	%r166, %r165, 2;
	add.s32 	%r167, %r159, %r166;
	atom.shared.add.u32 	%r168, [%r167], 1;
	shr.u64 	%rd110, %rd261, %r353;
	cvt.u32.u64 	%r169, %rd110;
	and.b32  	%r170, %r169, %r163;
	shl.b32 	%r171, %r170, 2;
	add.s32 	%r172, %r159, %r171;
	atom.shared.add.u32 	%r173, [%r172], 1;
	shr.u64 	%rd111, %rd260, %r353;
	cvt.u32.u64 	%r174, %rd111;
	and.b32  	%r175, %r174, %r163;
	shl.b32 	%r176, %r175, 2;
	add.s32 	%r177, %r159, %r176;
	atom.shared.add.u32 	%r178, [%r177], 1;
	shr.u64 	%rd112, %rd259, %r353;
	cvt.u32.u64 	%r179, %rd112;
	and.b32  	%r180, %r179, %r163;
	shl.b32 	%r181, %r180, 2;
	add.s32 	%r182, %r159, %r181;
	atom.shared.add.u32 	%r183, [%r182], 1;
	shr.u64 	%rd113, %rd258, %r353;
	cvt.u32.u64 	%r184, %rd113;
	and.b32  	%r185, %r184, %r163;
	shl.b32 	%r186, %r185, 2;
	add.s32 	%r187, %r159, %r186;
	atom.shared.add.u32 	%r188, [%r187], 1;
	shr.u64 	%rd114, %rd257, %r353;
	cvt.u32.u64 	%r189, %rd114;
	and.b32  	%r190, %r189, %r163;
	shl.b32 	%r191, %r190, 2;
	add.s32 	%r192, %r159, %r191;
	atom.shared.add.u32 	%r193, [%r192], 1;
	shr.u64 	%rd115, %rd256, %r353;
	cvt.u32.u64 	%r194, %rd115;
	and.b32  	%r195, %r194, %r163;
	shl.b32 	%r196, %r195, 2;
	add.s32 	%r197, %r159, %r196;
	atom.shared.add.u32 	%r198, [%r197], 1;
	shr.u64 	%rd116, %rd255, %r353;
	cvt.u32.u64 	%r199, %rd116;
	and.b32  	%r200, %r199, %r163;
	shl.b32 	%r201, %r200, 2;
	add.s32 	%r202, %r159, %r201;
	atom.shared.add.u32 	%r203, [%r202], 1;
	shr.u64 	%rd117, %rd254, %r353;
	cvt.u32.u64 	%r204, %rd117;
	and.b32  	%r205, %r204, %r163;
	shl.b32 	%r206, %r205, 2;
	add.s32 	%r207, %r159, %r206;
	atom.shared.add.u32 	%r208, [%r207], 1;
	shr.u64 	%rd118, %rd253, %r353;
	cvt.u32.u64 	%r209, %rd118;
	and.b32  	%r210, %r209, %r163;
	shl.b32 	%r211, %r210, 2;
	add.s32 	%r212, %r159, %r211;
	atom.shared.add.u32 	%r213, [%r212], 1;
	shr.u64 	%rd119, %rd252, %r353;
	cvt.u32.u64 	%r214, %rd119;
	and.b32  	%r215, %r214, %r163;
	shl.b32 	%r216, %r215, 2;
	add.s32 	%r217, %r159, %r216;
	atom.shared.add.u32 	%r218, [%r217], 1;
	shr.u64 	%rd120, %rd251, %r353;
	cvt.u32.u64 	%r219, %rd120;
	and.b32  	%r220, %r219, %r163;
	shl.b32 	%r221, %r220, 2;
	add.s32 	%r222, %r159, %r221;
	atom.shared.add.u32 	%r223, [%r222], 1;
	shr.u64 	%rd121, %rd250, %r353;
	cvt.u32.u64 	%r224, %rd121;
	and.b32  	%r225, %r224, %r163;
	shl.b32 	%r226, %r225, 2;
	add.s32 	%r227, %r159, %r226;
	atom.shared.add.u32 	%r228, [%r227], 1;
	shr.u64 	%rd122, %rd249, %r353;
	cvt.u32.u64 	%r229, %rd122;
	and.b32  	%r230, %r229, %r163;
	shl.b32 	%r231, %r230, 2;
	add.s32 	%r232, %r159, %r231;
	atom.shared.add.u32 	%r233, [%r232], 1;
	shr.u64 	%rd123, %rd248, %r353;
	cvt.u32.u64 	%r234, %rd123;
	and.b32  	%r235, %r234, %r163;
	shl.b32 	%r236, %r235, 2;
	add.s32 	%r237, %r159, %r236;
	atom.shared.add.u32 	%r238, [%r237], 1;
	shr.u64 	%rd124, %rd247, %r353;
	cvt.u32.u64 	%r239, %rd124;
	and.b32  	%r240, %r239, %r163;
	shl.b32 	%r241, %r240, 2;
	add.s32 	%r242, %r159, %r241;
	atom.shared.add.u32 	%r243, [%r242], 1;
	add.s32 	%r353, %r353, 8;
	add.s32 	%r352, %r352, 1;
	setp.lt.s32 	%p43, %r353, %r94;
	@%p43 bra 	$L__BB7_68;
$L__BB7_69:
	add.s64 	%rd231, %rd231, %rd4;
	setp.lt.u64 	%p44, %rd231, %rd9;
	@%p44 bra 	$L__BB7_32;
$L__BB7_70:
	bar.sync 	0;
	@%p1 bra 	$L__BB7_152;
	setp.lt.u32 	%p45, %r1, 7;
	mov.b32 	%r356, 0;
	@%p45 bra 	$L__BB7_90;
	mov.b32 	%r354, 0;
$L__BB7_73:
	.pragma "nounroll";
	shl.b32 	%r246, %r354, 10;
	add.s32 	%r43, %r6, %r246;
	ld.shared.u32 	%r44, [%r43];
	setp.eq.s32 	%p46, %r44, 0;
	@%p46 bra 	$L__BB7_75;
	cvt.u32.u64 	%r247, %rd5;
	shl.b32 	%r248, %r354, 8;
	add.s32 	%r249, %r248, %r247;
	mul.wide.u32 	%rd125, %r249, 8;
	add.s64 	%rd126, %rd2, %rd125;
	cvt.u64.u32 	%rd127, %r44;
	atom.global.add.u64 	%rd128, [%rd126], %rd127;
$L__BB7_75:
	ld.shared.u32 	%r45, [%r43+1024];
	setp.eq.s32 	%p47, %r45, 0;
	@%p47 bra 	$L__BB7_77;
	cvt.u32.u64 	%r250, %rd5;
	shl.b32 	%r251, %r354, 8;
	add.s32 	%r252, %r251, %r250;
	add.s32 	%r253, %r252, 256;
	mul.wide.u32 	%rd129, %r253, 8;
	add.s64 	%rd130, %rd2, %rd129;
	cvt.u64.u32 	%rd131, %r45;
	atom.global.add.u64 	%rd132, [%rd130], %rd131;
$L__BB7_77:
	ld.shared.u32 	%r46, [%r43+2048];
	setp.eq.s32 	%p48, %r46, 0;
	@%p48 bra 	$L__BB7_79;
	cvt.u32.u64 	%r254, %rd5;
	shl.b32 	%r255, %r354, 8;
	add.s32 	%r256, %r255, %r254;
	add.s32 	%r257, %r256, 512;
	mul.wide.u32 	%rd133, %r257, 8;
	add.s64 	%rd134, %rd2, %rd133;
	cvt.u64.u32 	%rd135, %r46;
	atom.global.add.u64 	%rd136, [%rd134], %rd135;
$L__BB7_79:
	ld.shared.u32 	%r47, [%r43+3072];
	setp.eq.s32 	%p49, %r47, 0;
	@%p49 bra 	$L__BB7_81;
	cvt.u32.u64 	%r258, %rd5;
	shl.b32 	%r259, %r354, 8;
	add.s32 	%r260, %r259, %r258;
	add.s32 	%r261, %r260, 768;
	mul.wide.u32 	%rd137, %r261, 8;
	add.s64 	%rd138, %rd2, %rd137;
	cvt.u64.u32 	%rd139, %r47;
	atom.global.add.u64 	%rd140, [%rd138], %rd139;
$L__BB7_81:
	ld.shared.u32 	%r48, [%r43+4096];
	setp.eq.s32 	%p50, %r48, 0;
	@%p50 bra 	$L__BB7_83;
	cvt.u32.u64 	%r262, %rd5;
	shl.b32 	%r263, %r354, 8;
	add.s32 	%r264, %r263, %r262;
	add.s32 	%r265, %r264, 1024;
	mul.wide.u32 	%rd141, %r265, 8;
	add.s64 	%rd142, %rd2, %rd141;
	cvt.u64.u32 	%rd143, %r48;
	atom.global.add.u64 	%rd144, [%rd142], %rd143;
$L__BB7_83:
	ld.shared.u32 	%r49, [%r43+5120];
	setp.eq.s32 	%p51, %r49, 0;
	@%p51 bra 	$L__BB7_85;
	cvt.u32.u64 	%r266, %rd5;
	shl.b32 	%r267, %r354, 8;
	add.s32 	%r268, %r267, %r266;
	add.s32 	%r269, %r268, 1280;
	mul.wide.u32 	%rd145, %r269, 8;
	add.s64 	%rd146, %rd2, %rd145;
	cvt.u64.u32 	%rd147, %r49;
	atom.global.add.u64 	%rd148, [%rd146], %rd147;
$L__BB7_85:
	ld.shared.u32 	%r50, [%r43+6144];
	setp.eq.s32 	%p52, %r50, 0;
	@%p52 bra 	$L__BB7_87;
	cvt.u32.u64 	%r270, %rd5;
	shl.b32 	%r271, %r354, 8;
	add.s32 	%r272, %r271, %r270;
	add.s32 	%r273, %r272, 1536;
	mul.wide.u32 	%rd149, %r273, 8;
	add.s64 	%rd150, %rd2, %rd149;
	cvt.u64.u32 	%rd151, %r50;
	atom.global.add.u64 	%rd152, [%rd150], %rd151;
$L__BB7_87:
	ld.shared.u32 	%r51, [%r43+7168];
	setp.eq.s32 	%p53, %r51, 0;
	@%p53 bra 	$L__BB7_89;
	cvt.u32.u64 	%r274, %rd5;
	shl.b32 	%r275, %r354, 8;
	add.s32 	%r276, %r275, %r274;
	add.s32 	%r277, %r276, 1792;
	mul.wide.u32 	%rd153, %r277, 8;
	add.s64 	%rd154, %rd2, %rd153;
	cvt.u64.u32 	%rd155, %r51;
	atom.global.add.u64 	%rd156, [%rd154], %rd155;
$L__BB7_89:
	add.s32 	%r354, %r354, 8;
	setp.ne.s32 	%p54, %r354, %r14;
	mov.u32 	%r356, %r14;
	@%p54 bra 	$L__BB7_73;
$L__BB7_90:
	add.s32 	%r54, %r5, -1;
	setp.eq.s32 	%p55, %r3, 0;
	@%p55 bra 	$L__BB7_111;
	setp.lt.u32 	%p56, %r4, 3;
	@%p56 bra 	$L__BB7_101;
	shl.b32 	%r278, %r356, 10;
	add.s32 	%r55, %r6, %r278;
	ld.shared.u32 	%r56, [%r55];
	setp.eq.s32 	%p57, %r56, 0;
	@%p57 bra 	$L__BB7_94;
	cvt.u32.u64 	%r279, %rd5;
	shl.b32 	%r280, %r356, 8;
	add.s32 	%r281, %r280, %r279;
	mul.wide.u32 	%rd157, %r281, 8;
	add.s64 	%rd158, %rd2, %rd157;
	cvt.u64.u32 	%rd159, %r56;
	atom.global.add.u64 	%rd160, [%rd158], %rd159;
$L__BB7_94:
	ld.shared.u32 	%r57, [%r55+1024];
	setp.eq.s32 	%p58, %r57, 0;
	@%p58 bra 	$L__BB7_96;
	cvt.u32.u64 	%r282, %rd5;
	shl.b32 	%r283, %r356, 8;
	add.s32 	%r284, %r283, %r282;
	add.s32 	%r285, %r284, 256;
	mul.wide.u32 	%rd161, %r285, 8;
	add.s64 	%rd162, %rd2, %rd161;
	cvt.u64.u32 	%rd163, %r57;
	atom.global.add.u64 	%rd164, [%rd162], %rd163;
$L__BB7_96:
	ld.shared.u32 	%r58, [%r55+2048];
	setp.eq.s32 	%p59, %r58, 0;
	@%p59 bra 	$L__BB7_98;
	cvt.u32.u64 	%r286, %rd5;
	shl.b32 	%r287, %r356, 8;
	add.s32 	%r288, %r287, %r286;
	add.s32 	%r289, %r288, 512;
	mul.wide.u32 	%rd165, %r289, 8;
	add.s64 	%rd166, %rd2, %rd165;
	cvt.u64.u32 	%rd167, %r58;
	atom.global.add.u64 	%rd168, [%rd166], %rd167;
$L__BB7_98:
	ld.shared.u32 	%r59, [%r55+3072];
	setp.eq.s32 	%p60, %r59, 0;
	@%p60 bra 	$L__BB7_100;
	cvt.u32.u64 	%r290, %rd5;
	shl.b32 	%r291, %r356, 8;
	add.s32 	%r292, %r291, %r290;
	add.s32 	%r293, %r292, 768;
	mul.wide.u32 	%rd169, %r293, 8;
	add.s64 	%rd170, %rd2, %rd169;
	cvt.u64.u32 	%rd171, %r59;
	atom.global.add.u64 	%rd172, [%rd170], %rd171;
$L__BB7_100:
	add.s32 	%r356, %r356, 4;
$L__BB7_101:
	setp.eq.s32 	%p61, %r5, 0;
	@%p61 bra 	$L__BB7_111;
	setp.eq.s32 	%p62, %r54, 0;
	@%p62 bra 	$L__BB7_108;
	shl.b32 	%r294, %r356, 10;
	add.s32 	%r62, %r6, %r294;
	ld.shared.u32 	%r63, [%r62];
	setp.eq.s32 	%p63, %r63, 0;
	@%p63 bra 	$L__BB7_105;
	cvt.u32.u64 	%r295, %rd5;
	shl.b32 	%r296, %r356, 8;
	add.s32 	%r297, %r296, %r295;
	mul.wide.u32 	%rd173, %r297, 8;
	add.s64 	%rd174, %rd2, %rd173;
	cvt.u64.u32 	%rd175, %r63;
	atom.global.add.u64 	%rd176, [%rd174], %rd175;
$L__BB7_105:
	ld.shared.u32 	%r64, [%r62+1024];
	setp.eq.s32 	%p64, %r64, 0;
	@%p64 bra 	$L__BB7_107;
	cvt.u32.u64 	%r298, %rd5;
	shl.b32 	%r299, %r356, 8;
	add.s32 	%r300, %r299, %r298;
	add.s32 	%r301, %r300, 256;
	mul.wide.u32 	%rd177, %r301, 8;
	add.s64 	%rd178, %rd2, %rd177;
	cvt.u64.u32 	%rd179, %r64;
	atom.global.add.u64 	%rd180, [%rd178], %rd179;
$L__BB7_107:
	add.s32 	%r356, %r356, 2;
$L__BB7_108:
	setp.eq.s32 	%p65, %r15, 0;
	@%p65 bra 	$L__BB7_111;
	shl.b32 	%r302, %r356, 10;
	add.s32 	%r303, %r6, %r302;
	ld.shared.u32 	%r67, [%r303];
	setp.eq.s32 	%p66, %r67, 0;
	@%p66 bra 	$L__BB7_111;
	cvt.u32.u64 	%r304, %rd5;
	shl.b32 	%r305, %r356, 8;
	add.s32 	%r306, %r305, %r304;
	mul.wide.u32 	%rd181, %r306, 8;
	add.s64 	%rd182, %rd2, %rd181;
	cvt.u64.u32 	%rd183, %r67;
	atom.global.add.u64 	%rd184, [%rd182], %rd183;
$L__BB7_111:
	cvt.u32.u64 	%r307, %rd5;
	setp.gt.u32 	%p67, %r307, 127;
	@%p67 bra 	$L__BB7_152;
	setp.lt.u32 	%p68, %r1, 7;
	mov.b32 	%r360, 0;
	@%p68 bra 	$L__BB7_131;
	mov.b32 	%r358, 0;
$L__BB7_114:
	.pragma "nounroll";
	shl.b32 	%r311, %r358, 10;
	add.s32 	%r69, %r6, %r311;
	ld.shared.u32 	%r70, [%r69+512];
	setp.eq.s32 	%p69, %r70, 0;
	shl.b32 	%r312, %r358, 8;
	add.s32 	%r313, %r312, %r307;
	mul.wide.u32 	%rd185, %r313, 8;
	add.s64 	%rd78, %rd2, %rd185;
	@%p69 bra 	$L__BB7_116;
	cvt.u64.u32 	%rd186, %r70;
	atom.global.add.u64 	%rd187, [%rd78+1024], %rd186;
$L__BB7_116:
	ld.shared.u32 	%r71, [%r69+1536];
	setp.eq.s32 	%p70, %r71, 0;
	@%p70 bra 	$L__BB7_118;
	cvt.u64.u32 	%rd188, %r71;
	atom.global.add.u64 	%rd189, [%rd78+3072], %rd188;
$L__BB7_118:
	ld.shared.u32 	%r72, [%r69+2560];
	setp.eq.s32 	%p71, %r72, 0;
	@%p71 bra 	$L__BB7_120;
	cvt.u64.u32 	%rd190, %r72;
	atom.global.add.u64 	%rd191, [%rd78+5120], %rd190;
$L__BB7_120:
	ld.shared.u32 	%r73, [%r69+3584];
	setp.eq.s32 	%p72, %r73, 0;
	@%p72 bra 	$L__BB7_122;
	cvt.u64.u32 	%rd192, %r73;
	atom.global.add.u64 	%rd193, [%rd78+7168], %rd192;
$L__BB7_122:
	ld.shared.u32 	%r74, [%r69+4608];
	setp.eq.s32 	%p73, %r74, 0;
	@%p73 bra 	$L__BB7_124;
	cvt.u64.u32 	%rd194, %r74;
	atom.global.add.u64 	%rd195, [%rd78+9216], %rd194;
$L__BB7_124:
	ld.shared.u32 	%r75, [%r69+5632];
	setp.eq.s32 	%p74, %r75, 0;
	@%p74 bra 	$L__BB7_126;
	cvt.u64.u32 	%rd196, %r75;
	atom.global.add.u64 	%rd197, [%rd78+11264], %rd196;
$L__BB7_126:
	ld.shared.u32 	%r76, [%r69+6656];
	setp.eq.s32 	%p75, %r76, 0;
	@%p75 bra 	$L__BB7_128;
	cvt.u64.u32 	%rd198, %r76;
	atom.global.add.u64 	%rd199, [%rd78+13312], %rd198;
$L__BB7_128:
	ld.shared.u32 	%r77, [%r69+7680];
	setp.eq.s32 	%p76, %r77, 0;
	@%p76 bra 	$L__BB7_130;
	cvt.u64.u32 	%rd200, %r77;
	atom.global.add.u64 	%rd201, [%rd78+15360], %rd200;
$L__BB7_130:
	add.s32 	%r358, %r358, 8;
	setp.ne.s32 	%p77, %r358, %r14;
	mov.u32 	%r360, %r14;
	@%p77 bra 	$L__BB7_114;
$L__BB7_131:
	setp.eq.s32 	%p78, %r3, 0;
	@%p78 bra 	$L__BB7_152;
	setp.lt.u32 	%p79, %r4, 3;
	@%p79 bra 	$L__BB7_142;
	shl.b32 	%r314, %r360, 10;
	add.s32 	%r80, %r6, %r314;
	ld.shared.u32 	%r81, [%r80+512];
	setp.eq.s32 	%p80, %r81, 0;
	@%p80 bra 	$L__BB7_135;
	shl.b32 	%r316, %r360, 8;
	add.s32 	%r317, %r316, %r307;
	mul.wide.u32 	%rd202, %r317, 8;
	add.s64 	%rd203, %rd2, %rd202;
	cvt.u64.u32 	%rd204, %r81;
	atom.global.add.u64 	%rd205, [%rd203+1024], %rd204;
$L__BB7_135:
	ld.shared.u32 	%r82, [%r80+1536];
	setp.eq.s32 	%p81, %r82, 0;
	@%p81 bra 	$L__BB7_137;
	shl.b32 	%r319, %r360, 8;
	add.s32 	%r320, %r319, %r307;
	add.s32 	%r321, %r320, 256;
	mul.wide.u32 	%rd206, %r321, 8;
	add.s64 	%rd207, %rd2, %rd206;
	cvt.u64.u32 	%rd208, %r82;
	atom.global.add.u64 	%rd209, [%rd207+1024], %rd208;
$L__BB7_137:
	ld.shared.u32 	%r83, [%r80+2560];
	setp.eq.s32 	%p82, %r83, 0;
	@%p82 bra 	$L__BB7_139;
	shl.b32 	%r323, %r360, 8;
	add.s32 	%r324, %r323, %r307;
	add.s32 	%r325, %r324, 512;
	mul.wide.u32 	%rd210, %r325, 8;
	add.s64 	%rd211, %rd2, %rd210;
	cvt.u64.u32 	%rd212, %r83;
	atom.global.add.u64 	%rd213, [%rd211+1024], %rd212;
$L__BB7_139:
	ld.shared.u32 	%r84, [%r80+3584];
	setp.eq.s32 	%p83, %r84, 0;
	@%p83 bra 	$L__BB7_141;
	shl.b32 	%r327, %r360, 8;
	add.s32 	%r328, %r327, %r307;
	add.s32 	%r329, %r328, 768;
	mul.wide.u32 	%rd214, %r329, 8;
	add.s64 	%rd215, %rd2, %rd214;
	cvt.u64.u32 	%rd216, %r84;
	atom.global.add.u64 	%rd217, [%rd215+1024], %rd216;
$L__BB7_141:
	add.s32 	%r360, %r360, 4;
$L__BB7_142:
	setp.eq.s32 	%p84, %r5, 0;
	@%p84 bra 	$L__BB7_152;
	setp.eq.s32 	%p85, %r54, 0;
	@%p85 bra 	$L__BB7_149;
	shl.b32 	%r330, %r360, 10;
	add.s32 	%r87, %r6, %r330;
	ld.shared.u32 	%r88, [%r87+512];
	setp.eq.s32 	%p86, %r88, 0;
	@%p86 bra 	$L__BB7_146;
	shl.b32 	%r332, %r360, 8;
	add.s32 	%r333, %r332, %r307;
	mul.wide.u32 	%rd218, %r333, 8;
	add.s64 	%rd219, %rd2, %rd218;
	cvt.u64.u32 	%rd220, %r88;
	atom.global.add.u64 	%rd221, [%rd219+1024], %rd220;
$L__BB7_146:
	ld.shared.u32 	%r89, [%r87+1536];
	setp.eq.s32 	%p87, %r89, 0;
	@%p87 bra 	$L__BB7_148;
	shl.b32 	%r335, %r360, 8;
	add.s32 	%r336, %r335, %r307;
	add.s32 	%r337, %r336, 256;
	mul.wide.u32 	%rd222, %r337, 8;
	add.s64 	%rd223, %rd2, %rd222;
	cvt.u64.u32 	%rd224, %r89;
	atom.global.add.u64 	%rd225, [%rd223+1024], %rd224;
$L__BB7_148:
	add.s32 	%r360, %r360, 2;
$L__BB7_149:
	setp.eq.s32 	%p88, %r15, 0;
	@%p88 bra 	$L__BB7_152;
	shl.b32 	%r338, %r360, 10;
	add.s32 	%r339, %r6, %r338;
	ld.shared.u32 	%r92, [%r339+512];
	setp.eq.s32 	%p89, %r92, 0;
	@%p89 bra 	$L__BB7_152;
	shl.b32 	%r341, %r360, 8;
	add.s32 	%r342, %r341, %r307;
	mul.wide.u32 	%rd226, %r342, 8;
	add.s64 	%rd227, %rd2, %rd226;
	cvt.u64.u32 	%rd228, %r92;
	atom.global.add.u64 	%rd229, [%rd227+1024], %rd228;
$L__BB7_152:
	bar.sync 	0;
	add.s64 	%rd230, %rd230, 1;
	setp.ne.s64 	%p90, %rd230, %rd6;
	@%p90 bra 	$L__BB7_2;
$L__BB7_153:
	ret;

}
	// .globl	_ZN3cub18CUB_300001_SM_10006detail10radix_sort33DeviceRadixSortExclusiveSumKernelINS1_5radix10policy_hubImNS0_8NullTypeEyE10Policy1000EyEEvPT0_
.visible .entry _ZN3cub18CUB_300001_SM_10006detail10radix_sort33DeviceRadixSortExclusiveSumKernelINS1_5radix10policy_hubImNS0_8NullTypeEyE10Policy1000EyEEvPT0_(
	.param .u64 .ptr .align 1 _ZN3cub18CUB_300001_SM_10006detail10radix_sort33DeviceRadixSortExclusiveSumKernelINS1_5radix10policy_hubImNS0_8NullTypeEyE10Policy1000EyEEvPT0__param_0
)
{
	.reg .pred 	%p<4>;
	.reg .b32 	%r<28>;
	.reg .b64 	%rd<54>;
	// demoted variable
	.shared .align 16 .b8 _ZZN3cub18CUB_300001_SM_10006detail10radix_sort33DeviceRadixSortExclusiveSumKernelINS1_5radix10policy_hubImNS0_8NullTypeEyE10Policy1000EyEEvPT0_E12temp_storage[2336];
	ld.param.u64 	%rd5, [_ZN3cub18CUB_300001_SM_10006detail10radix_sort33DeviceRadixSortExclusiveSumKernelINS1_5radix10policy_hubImNS0_8NullTypeEyE10Policy1000EyEEvPT0__param_0];
	cvta.to.global.u64 	%rd6, %rd5;
	mov.u32 	%r3, %ctaid.x;
	shl.b32 	%r4, %r3, 8;
	mov.u32 	%r1, %tid.x;
	setp.gt.u32 	%p1, %r1, 255;
	add.s32 	%r5, %r4, %r1;
	mul.wide.s32 	%rd7, %r5, 8;
	add.s64 	%rd1, %rd6, %rd7;
	@%p1 bra 	$L__BB8_2;
	ld.global.u64 	%rd53, [%rd1];
$L__BB8_2:
	shr.u32 	%r6, %r1, 3;
	add.s32 	%r7, %r6, %r1;
	shl.b32 	%r8, %r7, 3;
	mov.u32 	%r9, _ZZN3cub18CUB_300001_SM_10006detail10radix_sort33DeviceRadixSortExclusiveSumKernelINS1_5radix10policy_hubImNS0_8NullTypeEyE10Policy1000EyEEvPT0_E12temp_storage;
	add.s32 	%r10, %r9, %r8;
	add.s32 	%r2, %r10, 16;
	st.shared.u64 	[%r10+16], %rd53;
	bar.sync 	0;
	setp.gt.u32 	%p2, %r1, 31;
	@%p2 bra 	$L__BB8_4;
	mad.lo.s32 	%r27, %r1, 72, %r9;
	ld.shared.u64 	%rd23, [%r27+16];
	ld.shared.u64 	%rd24, [%r27+24];
	ld.shared.u64 	%rd25, [%r27+32];
	ld.shared.u64 	%rd26, [%r27+40];
	ld.shared.u64 	%rd27, [%r27+48];
	ld.shared.u64 	%rd28, [%r27+56];
	ld.shared.u64 	%rd29, [%r27+64];
	ld.shared.u64 	%rd30, [%r27+72];
	add.s64 	%rd31, %rd24, %rd23;
	add.s64 	%rd32, %rd31, %rd25;
	add.s64 	%rd33, %rd32, %rd26;
	add.s64 	%rd34, %rd33, %rd27;
	add.s64 	%rd35, %rd34, %rd28;
	add.s64 	%rd36, %rd35, %rd29;
	add.s64 	%rd10, %rd36, %rd30;
	mov.b32 	%r11, 1;
	mov.b32 	%r24, 0;
	mov.b32 	%r25, -1;
	// begin inline asm
	{  .reg .u64 r0;  .reg .u32 lo;  .reg .u32 hi;  .reg .pred p;  mov.b64 {lo, hi}, %rd10;  shfl.sync.up.b32 lo|p, lo, %r11, %r24, %r25;  shfl.sync.up.b32 hi|p, hi, %r11, %r24, %r25;  mov.b64 r0, {lo, hi};  @p add.u64 r0, r0, %rd10;  mov.u64 %rd8, r0;}
	// end inline asm
	mov.b32 	%r14, 2;
	// begin inline asm
	{  .reg .u64 r0;  .reg .u32 lo;  .reg .u32 hi;  .reg .pred p;  mov.b64 {lo, hi}, %rd8;  shfl.sync.up.b32 lo|p, lo, %r14, %r24, %r25;  shfl.sync.up.b32 hi|p, hi, %r14, %r24, %r25;  mov.b64 r0, {lo, hi};  @p add.u64 r0, r0, %rd8;  mov.u64 %rd11, r0;}
	// end inline asm
	mov.b32 	%r17, 4;
	// begin inline asm
	{  .reg .u64 r0;  .reg .u32 lo;  .reg .u32 hi;  .reg .pred p;  mov.b64 {lo, hi}, %rd11;  shfl.sync.up.b32 lo|p, lo, %r17, %r24, %r25;  shfl.sync.up.b32 hi|p, hi, %r17, %r24, %r25;  mov.b64 r0, {lo, hi};  @p add.u64 r0, r0, %rd11;  mov.u64 %rd14, r0;}
	// end inline asm
	mov.b32 	%r20, 8;
	// begin inline asm
	{  .reg .u64 r0;  .reg .u32 lo;  .reg .u32 hi;  .reg .pred p;  mov.b64 {lo, hi}, %rd14;  shfl.sync.up.b32 lo|p, lo, %r20, %r24, %r25;  shfl.sync.up.b32 hi|p, hi, %r20, %r24, %r25;  mov.b64 r0, {lo, hi};  @p add.u64 r0, r0, %rd14;  mov.u64 %rd17, r0;}
	// end inline asm
	mov.b32 	%r23, 16;
	// begin inline asm
	{  .reg .u64 r0;  .reg .u32 lo;  .reg .u32 hi;  .reg .pred p;  mov.b64 {lo, hi}, %rd17;  shfl.sync.up.b32 lo|p, lo, %r23, %r24, %r25;  shfl.sync.up.b32 hi|p, hi, %r23, %r24, %r25;  mov.b64 r0, {lo, hi};  @p add.u64 r0, r0, %rd17;  mov.u64 %rd20, r0;}
	// end inline asm
	sub.s64 	%rd37, %rd20, %rd10;
	ld.shared.u64 	%rd38, [%r27+16];
	ld.shared.u64 	%rd39, [%r27+24];
	ld.shared.u64 	%rd40, [%r27+32];
	ld.shared.u64 	%rd41, [%r27+40];
	ld.shared.u64 	%rd42, [%r27+48];
	ld.shared.u64 	%rd43, [%r27+56];
	ld.shared.u64 	%rd44, [%r27+64];
	add.s64 	%rd45, %rd38, %rd37;
	add.s64 	%rd46, %rd39, %rd45;
	add.s64 	%rd47, %rd40, %rd46;
	add.s64 	%rd48, %rd41, %rd47;
	add.s64 	%rd49, %rd42, %rd48;
	add.s64 	%rd50, %rd43, %rd49;
	add.s64 	%rd51, %rd44, %rd50;
	st.shared.u64 	[%r27+16], %rd37;
	st.shared.u64 	[%r27+24], %rd45;
	st.shared.u64 	[%r27+32], %rd46;
	st.shared.u64 	[%r27+40], %rd47;
	st.shared.u64 	[%r27+48], %rd48;
	st.shared.u64 	[%r27+56], %rd49;
	st.shared.u64 	[%r27+64], %rd50;
	st.shared.u64 	[%r27+72], %rd51;
$L__BB8_4:
	setp.gt.u32 	%p3, %r1, 255;
	bar.sync 	0;
	@%p3 bra 	$L__BB8_6;
	ld.shared.u64 	%rd52, [%r2];
	st.global.u64 	[%rd1], %rd52;
$L__BB8_6:
	ret;

}
	// .globl	_ZN3cub18CUB_300001_SM_10006detail10radix_sort29DeviceRadixSortOnesweepKernelINS1_5radix10policy_hubImNS0_8NullTypeEyE10Policy1000ELNS0_9SortOrderE0EmS6_yiiNS1_21identity_decomposer_tEEEvPT5_SC_PT3_PKSD_PT1_PKSH_PT2_PKSL_T4_iiT6_
.visible .entry _ZN3cub18CUB_300001_SM_10006detail10radix_sort29DeviceRadixSortOnesweepKernelINS1_5radix10policy_hubImNS0_8NullTypeEyE10Policy1000ELNS0_9SortOrderE0EmS6_yiiNS1_21identity_decomposer_tEEEvPT5_SC_PT3_PKSD_PT1_PKSH_PT2_PKSL_T4_iiT6_(
	.param .u64 .ptr .align 1 _ZN3cub18CUB_300001_SM_10006detail10radix_sort29DeviceRadixSortOnesweepKernelINS1_5radix10policy_hubImNS0_8NullTypeEyE10Policy1000ELNS0_9SortOrderE0EmS6_yiiNS1_21identity_decomposer_tEEEvPT5_SC_PT3_PKSD_PT1_PKSH_PT2_PKSL_T4_iiT6__param_0,
	.param .u64 .ptr .align 1 _ZN3cub18CUB_300001_SM_10006detail10radix_sort29DeviceRadixSortOnesweepKernelINS1_5radix10policy_hubImNS0_8NullTypeEyE10Policy1000ELNS0_9SortOrderE0EmS6_yiiNS1_21identity_decomposer_tEEEvPT5_SC_PT3_PKSD_PT1_PKSH_PT2_PKSL_T4_iiT6__param_1,
	.param .u64 .ptr .align 1 _ZN3cub18CUB_300001_SM_10006detail10radix_sort29DeviceRadixSortOnesweepKernelINS1_5radix10policy_hubImNS0_8NullTypeEyE10Policy1000ELNS0_9SortOrderE0EmS6_yiiNS1_21identity_decomposer_tEEEvPT5_SC_PT3_PKSD_PT1_PKSH_PT2_PKSL_T4_iiT6__param_2,
	.param .u64 .ptr .align 1 _ZN3cub18CUB_300001_SM_10006detail10radix_sort29DeviceRadixSortOnesweepKernelINS1_5radix10policy_hubImNS0_8NullTypeEyE10Policy1000ELNS0_9SortOrderE0EmS6_yiiNS1_21identity_decomposer_tEEEvPT5_SC_PT3_PKSD_PT1_PKSH_PT2_PKSL_T4_iiT6__param_3,
	.param .u64 .ptr .align 1 _ZN3cub18CUB_300001_SM_10006detail10radix_sort29DeviceRadixSortOnesweepKernelINS1_5radix10policy_hubImNS0_8NullTypeEyE10Policy1000ELNS0_9SortOrderE0EmS6_yiiNS1_21identity_decomposer_tEEEvPT5_SC_PT3_PKSD_PT1_PKSH_PT2_PKSL_T4_iiT6__param_4,
	.param .u64 .ptr .align 1 _ZN3cub18CUB_300001_SM_10006detail10radix_sort29DeviceRadixSortOnesweepKernelINS1_5radix10policy_hubImNS0_8NullTypeEyE10Policy1000ELNS0_9SortOrderE0EmS6_yiiNS1_21identity_decomposer_tEEEvPT5_SC_PT3_PKSD_PT1_PKSH_PT2_PKSL_T4_iiT6__param_5,
	.param .u64 .ptr .align 1 _ZN3cub18CUB_300001_SM_10006detail10radix_sort29DeviceRadixSortOnesweepKernelINS1_5radix10policy_hubImNS0_8NullTypeEyE10Policy1000ELNS0_9SortOrderE0EmS6_yiiNS1_21identity_decomposer_tEEEvPT5_SC_PT3_PKSD_PT1_PKSH_PT2_PKSL_T4_iiT6__param_6,
	.param .u64 .ptr .align 1 _ZN3cub18CUB_300001_SM_10006detail10radix_sort29DeviceRadixSortOnesweepKernelINS1_5radix10policy_hubImNS0_8NullTypeEyE10Policy1000ELNS0_9SortOrderE0EmS6_yiiNS1_21identity_decomposer_tEEEvPT5_SC_PT3_PKSD_PT1_PKSH_PT2_PKSL_T4_iiT6__param_7,
	.param .u32 _ZN3cub18CUB_300001_SM_10006detail10radix_sort29DeviceRadixSortOnesweepKernelINS1_5radix10policy_hubImNS0_8NullTypeEyE10Policy1000ELNS0_9SortOrderE0EmS6_yiiNS1_21identity_decomposer_tEEEvPT5_SC_PT3_PKSD_PT1_PKSH_PT2_PKSL_T4_iiT6__param_8,
	.param .u32 _ZN3cub18CUB_300001_SM_10006detail10radix_sort29DeviceRadixSortOnesweepKernelINS1_5radix10policy_hubImNS0_8NullTypeEyE10Policy1000ELNS0_9SortOrderE0EmS6_yiiNS1_21identity_decomposer_tEEEvPT5_SC_PT3_PKSD_PT1_PKSH_PT2_PKSL_T4_iiT6__param_9,
	.param .u32 _ZN3cub18CUB_300001_SM_10006detail10radix_sort29DeviceRadixSortOnesweepKernelINS1_5radix10policy_hubImNS0_8NullTypeEyE10Policy1000ELNS0_9SortOrderE0EmS6_yiiNS1_21identity_decomposer_tEEEvPT5_SC_PT3_PKSD_PT1_PKSH_PT2_PKSL_T4_iiT6__param_10,
	.param .align 1 .b8 _ZN3cub18CUB_300001_SM_10006detail10radix_sort29DeviceRadixSortOnesweepKernelINS1_5radix10policy_hubImNS0_8NullTypeEyE10Policy1000ELNS0_9SortOrderE0EmS6_yiiNS1_21identity_decomposer_tEEEvPT5_SC_PT3_PKSD_PT1_PKSH_PT2_PKSL_T4_iiT6__param_11[1]
)
.maxntid 384
{
	.reg .pred 	%p<123>;
	.reg .b32 	%r<1353>;
	.reg .b64 	%rd<414>;
	// demoted variable
	.shared .align 16 .b8 _ZZN3cub18CUB_300001_SM_10006detail10radix_sort29DeviceRadixSortOnesweepKernelINS1_5radix10policy_hubImNS0_8NullTypeEyE10Policy1000ELNS0_9SortOrderE0EmS6_yiiNS1_21identity_decomposer_tEEEvPT5_SC_PT3_PKSD_PT1_PKSH_PT2_PKSL_T4_iiT6_E1s[48128];
	ld.param.u64 	%rd81, [_ZN3cub18CUB_300001_SM_10006detail10radix_sort29DeviceRadixSortOnesweepKernelINS1_5radix10policy_hubImNS0_8NullTypeEyE10Policy1000ELNS0_9SortOrderE0EmS6_yiiNS1_21identity_decomposer_tEEEvPT5_SC_PT3_PKSD_PT1_PKSH_PT2_PKSL_T4_iiT6__param_1];
	ld.param.u64 	%rd85, [_ZN3cub18CUB_300001_SM_10006detail10radix_sort29DeviceRadixSortOnesweepKernelINS1_5radix10policy_hubImNS0_8NullTypeEyE10Policy1000ELNS0_9SortOrderE0EmS6_yiiNS1_21identity_decomposer_tEEEvPT5_SC_PT3_PKSD_PT1_PKSH_PT2_PKSL_T4_iiT6__param_5];
	cvta.to.global.u64 	%rd1, %rd85;
	mov.u32 	%r1, %tid.x;
	shr.u32 	%r2, %r1, 5;
	// begin inline asm
	mov.u32 %r140, %laneid;
	// end inline asm
	setp.ne.s32 	%p1, %r1, 0;
	@%p1 bra 	$L__BB9_2;
	cvta.to.global.u64 	%rd86, %rd81;
	atom.global.add.u32 	%r141, [%rd86], 1;
	st.shared.u32 	[_ZZN3cub18CUB_300001_SM_10006detail10radix_sort29DeviceRadixSortOnesweepKernelINS1_5radix10policy_hubImNS0_8NullTypeEyE10Policy1000ELNS0_9SortOrderE0EmS6_yiiNS1_21identity_decomposer_tEEEvPT5_SC_PT3_PKSD_PT1_PKSH_PT2_PKSL_T4_iiT6_E1s+46080], %r141;
$L__BB9_2:
	ld.param.u32 	%r1311, [_ZN3cub18CUB_300001_SM_10006detail10radix_sort29DeviceRadixSortOnesweepKernelINS1_5radix10policy_hubImNS0_8NullTypeEyE10Policy1000ELNS0_9SortOrderE0EmS6_yiiNS1_21identity_decomposer_tEEEvPT5_SC_PT3_PKSD_PT1_PKSH_PT2_PKSL_T4_iiT6__param_8];
	bar.sync 	0;
	ld.shared.u32 	%r4, [_ZZN3cub18CUB_300001_SM_10006detail10radix_sort29DeviceRadixSortOnesweepKernelINS1_5radix10policy_hubImNS0_8NullTypeEyE10Policy1000ELNS0_9SortOrderE0EmS6_yiiNS1_21identity_decomposer_tEEEvPT5_SC_PT3_PKSD_PT1_PKSH_PT2_PKSL_T4_iiT6_E1s+46080];
	mul.lo.s32 	%r142, %r4, 5760;
	add.s32 	%r143, %r142, 5760;
	setp.gt.s32 	%p2, %r143, %r1311;
	cvt.s64.s32 	%rd2, %r142;
	@%p2 bra 	$L__BB9_4;
	and.b32  	%r144, %r1, 31;
	and.b32  	%r145, %r1, 992;
	mul.lo.s32 	%r146, %r145, 15;
	or.b32  	%r147, %r146, %r144;
	cvt.u64.u32 	%rd87, %r147;
	add.s64 	%rd88, %rd87, %rd2;
	shl.b64 	%rd89, %rd88, 3;
	add.s64 	%rd90, %rd1, %rd89;
	ld.global.u64 	%rd397, [%rd90];
	ld.global.u64 	%rd398, [%rd90+256];
	ld.global.u64 	%rd399, [%rd90+512];
	ld.global.u64 	%rd400, [%rd90+768];
	ld.global.u64 	%rd401, [%rd90+1024];
	ld.global.u64 	%rd402, [%rd90+1280];
	ld.global.u64 	%rd403, [%rd90+1536];
	ld.global.u64 	%rd404, [%rd90+1792];
	ld.global.u64 	%rd405, [%rd90+2048];
	ld.global.u64 	%rd406, [%rd90+2304];
	ld.global.u64 	%rd407, [%rd90+2560];
	ld.global.u64 	%rd408, [%rd90+2816];
	ld.global.u64 	%rd409, [%rd90+3072];
	ld.global.u64 	%rd410, [%rd90+3328];
	ld.global.u64 	%rd411, [%rd90+3584];
	bra.uni 	$L__BB9_34;
$L__BB9_4:
	ld.param.u32 	%r1312, [_ZN3cub18CUB_300001_SM_10006detail10radix_sort29DeviceRadixSortOnesweepKernelINS1_5radix10policy_hubImNS0_8NullTypeEyE10Policy1000ELNS0_9SortOrderE0EmS6_yiiNS1_21identity_decomposer_tEEEvPT5_SC_PT3_PKSD_PT1_PKSH_PT2_PKSL_T4_iiT6__param_8];
	cvt.u32.u64 	%r148, %rd2;
	sub.s32 	%r5, %r1312, %r148;
	and.b32  	%r149, %r1, 31;
	and.b32  	%r150, %r1, 992;
	mul.lo.s32 	%r151, %r150, 15;
	or.b32  	%r6, %r151, %r149;
	setp.ge.s32 	%p3, %r6, %r5;
	cvt.u64.u32 	%rd92, %r6;
	add.s64 	%rd93, %rd92, %rd2;
	shl.b64 	%rd94, %rd93, 3;
	add.s64 	%rd18, %rd1, %rd94;
	mov.b64 	%rd397, -1;
	@%p3 bra 	$L__BB9_6;
	ld.global.u64 	%rd397, [%rd18];
$L__BB9_6:
	add.s32 	%r152, %r6, 32;
	setp.ge.s32 	%p4, %r152, %r5;
	mov.b64 	%rd398, -1;
	@%p4 bra 	$L__BB9_8;
	ld.global.u64 	%rd398, [%rd18+256];
$L__BB9_8:
	add.s32 	%r153, %r6, 64;
	setp.ge.s32 	%p5, %r153, %r5;
	mov.b64 	%rd399, -1;
	@%p5 bra 	$L__BB9_10;
	ld.global.u64 	%rd399, [%rd18+512];
$L__BB9_10:
	add.s32 	%r154, %r6, 96;
	setp.ge.s32 	%p6, %r154, %r5;
	mov.b64 	%rd400, -1;
	@%p6 bra 	$L__BB9_12;
	ld.global.u64 	%rd400, [%rd18+768];
$L__BB9_12:
	add.s32 	%r155, %r6, 128;
	setp.ge.s32 	%p7, %r155, %r5;
	mov.b64 	%rd401, -1;
	@%p7 bra 	$L__BB9_14;
	ld.global.u64 	%rd401, [%rd18+1024];
$L__BB9_14:
	add.s32 	%r156, %r6, 160;
	setp.ge.s32 	%p8, %r156, %r5;
	mov.b64 	%rd402, -1;
	@%p8 bra 	$L__BB9_16;
	ld.global.u64 	%rd402, [%rd18+1280];
$L__BB9_16:
	add.s32 	%r157, %r6, 192;
	setp.ge.s32 	%p9, %r157, %r5;
	mov.b64 	%rd403, -1;
	@%p9 bra 	$L__BB9_18;
	ld.global.u64 	%rd403, [%rd18+1536];
$L__BB9_18:
	add.s32 	%r158, %r6, 224;
	setp.ge.s32 	%p10, %r158, %r5;
	mov.b64 	%rd404, -1;
	@%p10 bra 	$L__BB9_20;
	ld.global.u64 	%rd404, [%rd18+1792];
$L__BB9_20:
	add.s32 	%r159, %r6, 256;
	setp.ge.s32 	%p11, %r159, %r5;
	mov.b64 	%rd405, -1;
	@%p11 bra 	$L__BB9_22;
	ld.global.u64 	%rd405, [%rd18+2048];
$L__BB9_22:
	add.s32 	%r160, %r6, 288;
	setp.ge.s32 	%p12, %r160, %r5;
	mov.b64 	%rd406, -1;
	@%p12 bra 	$L__BB9_24;
	ld.global.u64 	%rd406, [%rd18+2304];
$L__BB9_24:
	add.s32 	%r161, %r6, 320;
	setp.ge.s32 	%p13, %r161, %r5;
	mov.b64 	%rd407, -1;
	@%p13 bra 	$L__BB9_26;
	ld.global.u64 	%rd407, [%rd18+2560];
$L__BB9_26:
	add.s32 	%r162, %r6, 352;
	setp.ge.s32 	%p14, %r162, %r5;
	mov.b64 	%rd408, -1;
	@%p14 bra 	$L__BB9_28;
	ld.global.u64 	%rd408, [%rd18+2816];
$L__BB9_28:
	add.s32 	%r163, %r6, 384;
	setp.ge.s32 	%p15, %r163, %r5;
	mov.b64 	%rd409, -1;
	@%p15 bra 	$L__BB9_30;
	ld.global.u64 	%rd409, [%rd18+3072];
$L__BB9_30:
	add.s32 	%r164, %r6, 416;
	setp.ge.s32 	%p16, %r164, %r5;
	mov.b64 	%rd410, -1;
	@%p16 bra 	$L__BB9_32;
	ld.global.u64 	%rd410, [%rd18+3328];
$L__BB9_32:
	add.s32 	%r165, %r6, 448;
	setp.ge.s32 	%p17, %r165, %r5;
	mov.b64 	%rd411, -1;
	@%p17 bra 	$L__BB9_34;
	ld.global.u64 	%rd411, [%rd18+3584];
$L__BB9_34:
	shl.b32 	%r166, %r2, 10;
	mov.u32 	%r167, _ZZN3cub18CUB_300001_SM_10006detail10radix_sort29DeviceRadixSortOnesweepKernelINS1_5radix10policy_hubImNS0_8NullTypeEyE10Policy1000ELNS0_9SortOrderE0EmS6_yiiNS1_21identity_decomposer_tEEEvPT5_SC_PT3_PKSD_PT1_PKSH_PT2_PKSL_T4_iiT6_E1s;
	add.s32 	%r7, %r167, %r166;
	setp.gt.s32 	%p18, %r140, 255;
	@%p18 bra 	$L__BB9_47;
	max.s32 	%r168, %r140, 224;
	sub.s32 	%r169, %r168, %r140;
	add.s32 	%r170, %r169, 31;
	shr.u32 	%r171, %r170, 5;
	add.s32 	%r8, %r171, 1;
	and.b32  	%r9, %r8, 15;
	setp.lt.u32 	%p19, %r170, 480;
	mov.u32 	%r1324, %r140;
	@%p19 bra 	$L__BB9_38;
	and.b32  	%r172, %r8, 268435440;
	neg.s32 	%r1322, %r172;
	shl.b32 	%r174, %r140, 2;
	add.s32 	%r175, %r166, %r174;
	add.s32 	%r177, %r175, %r167;
	add.s32 	%r1321, %r177, 1024;
	mov.u32 	%r1324, %r140;
$L__BB9_37:
	.pragma "nounroll";
	mov.b32 	%r178, 0;
	st.shared.u32 	[%r1321+-1024], %r178;
	st.shared.u32 	[%r1321+-896], %r178;
	st.shared.u32 	[%r1321+-768], %r178;
	st.shared.u32 	[%r1321+-640], %r178;
	st.shared.u32 	[%r1321+-512], %r178;
	st.shared.u32 	[%r1321+-384], %r178;
	st.shared.u32 	[%r1321+-256], %r178;
	st.shared.u32 	[%r1321+-128], %r178;
	st.shared.u32 	[%r1321], %r178;
	st.shared.u32 	[%r1321+128], %r178;
	st.shared.u32 	[%r1321+256], %r178;
	st.shared.u32 	[%r1321+384], %r178;
	st.shared.u32 	[%r1321+512], %r178;
	st.shared.u32 	[%r1321+640], %r178;
	st.shared.u32 	[%r1321+768], %r178;
	st.shared.u32 	[%r1321+896], %r178;
	add.s32 	%r1324, %r1324, 512;
	add.s32 	%r1322, %r1322, 16;
	add.s32 	%r1321, %r1321, 2048;
	setp.ne.s32 	%p20, %r1322, 0;
	@%p20 bra 	$L__BB9_37;
$L__BB9_38:
	setp.eq.s32 	%p21, %r9, 0;
	@%p21 bra 	$L__BB9_47;
	and.b32  	%r19, %r8, 7;
	setp.lt.u32 	%p22, %r9, 8;
	@%p22 bra 	$L__BB9_41;
	shl.b32 	%r179, %r1324, 2;
	add.s32 	%r180, %r7, %r179;
	mov.b32 	%r181, 0;
	st.shared.u32 	[%r180], %r181;
	st.shared.u32 	[%r180+128], %r181;
	st.shared.u32 	[%r180+256], %r181;
	st.shared.u32 	[%r180+384], %r181;
	st.shared.u32 	[%r180+512], %r181;
	st.shared.u32 	[%r180+640], %r181;
	st.shared.u32 	[%r180+768], %r181;
	st.shared.u32 	[%r180+896], %r181;
	add.s32 	%r1324, %r1324, 256;
$L__BB9_41:
	setp.eq.s32 	%p23, %r19, 0;
	@%p23 bra 	$L__BB9_47;
	and.b32  	%r22, %r8, 3;
	setp.lt.u32 	%p24, %r19, 4;
	@%p24 bra 	$L__BB9_44;
	shl.b32 	%r182, %r1324, 2;
	add.s32 	%r183, %r7, %r182;
	mov.b32 	%r184, 0;
	st.shared.u32 	[%r183], %r184;
	st.shared.u32 	[%r183+128], %r184;
	st.shared.u32 	[%r183+256], %r184;
	st.shared.u32 	[%r183+384], %r184;
	add.s32 	%r1324, %r1324, 128;
$L__BB9_44:
	setp.eq.s32 	%p25, %r22, 0;
	@%p25 bra 	$L__BB9_47;
	shl.b32 	%r186, %r1324, 2;
	add.s32 	%r187, %r166, %r186;
	add.s32 	%r1328, %r167, %r187;
	neg.s32 	%r1327, %r22;
$L__BB9_46:
	.pragma "nounroll";
	mov.b32 	%r189, 0;
	st.shared.u32 	[%r1328], %r189;
	add.s32 	%r1328, %r1328, 128;
	add.s32 	%r1327, %r1327, 1;
	setp.ne.s32 	%p26, %r1327, 0;
	@%p26 bra 	$L__BB9_46;
$L__BB9_47:
	ld.param.u32 	%r1320, [_ZN3cub18CUB_300001_SM_10006detail10radix_sort29DeviceRadixSortOnesweepKernelINS1_5radix10policy_hubImNS0_8NullTypeEyE10Policy1000ELNS0_9SortOrderE0EmS6_yiiNS1_21identity_decomposer_tEEEvPT5_SC_PT3_PKSD_PT1_PKSH_PT2_PKSL_T4_iiT6__param_10];
	ld.param.u32 	%r1319, [_ZN3cub18CUB_300001_SM_10006detail10radix_sort29DeviceRadixSortOnesweepKernelINS1_5radix10policy_hubImNS0_8NullTypeEyE10Policy1000ELNS0_9SortOrderE0EmS6_yiiNS1_21identity_decomposer_tEEEvPT5_SC_PT3_PKSD_PT1_PKSH_PT2_PKSL_T4_iiT6__param_9];
	bar.warp.sync 	-1;
	cvt.u64.u32 	%rd63, %r1319;
	shr.u64 	%rd109, %rd397, %r1319;
	cvt.u32.u64 	%r191, %rd109;
	mov.b32 	%r192, -1;
	shl.b32 	%r193, %r192, %r1320;
	not.b32 	%r31, %r193;
	and.b32  	%r32, %r191, %r31;
	shl.b32 	%r194, %r1, 5;
	and.b32  	%r195, %r194, 31744;
	mov.u32 	%r196, _ZZN3cub18CUB_300001_SM_10006detail10radix_sort29DeviceRadixSortOnesweepKernelINS1_5radix10policy_hubImNS0_8NullTypeEyE10Policy1000ELNS0_9SortOrderE0EmS6_yiiNS1_21identity_decomposer_tEEEvPT5_SC_PT3_PKSD_PT1_PKSH_PT2_PKSL_T4_iiT6_E1s;
	add.s32 	%r197, %r196, %r195;
	shl.b32 	%r198, %r32, 2;
	add.s32 	%r33, %r197, %r198;
	atom.shared.add.u32 	%r199, [%r33], 1;
	shr.u64 	%rd110, %rd398, %r1319;
	cvt.u32.u64 	%r200, %rd110;
	and.b32  	%r201, %r200, %r31;
	shl.b32 	%r202, %r201, 2;
	add.s32 	%r34, %r197, %r202;
	atom.shared.add.u32 	%r203, [%r34], 1;
	shr.u64 	%rd111, %rd399, %r1319;
	cvt.u32.u64 	%r204, %rd111;
	and.b32  	%r205, %r204, %r31;
	shl.b32 	%r206, %r205, 2;
	add.s32 	%r207, %r197, %r206;
	atom.shared.add.u32 	%r208, [%r207], 1;
	shr.u64 	%rd112, %rd400, %r1319;
	cvt.u32.u64 	%r209, %rd112;
	and.b32  	%r210, %r209, %r31;
	shl.b32 	%r211, %r210, 2;
	add.s32 	%r212, %r197, %r211;
	atom.shared.add.u32 	%r213, [%r212], 1;
	shr.u64 	%rd113, %rd401, %r1319;
	cvt.u32.u64 	%r214, %rd113;
	and.b32  	%r215, %r214, %r31;
	shl.b32 	%r216, %r215, 2;
	add.s32 	%r217, %r197, %r216;
	atom.shared.add.u32 	%r218, [%r217], 1;
	shr.u64 	%rd114, %rd402, %r1319;
	cvt.u32.u64 	%r219, %rd114;
	and.b32  	%r220, %r219, %r31;
	shl.b32 	%r221, %r220, 2;
	add.s32 	%r222, %r197, %r221;
	atom.shared.add.u32 	%r223, [%r222], 1;
	shr.u64 	%rd115, %rd403, %r1319;
	cvt.u32.u64 	%r224, %rd115;
	and.b32  	%r225, %r224, %r31;
	shl.b32 	%r226, %r225, 2;
	add.s32 	%r227, %r197, %r226;
	atom.shared.add.u32 	%r228, [%r227], 1;
	shr.u64 	%rd116, %rd404, %r1319;
	cvt.u32.u64 	%r229, %rd116;
	and.b32  	%r230, %r229, %r31;
	shl.b32 	%r231, %r230, 2;
	add.s32 	%r232, %r197, %r231;
	atom.shared.add.u32 	%r233, [%r232], 1;
	shr.u64 	%rd117, %rd405, %r1319;
	cvt.u32.u64 	%r234, %rd117;
	and.b32  	%r235, %r234, %r31;
	shl.b32 	%r236, %r235, 2;
	add.s32 	%r237, %r197, %r236;
	atom.shared.add.u32 	%r238, [%r237], 1;
	shr.u64 	%rd118, %rd406, %r1319;
	cvt.u32.u64 	%r239, %rd118;
	and.b32  	%r240, %r239, %r31;
	shl.b32 	%r241, %r240, 2;
	add.s32 	%r242, %r197, %r241;
	atom.shared.add.u32 	%r243, [%r242], 1;
	shr.u64 	%rd119, %rd407, %r1319;
	cvt.u32.u64 	%r244, %rd119;
	and.b32  	%r245, %r244, %r31;
	shl.b32 	%r246, %r245, 2;
	add.s32 	%r247, %r197, %r246;
	atom.shared.add.u32 	%r248, [%r247], 1;
	shr.u64 	%rd120, %rd408, %r1319;
	cvt.u32.u64 	%r249, %rd120;
	and.b32  	%r250, %r249, %r31;
	shl.b32 	%r251, %r250, 2;
	add.s32 	%r252, %r197, %r251;
	atom.shared.add.u32 	%r253, [%r252], 1;
	shr.u64 	%rd121, %rd409, %r1319;
	cvt.u32.u64 	%r254, %rd121;
	and.b32  	%r255, %r254, %r31;
	shl.b32 	%r256, %r255, 2;
	add.s32 	%r257, %r197, %r256;
	atom.shared.add.u32 	%r258, [%r257], 1;
	shr.u64 	%rd122, %rd410, %r1319;
	cvt.u32.u64 	%r259, %rd122;
	and.b32  	%r260, %r259, %r31;
	shl.b32 	%r261, %r260, 2;
	add.s32 	%r262, %r197, %r261;
	atom.shared.add.u32 	%r263, [%r262], 1;
	shr.u64 	%rd123, %rd411, %r1319;
	cvt.u32.u64 	%r264, %rd123;
	and.b32  	%r265, %r264, %r31;
	shl.b32 	%r266, %r265, 2;
	add.s32 	%r267, %r197, %r266;
	atom.shared.add.u32 	%r268, [%r267], 1;
	bar.sync 	0;
	setp.gt.u32 	%p27, %r1, 255;
	mov.b32 	%r1329, 0;
	@%p27 bra 	$L__BB9_49;
	shl.b32 	%r269, %r1, 2;
	add.s32 	%r271, %r196, %r269;
	ld.shared.u32 	%r272, [%r271];
	mov.b32 	%r273, 0;
	st.shared.u32 	[%r271], %r273;
	ld.shared.u32 	%r274, [%r271+1024];
	st.shared.u32 	[%r271+1024], %r272;
	add.s32 	%r275, %r274, %r272;
	ld.shared.u32 	%r276, [%r271+2048];
	st.shared.u32 	[%r271+2048], %r275;
	add.s32 	%r277, %r276, %r275;
	ld.shared.u32 	%r278, [%r271+3072];
	st.shared.u32 	[%r271+3072], %r277;
	add.s32 	%r279, %r278, %r277;
	ld.shared.u32 	%r280, [%r271+4096];
	st.shared.u32 	[%r271+4096], %r279;
	add.s32 	%r281, %r280, %r279;
	ld.shared.u32 	%r282, [%r271+5120];
	st.shared.u32 	[%r271+5120], %r281;
	add.s32 	%r283, %r282, %r281;
	ld.shared.u32 	%r284, [%r271+6144];
	st.shared.u32 	[%r271+6144], %r283;
	add.s32 	%r285, %r284, %r283;
	ld.shared.u32 	%r286, [%r271+7168];
	st.shared.u32 	[%r271+7168], %r285;
	add.s32 	%r287, %r286, %r285;
	ld.shared.u32 	%r288, [%r271+8192];
	st.shared.u32 	[%r271+8192], %r287;
	add.s32 	%r289, %r288, %r287;
	ld.shared.u32 	%r290, [%r271+9216];
	st.shared.u32 	[%r271+9216], %r289;
	add.s32 	%r291, %r290, %r289;
	ld.shared.u32 	%r292, [%r271+10240];
	st.shared.u32 	[%r271+10240], %r291;
	add.s32 	%r293, %r292, %r291;
	ld.shared.u32 	%r294, [%r271+11264];
	st.shared.u32 	[%r271+11264], %r293;
	add.s32 	%r1329, %r294, %r293;
$L__BB9_49:
	ld.param.u64 	%rd373, [_ZN3cub18CUB_300001_SM_10006detail10radix_sort29DeviceRadixSortOnesweepKernelINS1_5radix10policy_hubImNS0_8NullTypeEyE10Policy1000ELNS0_9SortOrderE0EmS6_yiiNS1_21identity_decomposer_tEEEvPT5_SC_PT3_PKSD_PT1_PKSH_PT2_PKSL_T4_iiT6__param_0];
	setp.gt.u32 	%p28, %r1, 255;
	shl.b32 	%r295, %r4, 8;
	add.s32 	%r296, %r295, %r1;
	cvta.to.global.u64 	%rd64, %rd373;
	mul.wide.s32 	%rd124, %r296, 4;
	add.s64 	%rd65, %rd64, %rd124;
	@%p28 bra 	$L__BB9_51;
	or.b32  	%r297, %r1329, 1073741824;
	st.volatile.global.u32 	[%rd65], %r297;
$L__BB9_51:
	ld.param.u64 	%rd382, [_ZN3cub18CUB_300001_SM_10006detail10radix_sort29DeviceRadixSortOnesweepKernelINS1_5radix10policy_hubImNS0_8NullTypeEyE10Policy1000ELNS0_9SortOrderE0EmS6_yiiNS1_21identity_decomposer_tEEEvPT5_SC_PT3_PKSD_PT1_PKSH_PT2_PKSL_T4_iiT6__param_4];
	cvta.to.global.u64 	%rd66, %rd382;
	setp.lt.u32 	%p29, %r1, 256;
	setp.eq.s32 	%p30, %r1329, 5760;
	and.pred  	%p31, %p29, %p30;
	selp.u32 	%r298, 1, 0, %p31;
	{ 
	.reg .pred 	%p1; 
	.reg .pred 	%p2; 
	setp.ne.u32 	%p1, %r298, 0; 
	bar.red.or.pred 	%p2, 0, %p1; 
	selp.u32 	%r299, 1, 0, %p2; 
	}
	setp.eq.s32 	%p32, %r299, 0;
	cvt.u64.u32 	%rd67, %r1;
	@%p32 bra 	$L__BB9_95;
	shl.b32 	%r300, %r1, 3;
	add.s32 	%r302, %r196, %r300;
	add.s32 	%r37, %r302, 46080;
	@%p28 bra 	$L__BB9_60;
	ld.param.u64 	%rd380, [_ZN3cub18CUB_300001_SM_10006detail10radix_sort29DeviceRadixSortOnesweepKernelINS1_5radix10policy_hubImNS0_8NullTypeEyE10Policy1000ELNS0_9SortOrderE0EmS6_yiiNS1_21identity_decomposer_tEEEvPT5_SC_PT3_PKSD_PT1_PKSH_PT2_PKSL_T4_iiT6__param_3];
	cvta.to.global.u64 	%rd125, %rd380;
	shl.b64 	%rd126, %rd67, 3;
	add.s64 	%rd127, %rd125, %rd126;
	ld.global.u64 	%rd128, [%rd127];
	setp.gt.u32 	%p34, %r1, %r32;
	selp.b64 	%rd129, 5760, 0, %p34;
	sub.s64 	%rd412, %rd128, %rd129;
	st.shared.u64 	[%r37], %rd412;
	setp.lt.s32 	%p35, %r4, 1;
	mov.u32 	%r1333, %r1329;
	@%p35 bra 	$L__BB9_59;
	mov.b32 	%r1331, -1;
	mov.u32 	%r1330, %r4;
	mov.u32 	%r1333, %r1329;
$L__BB9_55:
	add.s32 	%r41, %r1330, -1;
	shl.b32 	%r304, %r41, 8;
	add.s32 	%r305, %r304, %r1;
	mul.wide.s32 	%rd130, %r305, 4;
	add.s64 	%rd69, %rd64, %rd130;
$L__BB9_56:
	membar.cta;
	ld.volatile.global.u32 	%r42, [%rd69];
	setp.eq.s32 	%p36, %r42, 0;
	@%p36 bra 	$L__BB9_56;
	and.b32  	%r306, %r42, 1073741823;
	add.s32 	%r1333, %r306, %r1333;
	setp.gt.s32 	%p37, %r42, -1;
	vote.sync.ballot.b32 	%r1331, %p37, %r1331;
	setp.gt.u32 	%p39, %r1330, 1;
	and.pred  	%p40, %p37, %p39;
	mov.u32 	%r1330, %r41;
	@%p40 bra 	$L__BB9_55;
	ld.shared.u64 	%rd412, [%r37];
$L__BB9_59:
	or.b32  	%r307, %r1333, -2147483648;
	st.volatile.global.u32 	[%rd65], %r307;
	sub.s32 	%r308, %r1333, %r1329;
	cvt.s64.s32 	%rd131, %r308;
	add.s64 	%rd132, %rd412, %rd131;
	st.shared.u64 	[%r37], %rd132;
$L__BB9_60:
	ld.param.u32 	%r1313, [_ZN3cub18CUB_300001_SM_10006detail10radix_sort29DeviceRadixSortOnesweepKernelINS1_5radix10policy_hubImNS0_8NullTypeEyE10Policy1000ELNS0_9SortOrderE0EmS6_yiiNS1_21identity_decomposer_tEEEvPT5_SC_PT3_PKSD_PT1_PKSH_PT2_PKSL_T4_iiT6__param_8];
	ld.param.u64 	%rd376, [_ZN3cub18CUB_300001_SM_10006detail10radix_sort29DeviceRadixSortOnesweepKernelINS1_5radix10policy_hubImNS0_8NullTypeEyE10Policy1000ELNS0_9SortOrderE0EmS6_yiiNS1_21identity_decomposer_tEEEvPT5_SC_PT3_PKSD_PT1_PKSH_PT2_PKSL_T4_iiT6__param_2];
	mad.lo.s32 	%r46, %r4, 5760, 5760;
	setp.lt.s32 	%p42, %r46, %r1313;
	setp.eq.s64 	%p43, %rd376, 0;
	or.pred  	%p44, %p43, %p42;
	or.pred  	%p45, %p28, %p44;
	@%p45 bra 	$L__BB9_62;
	ld.param.u64 	%rd377, [_ZN3cub18CUB_300001_SM_10006detail10radix_sort29DeviceRadixSortOnesweepKernelINS1_5radix10policy_hubImNS0_8NullTypeEyE10Policy1000ELNS0_9SortOrderE0EmS6_yiiNS1_21identity_decomposer_tEEEvPT5_SC_PT3_PKSD_PT1_PKSH_PT2_PKSL_T4_iiT6__param_2];
	ld.shared.u64 	%rd133, [%r37];
	setp.gt.u32 	%p46, %r1, %r32;
	selp.b64 	%rd134, 5760, 0, %p46;
	cvt.s64.s32 	%rd135, %r1329;
	add.s64 	%rd136, %rd134, %rd135;
	add.s64 	%rd137, %rd136, %rd133;
	cvta.to.global.u64 	%rd138, %rd377;
	shl.b64 	%rd139, %rd67, 3;
	add.s64 	%rd140, %rd138, %rd139;
	st.global.u64 	[%rd140], %rd137;
$L__BB9_62:
	ld.param.u32 	%r1314, [_ZN3cub18CUB_300001_SM_10006detail10radix_sort29DeviceRadixSortOnesweepKernelINS1_5radix10policy_hubImNS0_8NullTypeEyE10Policy1000ELNS0_9SortOrderE0EmS6_yiiNS1_21identity_decomposer_tEEEvPT5_SC_PT3_PKSD_PT1_PKSH_PT2_PKSL_T4_iiT6__param_8];
	setp.gt.s32 	%p47, %r46, %r1314;
	bar.sync 	0;
	shl.b32 	%r309, %r32, 3;
	mov.u32 	%r310, _ZZN3cub18CUB_300001_SM_10006detail10radix_sort29DeviceRadixSortOnesweepKernelINS1_5radix10policy_hubImNS0_8NullTypeEyE10Policy1000ELNS0_9SortOrderE0EmS6_yiiNS1_21identity_decomposer_tEEEvPT5_SC_PT3_PKSD_PT1_PKSH_PT2_PKSL_T4_iiT6_E1s;
	add.s32 	%r311, %r310, %r309;
	ld.shared.u64 	%rd72, [%r311+46080];
	@%p47 bra 	$L__BB9_64;
	and.b32  	%r312, %r1, 31;
	and.b32  	%r313, %r1, 992;
	mul.lo.s32 	%r314, %r313, 15;
	or.b32  	%r315, %r314, %r312;
	cvt.u64.u32 	%rd141, %r315;
	add.s64 	%rd142, %rd72, %rd141;
	shl.b64 	%rd143, %rd142, 3;
	add.s64 	%rd144, %rd66, %rd143;
	st.global.u64 	[%rd144], %rd397;
	st.global.u64 	[%rd144+256], %rd398;
	st.global.u64 	[%rd144+512], %rd399;
	st.global.u64 	[%rd144+768], %rd400;
	st.global.u64 	[%rd144+1024], %rd401;
	st.global.u64 	[%rd144+1280], %rd402;
	st.global.u64 	[%rd144+1536], %rd403;
	st.global.u64 	[%rd144+1792], %rd404;
	st.global.u64 	[%rd144+2048], %rd405;
	st.global.u64 	[%rd144+2304], %rd406;
	st.global.u64 	[%rd144+2560], %rd407;
	st.global.u64 	[%rd144+2816], %rd408;
	st.global.u64 	[%rd144+3072], %rd409;
	st.global.u64 	[%rd144+3328], %rd410;
	st.global.u64 	[%rd144+3584], %rd411;
	bra.uni 	$L__BB9_94;
$L__BB9_64:
	ld.param.u32 	%r1315, [_ZN3cub18CUB_300001_SM_10006detail10radix_sort29DeviceRadixSortOnesweepKernelINS1_5radix10policy_hubImNS0_8NullTypeEyE10Policy1000ELNS0_9SortOrderE0EmS6_yiiNS1_21identity_decomposer_tEEEvPT5_SC_PT3_PKSD_PT1_PKSH_PT2_PKSL_T4_iiT6__param_8];
	mad.lo.s32 	%r47, %r4, -5760, %r1315;
	and.b32  	%r316, %r1, 31;
	and.b32  	%r317, %r1, 992;
	mul.lo.s32 	%r318, %r317, 15;
	or.b32  	%r48, %r318, %r316;
	setp.ge.s32 	%p48, %r48, %r47;
	cvt.u64.u32 	%rd145, %r48;
	add.s64 	%rd146, %rd72, %rd145;
	shl.b64 	%rd147, %rd146, 3;
	add.s64 	%rd73, %rd66, %rd147;
	@%p48 bra 	$L__BB9_66;
	st.global.u64 	[%rd73], %rd397;
$L__BB9_66:
	add.s32 	%r319, %r48, 32;
	setp.ge.s32 	%p49, %r319, %r47;
	@%p49 bra 	$L__BB9_68;
	st.global.u64 	[%rd73+256], %rd398;
$L__BB9_68:
	add.s32 	%r320, %r48, 64;
	setp.ge.s32 	%p50, %r320, %r47;
	@%p50 bra 	$L__BB9_70;
	st.global.u64 	[%rd73+512], %rd399;
$L__BB9_70:
	add.s32 	%r321, %r48, 96;
	setp.ge.s32 	%p51, %r321, %r47;
	@%p51 bra 	$L__BB9_72;
	st.global.u64 	[%rd73+768], %rd400;
$L__BB9_72:
	add.s32 	%r322, %r48, 128;
	setp.ge.s32 	%p52, %r322, %r47;
	@%p52 bra 	$L__BB9_74;
	st.global.u64 	[%rd73+1024], %rd401;
$L__BB9_74:
	add.s32 	%r323, %r48, 160;
	setp.ge.s32 	%p53, %r323, %r47;
	@%p53 bra 	$L__BB9_76;
	st.global.u64 	[%rd73+1280], %rd402;
$L__BB9_76:
	add.s32 	%r324, %r48, 192;
	setp.ge.s32 	%p54, %r324, %r47;
	@%p54 bra 	$L__BB9_78;
	st.global.u64 	[%rd73+1536], %rd403;
$L__BB9_78:
	add.s32 	%r325, %r48, 224;
	setp.ge.s32 	%p55, %r325, %r47;
	@%p55 bra 	$L__BB9_80;
	st.global.u64 	[%rd73+1792], %rd404;
$L__BB9_80:
	add.s32 	%r326, %r48, 256;
	setp.ge.s32 	%p56, %r326, %r47;
	@%p56 bra 	$L__BB9_82;
	st.global.u64 	[%rd73+2048], %rd405;
$L__BB9_82:
	add.s32 	%r327, %r48, 288;
	setp.ge.s32 	%p57, %r327, %r47;
	@%p57 bra 	$L__BB9_84;
	st.global.u64 	[%rd73+2304], %rd406;
$L__BB9_84:
	add.s32 	%r328, %r48, 320;
	setp.ge.s32 	%p58, %r328, %r47;
	@%p58 bra 	$L__BB9_86;
	st.global.u64 	[%rd73+2560], %rd407;
$L__BB9_86:
	add.s32 	%r329, %r48, 352;
	setp.ge.s32 	%p59, %r329, %r47;
	@%p59 bra 	$L__BB9_88;
	st.global.u64 	[%rd73+2816], %rd408;
$L__BB9_88:
	add.s32 	%r330, %r48, 384;
	setp.ge.s32 	%p60, %r330, %r47;
	@%p60 bra 	$L__BB9_90;
	st.global.u64 	[%rd73+3072], %rd409;
$L__BB9_90:
	add.s32 	%r331, %r48, 416;
	setp.ge.s32 	%p61, %r331, %r47;
	@%p61 bra 	$L__BB9_92;
	st.global.u64 	[%rd73+3328], %rd410;
$L__BB9_92:
	add.s32 	%r332, %r48, 448;
	setp.ge.s32 	%p62, %r332, %r47;
	@%p62 bra 	$L__BB9_94;
	st.global.u64 	[%rd73+3584], %rd411;
$L__BB9_94:
	// begin inline asm
	exit;
	// end inline asm
$L__BB9_95:
	mul.hi.u32 	%r333, %r1, 357913942;
	add.s32 	%r334, %r333, %r1;
	shl.b32 	%r335, %r334, 2;
	mov.u32 	%r336, _ZZN3cub18CUB_300001_SM_10006detail10radix_sort29DeviceRadixSortOnesweepKernelINS1_5radix10policy_hubImNS0_8NullTypeEyE10Policy1000ELNS0_9SortOrderE0EmS6_yiiNS1_21identity_decomposer_tEEEvPT5_SC_PT3_PKSD_PT1_PKSH_PT2_PKSL_T4_iiT6_E1s;
	add.s32 	%r337, %r336, %r335;
	add.s32 	%r49, %r337, 13328;
	st.shared.u32 	[%r337+13328], %r1329;
	bar.sync 	0;
	setp.gt.u32 	%p63, %r1, 31;
	@%p63 bra 	$L__BB9_97;
	mov.u32 	%r368, _ZZN3cub18CUB_300001_SM_10006detail10radix_sort29DeviceRadixSortOnesweepKernelINS1_5radix10policy_hubImNS0_8NullTypeEyE10Policy1000ELNS0_9SortOrderE0EmS6_yiiNS1_21identity_decomposer_tEEEvPT5_SC_PT3_PKSD_PT1_PKSH_PT2_PKSL_T4_iiT6_E1s;
	mad.lo.s32 	%r369, %r1, 52, %r368;
	ld.shared.u32 	%r370, [%r369+13328];
	ld.shared.u32 	%r371, [%r369+13332];
	ld.shared.u32 	%r372, [%r369+13336];
	ld.shared.u32 	%r373, [%r369+13340];
	ld.shared.u32 	%r374, [%r369+13344];
	ld.shared.u32 	%r375, [%r369+13348];
	ld.shared.u32 	%r376, [%r369+13352];
	ld.shared.u32 	%r377, [%r369+13356];
	ld.shared.u32 	%r378, [%r369+13360];
	ld.shared.u32 	%r379, [%r369+13364];
	ld.shared.u32 	%r380, [%r369+13368];
	ld.shared.u32 	%r381, [%r369+13372];
	add.s32 	%r382, %r371, %r370;
	add.s32 	%r383, %r382, %r372;
	add.s32 	%r384, %r383, %r373;
	add.s32 	%r385, %r384, %r374;
	add.s32 	%r386, %r385, %r375;
	add.s32 	%r387, %r386, %r376;
	add.s32 	%r388, %r387, %r377;
	add.s32 	%r389, %r388, %r378;
	add.s32 	%r390, %r389, %r379;
	add.s32 	%r391, %r390, %r380;
	add.s32 	%r342, %r391, %r381;
	mov.b32 	%r340, 1;
	mov.b32 	%r365, 0;
	mov.b32 	%r367, -1;
	// begin inline asm
	{  .reg .s32 r0;  .reg .pred p;  shfl.sync.up.b32 r0|p, %r342, %r340, %r365, %r367;  @p add.s32 r0, r0, %r342;  mov.s32 %r338, r0;}
	// end inline asm
	mov.b32 	%r346, 2;
	// begin inline asm
	{  .reg .s32 r0;  .reg .pred p;  shfl.sync.up.b32 r0|p, %r338, %r346, %r365, %r367;  @p add.s32 r0, r0, %r338;  mov.s32 %r344, r0;}
	// end inline asm
	mov.b32 	%r352, 4;
	// begin inline asm
	{  .reg .s32 r0;  .reg .pred p;  shfl.sync.up.b32 r0|p, %r344, %r352, %r365, %r367;  @p add.s32 r0, r0, %r344;  mov.s32 %r350, r0;}
	// end inline asm
	mov.b32 	%r358, 8;
	// begin inline asm
	{  .reg .s32 r0;  .reg .pred p;  shfl.sync.up.b32 r0|p, %r350, %r358, %r365, %r367;  @p add.s32 r0, r0, %r350;  mov.s32 %r356, r0;}
	// end inline asm
	mov.b32 	%r364, 16;
	// begin inline asm
	{  .reg .s32 r0;  .reg .pred p;  shfl.sync.up.b32 r0|p, %r356, %r364, %r365, %r367;  @p add.s32 r0, r0, %r356;  mov.s32 %r362, r0;}
	// end inline asm
	sub.s32 	%r392, %r362, %r342;
	add.s32 	%r393, %r370, %r392;
	add.s32 	%r394, %r371, %r393;
	add.s32 	%r395, %r372, %r394;
	add.s32 	%r396, %r373, %r395;
	add.s32 	%r397, %r374, %r396;
	add.s32 	%r398, %r375, %r397;
	add.s32 	%r399, %r376, %r398;
	add.s32 	%r400, %r377, %r399;
	add.s32 	%r401, %r378, %r400;
	add.s32 	%r402, %r379, %r401;
	add.s32 	%r403, %r380, %r402;
	st.shared.u32 	[%r369+13328], %r392;
	st.shared.u32 	[%r369+13332], %r393;
	st.shared.u32 	[%r369+13336], %r394;
	st.shared.u32 	[%r369+13340], %r395;
	st.shared.u32 	[%r369+13344], %r396;
	st.shared.u32 	[%r369+13348], %r397;
	st.shared.u32 	[%r369+13352], %r398;
	st.shared.u32 	[%r369+13356], %r399;
	st.shared.u32 	[%r369+13360], %r400;
	st.shared.u32 	[%r369+13364], %r401;
	st.shared.u32 	[%r369+13368], %r402;
	st.shared.u32 	[%r369+13372], %r403;
$L__BB9_97:
	setp.gt.u32 	%p64, %r1, 255;
	bar.sync 	0;
	ld.shared.u32 	%r50, [%r49];
	@%p64 bra 	$L__BB9_99;
	shl.b32 	%r404, %r1, 2;
	mov.u32 	%r405, _ZZN3cub18CUB_300001_SM_10006detail10radix_sort29DeviceRadixSortOnesweepKernelINS1_5radix10policy_hubImNS0_8NullTypeEyE10Policy1000ELNS0_9SortOrderE0EmS6_yiiNS1_21identity_decomposer_tEEEvPT5_SC_PT3_PKSD_PT1_PKSH_PT2_PKSL_T4_iiT6_E1s;
	add.s32 	%r406, %r405, %r404;
	ld.shared.u32 	%r407, [%r406];
	add.s32 	%r408, %r407, %r50;
	st.shared.u32 	[%r406], %r408;
	ld.shared.u32 	%r409, [%r406+1024];
	add.s32 	%r410, %r409, %r50;
	st.shared.u32 	[%r406+1024], %r410;
	ld.shared.u32 	%r411, [%r406+2048];
	add.s32 	%r412, %r411, %r50;
	st.shared.u32 	[%r406+2048], %r412;
	ld.shared.u32 	%r413, [%r406+3072];
	add.s32 	%r414, %r413, %r50;
	st.shared.u32 	[%r406+3072], %r414;
	ld.shared.u32 	%r415, [%r406+4096];
	add.s32 	%r416, %r415, %r50;
	st.shared.u32 	[%r406+4096], %r416;
	ld.shared.u32 	%r417, [%r406+5120];
	add.s32 	%r418, %r417, %r50;
	st.shared.u32 	[%r406+5120], %r418;
	ld.shared.u32 	%r419, [%r406+6144];
	add.s32 	%r420, %r419, %r50;
	st.shared.u32 	[%r406+6144], %r420;
	ld.shared.u32 	%r421, [%r406+7168];
	add.s32 	%r422, %r421, %r50;
	st.shared.u32 	[%r406+7168], %r422;
	ld.shared.u32 	%r423, [%r406+8192];
	add.s32 	%r424, %r423, %r50;
	st.shared.u32 	[%r406+8192], %r424;
	ld.shared.u32 	%r425, [%r406+9216];
	add.s32 	%r426, %r425, %r50;
	st.shared.u32 	[%r406+9216], %r426;
	ld.shared.u32 	%r427, [%r406+10240];
	add.s32 	%r428, %r427, %r50;
	st.shared.u32 	[%r406+10240], %r428;
	ld.shared.u32 	%r429, [%r406+11264];
	add.s32 	%r430, %r429, %r50;
	st.shared.u32 	[%r406+11264], %r430;
$L__BB9_99:
	bar.sync 	0;
	// begin inline asm
	mov.u32 %r431, %lanemask_le;
	// end inline asm
	mov.b32 	%r434, 1;
	// begin inline asm
	{
    .reg .pred p;
    and.b32 %r432, %r32, %r434;    setp.ne.u32 p, %r432, 0;
    vote.ballot.sync.b32 %r432, p, 0xffffffff;
    @!p not.b32 %r432, %r432;
}

	// end inline asm
	mov.b32 	%r437, 2;
	// begin inline asm
	{
    .reg .pred p;
    and.b32 %r435, %r32, %r437;    setp.ne.u32 p, %r435, 0;
    vote.ballot.sync.b32 %r435, p, 0xffffffff;
    @!p not.b32 %r435, %r435;
}

	// end inline asm
	and.b32  	%r457, %r435, %r432;
	mov.b32 	%r440, 4;
	// begin inline asm
	{
    .reg .pred p;
    and.b32 %r438, %r32, %r440;    setp.ne.u32 p, %r438, 0;
    vote.ballot.sync.b32 %r438, p, 0xffffffff;
    @!p not.b32 %r438, %r438;
}

	// end inline asm
	and.b32  	%r458, %r438, %r457;
	mov.b32 	%r443, 8;
	// begin inline asm
	{
    .reg .pred p;
    and.b32 %r441, %r32, %r443;    setp.ne.u32 p, %r441, 0;
    vote.ballot.sync.b32 %r441, p, 0xffffffff;
    @!p not.b32 %r441, %r441;
}

	// end inline asm
	and.b32  	%r459, %r441, %r458;
	mov.b32 	%r446, 16;
	// begin inline asm
	{
    .reg .pred p;
    and.b32 %r444, %r32, %r446;    setp.ne.u32 p, %r444, 0;
    vote.ballot.sync.b32 %r444, p, 0xffffffff;
    @!p not.b32 %r444, %r444;
}

	// end inline asm
	and.b32  	%r460, %r444, %r459;
	mov.b32 	%r449, 32;
	// begin inline asm
	{
    .reg .pred p;
    and.b32 %r447, %r32, %r449;    setp.ne.u32 p, %r447, 0;
    vote.ballot.sync.b32 %r447, p, 0xffffffff;
    @!p not.b32 %r447, %r447;
}

	// end inline asm
	and.b32  	%r461, %r447, %r460;
	mov.b32 	%r452, 64;
	// begin inline asm
	{
    .reg .pred p;
    and.b32 %r450, %r32, %r452;    setp.ne.u32 p, %r450, 0;
    vote.ballot.sync.b32 %r450, p, 0xffffffff;
    @!p not.b32 %r450, %r450;
}

	// end inline asm
	and.b32  	%r462, %r450, %r461;
	mov.b32 	%r455, 128;
	// begin inline asm
	{
    .reg .pred p;
    and.b32 %r453, %r32, %r455;    setp.ne.u32 p, %r453, 0;
    vote.ballot.sync.b32 %r453, p, 0xffffffff;
    @!p not.b32 %r453, %r453;
}

	// end inline asm
	and.b32  	%r463, %r453, %r462;
	clz.b32 	%r464, %r463;
	sub.s32 	%r52, 31, %r464;
	and.b32  	%r465, %r431, %r463;
	popc.b32 	%r53, %r465;
	setp.ne.s32 	%p65, %r140, %r52;
	mov.b32 	%r1334, 0;
	@%p65 bra 	$L__BB9_101;
	atom.shared.add.u32 	%r1334, [%r33], %r53;
$L__BB9_101:
	shfl.sync.idx.b32	%r491|%p66, %r1334, %r52, 31, -1;
	add.s32 	%r56, %r53, %r491;
	cvt.u32.u64 	%r492, %rd63;
	shr.u64 	%rd148, %rd398, %r492;
	cvt.u32.u64 	%r493, %rd148;
	and.b32  	%r488, %r493, %r31;
	mov.b32 	%r468, 1;
	// begin inline asm
	{
    .reg .pred p;
    and.b32 %r466, %r488, %r468;    setp.ne.u32 p, %r466, 0;
    vote.ballot.sync.b32 %r466, p, 0xffffffff;
    @!p not.b32 %r466, %r466;
}

	// end inline asm
	mov.b32 	%r471, 2;
	// begin inline asm
	{
    .reg .pred p;
    and.b32 %r469, %r488, %r471;    setp.ne.u32 p, %r469, 0;
    vote.ballot.sync.b32 %r469, p, 0xffffffff;
    @!p not.b32 %r469, %r469;
}

	// end inline asm
	and.b32  	%r494, %r469, %r466;
	mov.b32 	%r474, 4;
	// begin inline asm
	{
    .reg .pred p;
    and.b32 %r472, %r488, %r474;    setp.ne.u32 p, %r472, 0;
    vote.ballot.sync.b32 %r472, p, 0xffffffff;
    @!p not.b32 %r472, %r472;
}

	// end inline asm
	and.b32  	%r495, %r472, %r494;
	mov.b32 	%r477, 8;
	// begin inline asm
	{
    .reg .pred p;
    and.b32 %r475, %r488, %r477;    setp.ne.u32 p, %r475, 0;
    vote.ballot.sync.b32 %r475, p, 0xffffffff;
    @!p not.b32 %r475, %r475;
}

	// end inline asm
	and.b32  	%r496, %r475, %r495;
	mov.b32 	%r480, 16;
	// begin inline asm
	{
    .reg .pred p;
    and.b32 %r478, %r488, %r480;    setp.ne.u32 p, %r478, 0;
    vote.ballot.sync.b32 %r478, p, 0xffffffff;
    @!p not.b32 %r478, %r478;
}

	// end inline asm
	and.b32  	%r497, %r478, %r496;
	mov.b32 	%r483, 32;
	// begin inline asm
	{
    .reg .pred p;
    and.b32 %r481, %r488, %r483;    setp.ne.u32 p, %r481, 0;
    vote.ballot.sync.b32 %r481, p, 0xffffffff;
    @!p not.b32 %r481, %r481;
}

	// end inline asm
	and.b32  	%r498, %r481, %r497;
	mov.b32 	%r486, 64;
	// begin inline asm
	{
    .reg .pred p;
    and.b32 %r484, %r488, %r486;    setp.ne.u32 p, %r484, 0;
    vote.ballot.sync.b32 %r484, p, 0xffffffff;
    @!p not.b32 %r484, %r484;
}

	// end inline asm
	and.b32  	%r499, %r484, %r498;
	mov.b32 	%r489, 128;
	// begin inline asm
	{
    .reg .pred p;
    and.b32 %r487, %r488, %r489;    setp.ne.u32 p, %r487, 0;
    vote.ballot.sync.b32 %r487, p, 0xffffffff;
    @!p not.b32 %r487, %r487;
}

	// end inline asm
	and.b32  	%r500, %r487, %r499;
	clz.b32 	%r501, %r500;
	sub.s32 	%r57, 31, %r501;
	and.b32  	%r502, %r431, %r500;
	popc.b32 	%r58, %r502;
	setp.ne.s32 	%p67, %r140, %r57;
	mov.b32 	%r1335, 0;
	@%p67 bra 	$L__BB9_103;
	atom.shared.add.u32 	%r1335, [%r34], %r58;
$L__BB9_103:
	shfl.sync.idx.b32	%r528|%p68, %r1335, %r57, 31, -1;
	add.s32 	%r61, %r58, %r528;
	shr.u64 	%rd149, %rd399, %r492;
	cvt.u32.u64 	%r530, %rd149;
	and.b32  	%r525, %r530, %r31;
	mov.b32 	%r505, 1;
	// begin inline asm
	{
    .reg .pred p;
    and.b32 %r503, %r525, %r505;    setp.ne.u32 p, %r503, 0;
    vote.ballot.sync.b32 %r503, p, 0xffffffff;
    @!p not.b32 %r503, %r503;
}

	// end inline asm
	mov.b32 	%r508, 2;
	// begin inline asm
	{
    .reg .pred p;
    and.b32 %r506, %r525, %r508;    setp.ne.u32 p, %r506, 0;
    vote.ballot.sync.b32 %r506, p, 0xffffffff;
    @!p not.b32 %r506, %r506;
}

	// end inline asm
	and.b32  	%r531, %r506, %r503;
	mov.b32 	%r511, 4;
	// begin inline asm
	{
    .reg .pred p;
    and.b32 %r509, %r525, %r511;    setp.ne.u32 p, %r509, 0;
    vote.ballot.sync.b32 %r509, p, 0xffffffff;
    @!p not.b32 %r509, %r509;
}

	// end inline asm
	and.b32  	%r532, %r509, %r531;
	mov.b32 	%r514, 8;
	// begin inline asm
	{
    .reg .pred p;
    and.b32 %r512, %r525, %r514;    setp.ne.u32 p, %r512, 0;
    vote.ballot.sync.b32 %r512, p, 0xffffffff;
    @!p not.b32 %r512, %r512;
}

	// end inline asm
	and.b32  	%r533, %r512, %r532;
	mov.b32 	%r517, 16;
	// begin inline asm
	{
    .reg .pred p;
    and.b32 %r515, %r525, %r517;    setp.ne.u32 p, %r515, 0;
    vote.ballot.sync.b32 %r515, p, 0xffffffff;
    @!p not.b32 %r515, %r515;
}

	// end inline asm
	and.b32  	%r534, %r515, %r533;
	mov.b32 	%r520, 32;
	// begin inline asm
	{
    .reg .pred p;
    and.b32 %r518, %r525, %r520;    setp.ne.u32 p, %r518, 0;
    vote.ballot.sync.b32 %r518, p, 0xffffffff;
    @!p not.b32 %r518, %r518;
}

	// end inline asm
	and.b32  	%r535, %r518, %r534;
	mov.b32 	%r523, 64;
	// begin inline asm
	{
    .reg .pred p;
    and.b32 %r521, %r525, %r523;    setp.ne.u32 p, %r521, 0;
    vote.ballot.sync.b32 %r521, p, 0xffffffff;
    @!p not.b32 %r521, %r521;
}

	// end inline asm
	and.b32  	%r536, %r521, %r535;
	mov.b32 	%r526, 128;
	// begin inline asm
	{
    .reg .pred p;
    and.b32 %r524, %r525, %r526;    setp.ne.u32 p, %r524, 0;
    vote.ballot.sync.b32 %r524, p, 0xffffffff;
    @!p not.b32 %r524, %r524;
}

	// end inline asm
	and.b32  	%r537, %r524, %r536;
	clz.b32 	%r538, %r537;
	sub.s32 	%r62, 31, %r538;
	and.b32  	%r539, %r431, %r537;
	popc.b32 	%r63, %r539;
	setp.ne.s32 	%p69, %r140, %r62;
	mov.b32 	%r1336, 0;
	@%p69 bra 	$L__BB9_105;
	shl.b32 	%r540, %r1, 5;
	and.b32  	%r541, %r540, 31744;
	mov.u32 	%r542, _ZZN3cub18CUB_300001_SM_10006detail10radix_sort29DeviceRadixSortOnesweepKernelINS1_5radix10policy_hubImNS0_8NullTypeEyE10Policy1000ELNS0_9SortOrderE0EmS6_yiiNS1_21identity_decomposer_tEEEvPT5_SC_PT3_PKSD_PT1_PKSH_PT2_PKSL_T4_iiT6_E1s;
	add.s32 	%r543, %r542, %r541;
	shl.b32 	%r547, %r525, 2;
	add.s32 	%r548, %r543, %r547;
	atom.shared.add.u32 	%r1336, [%r548], %r63;
$L__BB9_105:
	shfl.sync.idx.b32	%r574|%p70, %r1336, %r62, 31, -1;
	add.s32 	%r66, %r63, %r574;
	shr.u64 	%rd151, %rd400, %r492;
	cvt.u32.u64 	%r576, %rd151;
	and.b32  	%r571, %r576, %r31;
	mov.b32 	%r551, 1;
	// begin inline asm
	{
    .reg .pred p;
    and.b32 %r549, %r571, %r551;    setp.ne.u32 p, %r549, 0;
    vote.ballot.sync.b32 %r549, p, 0xffffffff;
    @!p not.b32 %r549, %r549;
}

	// end inline asm
	mov.b32 	%r554, 2;
	// begin inline asm
	{
    .reg .pred p;
    and.b32 %r552, %r571, %r554;    setp.ne.u32 p, %r552, 0;
    vote.ballot.sync.b32 %r552, p, 0xffffffff;
    @!p not.b32 %r552, %r552;
}

	// end inline asm
	and.b32  	%r577, %r552, %r549;
	mov.b32 	%r557, 4;
	// begin inline asm
	{
    .reg .pred p;
    and.b32 %r555, %r571, %r557;    setp.ne.u32 p, %r555, 0;
    vote.ballot.sync.b32 %r555, p, 0xffffffff;
    @!p not.b32 %r555, %r555;
}

	// end inline asm
	and.b32  	%r578, %r555, %r577;
	mov.b32 	%r560, 8;
	// begin inline asm
	{
    .reg .pred p;
    and.b32 %r558, %r571, %r560;    setp.ne.u32 p, %r558, 0;
    vote.ballot.sync.b32 %r558, p, 0xffffffff;
    @!p not.b32 %r558, %r558;
}

	// end inline asm
	and.b32  	%r579, %r558, %r578;
	mov.b32 	%r563, 16;
	// begin inline asm
	{
    .reg .pred p;
    and.b32 %r561, %r571, %r563;    setp.ne.u32 p, %r561, 0;
    vote.ballot.sync.b32 %r561, p, 0xffffffff;
    @!p not.b32 %r561, %r561;
}

	// end inline asm
	and.b32  	%r580, %r561, %r579;
	mov.b32 	%r566, 32;
	// begin inline asm
	{
    .reg .pred p;
    and.b32 %r564, %r571, %r566;    setp.ne.u32 p, %r564, 0;
    vote.ballot.sync.b32 %r564, p, 0xffffffff;
    @!p not.b32 %r564, %r564;
}

	// end inline asm
	and.b32  	%r581, %r564, %r580;
	mov.b32 	%r569, 64;
	// begin inline asm
	{
    .reg .pred p;
    and.b32 %r567, %r571, %r569;    setp.ne.u32 p, %r567, 0;
    vote.ballot.sync.b32 %r567, p, 0xffffffff;
    @!p not.b32 %r567, %r567;
}

	// end inline asm
	and.b32  	%r582, %r567, %r581;
	mov.b32 	%r572, 128;
	// begin inline asm
	{
    .reg .pred p;
    and.b32 %r570, %r571, %r572;    setp.ne.u32 p, %r570, 0;
    vote.ballot.sync.b32 %r570, p, 0xffffffff;
    @!p not.b32 %r570, %r570;
}

	// end inline asm
	and.b32  	%r583, %r570, %r582;
	clz.b32 	%r584, %r583;
	sub.s32 	%r67, 31, %r584;
	and.b32  	%r585, %r431, %r583;
	popc.b32 	%r68, %r585;
	setp.ne.s32 	%p71, %r140, %r67;
	mov.b32 	%r1337, 0;
	@%p71 bra 	$L__BB9_107;
	shl.b32 	%r586, %r1, 5;
	and.b32  	%r587, %r586, 31744;
	mov.u32 	%r588, _ZZN3cub18CUB_300001_SM_10006detail10radix_sort29DeviceRadixSortOnesweepKernelINS1_5radix10policy_hubImNS0_8NullTypeEyE10Policy1000ELNS0_9SortOrderE0EmS6_yiiNS1_21identity_decomposer_tEEEvPT5_SC_PT3_PKSD_PT1_PKSH_PT2_PKSL_T4_iiT6_E1s;
	add.s32 	%r589, %r588, %r587;
	shl.b32 	%r593, %r571, 2;
	add.s32 	%r594, %r589, %r593;
	atom.shared.add.u32 	%r1337, [%r594], %r68;
$L__BB9_107:
	shfl.sync.idx.b32	%r620|%p72, %r1337, %r67, 31, -1;
	add.s32 	%r71, %r68, %r620;
	shr.u64 	%rd153, %rd401, %r492;
	cvt.u32.u64 	%r622, %rd153;
	and.b32  	%r617, %r622, %r31;
	mov.b32 	%r597, 1;
	// begin inline asm
	{
    .reg .pred p;
    and.b32 %r595, %r617, %r597;    setp.ne.u32 p, %r595, 0;
    vote.ballot.sync.b32 %r595, p, 0xffffffff;
    @!p not.b32 %r595, %r595;
}

	// end inline asm
	mov.b32 	%r600, 2;
	// begin inline asm
	{
    .reg .pred p;
    and.b32 %r598, %r617, %r600;    setp.ne.u32 p, %r598, 0;
    vote.ballot.sync.b32 %r598, p, 0xffffffff;
    @!p not.b32 %r598, %r598;
}

	// end inline asm
	and.b32  	%r623, %r598, %r595;
	mov.b32 	%r603, 4;
	// begin inline asm
	{
    .reg .pred p;
    and.b32 %r601, %r617, %r603;    setp.ne.u32 p, %r601, 0;
    vote.ballot.sync.b32 %r601, p, 0xffffffff;
    @!p not.b32 %r601, %r601;
}

	// end inline asm
	and.b32  	%r624, %r601, %r623;
	mov.b32 	%r606, 8;
	// begin inline asm
	{
    .reg .pred p;
    and.b32 %r604, %r617, %r606;    setp.ne.u32 p, %r604, 0;
    vote.ballot.sync.b32 %r604, p, 0xffffffff;
    @!p not.b32 %r604, %r604;
}

	// end inline asm
	and.b32  	%r625, %r604, %r624;
	mov.b32 	%r609, 16;
	// begin inline asm
	{
    .reg .pred p;
    and.b32 %r607, %r617, %r609;    setp.ne.u32 p, %r607, 0;
    vote.ballot.sync.b32 %r607, p, 0xffffffff;
    @!p not.b32 %r607, %r607;
}

	// end inline asm
	and.b32  	%r626, %r607, %r625;
	mov.b32 	%r612, 32;
	// begin inline asm
	{
    .reg .pred p;
    and.b32 %r610, %r617, %r612;    setp.ne.u32 p, %r610, 0;
    vote.ballot.sync.b32 %r610, p, 0xffffffff;
    @!p not.b32 %r610, %r610;
}

	// end inline asm
	and.b32  	%r627, %r610, %r626;
	mov.b32 	%r615, 64;
	// begin inline asm
	{
    .reg .pred p;
    and.b32 %r613, %r617, %r615;    setp.ne.u32 p, %r613, 0;
    vote.ballot.sync.b32 %r613, p, 0xffffffff;
    @!p not.b32 %r613, %r613;
}

	// end inline asm
	and.b32  	%r628, %r613, %r627;
	mov.b32 	%r618, 128;
	// begin inline asm
	{
    .reg .pred p;
    and.b32 %r616, %r617, %r618;    setp.ne.u32 p, %r616, 0;
    vote.ballot.sync.b32 %r616, p, 0xffffffff;
    @!p not.b32 %r616, %r616;
}

	// end inline asm
	and.b32  	%r629, %r616, %r628;
	clz.b32 	%r630, %r629;
	sub.s32 	%r72, 31, %r630;
	and.b32  	%r631, %r431, %r629;
	popc.b32 	%r73, %r631;
	setp.ne.s32 	%p73, %r140, %r72;
	mov.b32 	%r1338, 0;
	@%p73 bra 	$L__BB9_109;
	shl.b32 	%r632, %r1, 5;
	and.b32  	%r633, %r632, 31744;
	mov.u32 	%r634, _ZZN3cub18CUB_300001_SM_10006detail10radix_sort29DeviceRadixSortOnesweepKernelINS1_5radix10policy_hubImNS0_8NullTypeEyE10Policy1000ELNS0_9SortOrderE0EmS6_yiiNS1_21identity_decomposer_tEEEvPT5_SC_PT3_PKSD_PT1_PKSH_PT2_PKSL_T4_iiT6_E1s;
	add.s32 	%r635, %r634, %r633;
	shl.b32 	%r639, %r617, 2;
	add.s32 	%r640, %r635, %r639;
	atom.shared.add.u32 	%r1338, [%r640], %r73;
$L__BB9_109:
	shfl.sync.idx.b32	%r666|%p74, %r1338, %r72, 31, -1;
	add.s32 	%r76, %r73, %r666;
	shr.u64 	%rd155, %rd402, %r492;
	cvt.u32.u64 	%r668, %rd155;
	and.b32  	%r663, %r668, %r31;
	mov.b32 	%r643, 1;
	// begin inline asm
	{
    .reg .pred p;
    and.b32 %r641, %r663, %r643;    setp.ne.u32 p, %r641, 0;
    vote.ballot.sync.b32 %r641, p, 0xffffffff;
    @!p not.b32 %r641, %r641;
}

	// end inline asm
	mov.b32 	%r646, 2;
	// begin inline asm
	{
    .reg .pred p;
    and.b32 %r644, %r663, %r646;    setp.ne.u32 p, %r644, 0;
    vote.ballot.sync.b32 %r644, p, 0xffffffff;
    @!p not.b32 %r644, %r644;
}

	// end inline asm
	and.b32  	%r669, %r644, %r641;
	mov.b32 	%r649, 4;
	// begin inline asm
	{
    .reg .pred p;
    and.b32 %r647, %r663, %r649;    setp.ne.u32 p, %r647, 0;
    vote.ballot.sync.b32 %r647, p, 0xffffffff;
    @!p not.b32 %r647, %r647;
}

	// end inline asm
	and.b32  	%r670, %r647, %r669;
	mov.b32 	%r652, 8;
	// begin inline asm
	{
    .reg .pred p;
    and.b32 %r650, %r663, %r652;    setp.ne.u32 p, %r650, 0;
    vote.ballot.sync.b32 %r650, p, 0xffffffff;
    @!p not.b32 %r650, %r650;
}

	// end inline asm
	and.b32  	%r671, %r650, %r670;
	mov.b32 	%r655, 16;
	// begin inline asm
	{
    .reg .pred p;
    and.b32 %r653, %r663, %r655;    setp.ne.u32 p, %r653, 0;
    vote.ballot.sync.b32 %r653, p, 0xffffffff;
    @!p not.b32 %r653, %r653;
}

	// end inline asm
	and.b32  	%r672, %r653, %r671;
	mov.b32 	%r658, 32;
	// begin inline asm
	{
    .reg .pred p;
    and.b32 %r656, %r663, %r658;    setp.ne.u32 p, %r656, 0;
    vote.ballot.sync.b32 %r656, p, 0xffffffff;
    @!p not.b32 %r656, %r656;
}

	// end inline asm
	and.b32  	%r673, %r656, %r672;
	mov.b32 	%r661, 64;
	// begin inline asm
	{
    .reg .pred p;
    and.b32 %r659, %r663, %r661;    setp.ne.u32 p, %r659, 0;
    vote.ballot.sync.b32 %r659, p, 0xffffffff;
    @!p not.b32 %r659, %r659;
}

	// end inline asm
	and.b32  	%r674, %r659, %r673;
	mov.b32 	%r664, 128;
	// begin inline asm
	{
    .reg .pred p;
    and.b32 %r662, %r663, %r664;    setp.ne.u32 p, %r662, 0;
    vote.ballot.sync.b32 %r662, p, 0xffffffff;
    @!p not.b32 %r662, %r662;
}

	// end inline asm
	and.b32  	%r675, %r662, %r674;
	clz.b32 	%r676, %r675;
	sub.s32 	%r77, 31, %r676;
	and.b32  	%r677, %r431, %r675;
	popc.b32 	%r78, %r677;
	setp.ne.s32 	%p75, %r140, %r77;
	mov.b32 	%r1339, 0;
	@%p75 bra 	$L__BB9_111;
	shl.b32 	%r678, %r1, 5;
	and.b32  	%r679, %r678, 31744;
	mov.u32 	%r680, _ZZN3cub18CUB_300001_SM_10006detail10radix_sort29DeviceRadixSortOnesweepKernelINS1_5radix10policy_hubImNS0_8NullTypeEyE10Policy1000ELNS0_9SortOrderE0EmS6_yiiNS1_21identity_decomposer_tEEEvPT5_SC_PT3_PKSD_PT1_PKSH_PT2_PKSL_T4_iiT6_E1s;
	add.s32 	%r681, %r680, %r679;
	shl.b32 	%r685, %r663, 2;
	add.s32 	%r686, %r681, %r685;
	atom.shared.add.u32 	%r1339, [%r686], %r78;
$L__BB9_111:
	shfl.sync.idx.b32	%r712|%p76, %r1339, %r77, 31, -1;
	add.s32 	%r81, %r78, %r712;
	shr.u64 	%rd157, %rd403, %r492;
	cvt.u32.u64 	%r714, %rd157;
	and.b32  	%r709, %r714, %r31;
	mov.b32 	%r689, 1;
	// begin inline asm
	{
    .reg .pred p;
    and.b32 %r687, %r709, %r689;    setp.ne.u32 p, %r687, 0;
    vote.ballot.sync.b32 %r687, p, 0xffffffff;
    @!p not.b32 %r687, %r687;
}

	// end inline asm
	mov.b32 	%r692, 2;
	// begin inline asm
	{
    .reg .pred p;
    and.b32 %r690, %r709, %r692;    setp.ne.u32 p, %r690, 0;
    vote.ballot.sync.b32 %r690, p, 0xffffffff;
    @!p not.b32 %r690, %r690;
}

	// end inline asm
	and.b32  	%r715, %r690, %r687;
	mov.b32 	%r695, 4;
	// begin inline asm
	{
    .reg .pred p;
    and.b32 %r693, %r709, %r695;    setp.ne.u32 p, %r693, 0;
    vote.ballot.sync.b32 %r693, p, 0xffffffff;
    @!p not.b32 %r693, %r693;
}

	// end inline asm
	and.b32  	%r716, %r693, %r715;
	mov.b32 	%r698, 8;
	// begin inline asm
	{
    .reg .pred p;
    and.b32 %r696, %r709, %r698;    setp.ne.u32 p, %r696, 0;
    vote.ballot.sync.b32 %r696, p, 0xffffffff;
    @!p not.b32 %r696, %r696;
}

	// end inline asm
	and.b32  	%r717, %r696, %r716;
	mov.b32 	%r701, 16;
	// begin inline asm
	{
    .reg .pred p;
    and.b32 %r699, %r709, %r701;    setp.ne.u32 p, %r699, 0;
    vote.ballot.sync.b32 %r699, p, 0xffffffff;
    @!p not.b32 %r699, %r699;
}

	// end inline asm
	and.b32  	%r718, %r699, %r717;
	mov.b32 	%r704, 32;
	// begin inline asm
	{
    .reg .pred p;
    and.b32 %r702, %r709, %r704;    setp.ne.u32 p, %r702, 0;
    vote.ballot.sync.b32 %r702, p, 0xffffffff;
    @!p not.b32 %r702, %r702;
}

	// end inline asm
	and.b32  	%r719, %r702, %r718;
	mov.b32 	%r707, 64;
	// begin inline asm
	{
    .reg .pred p;
    and.b32 %r705, %r709, %r707;    setp.ne.u32 p, %r705, 0;
    vote.ballot.sync.b32 %r705, p, 0xffffffff;
    @!p not.b32 %r705, %r705;
}

	// end inline asm
	and.b32  	%r720, %r705, %r719;
	mov.b32 	%r710, 128;
	// begin inline asm
	{
    .reg .pred p;
    and.b32 %r708, %r709, %r710;    setp.ne.u32 p, %r708, 0;
    vote.ballot.sync.b32 %r708, p, 0xffffffff;
    @!p not.b32 %r708, %r708;
}

	// end inline asm
	and.b32  	%r721, %r708, %r720;
	clz.b32 	%r722, %r721;
	sub.s32 	%r82, 31, %r722;
	and.b32  	%r723, %r431, %r721;
	popc.b32 	%r83, %r723;
	setp.ne.s32 	%p77, %r140, %r82;
	mov.b32 	%r1340, 0;
	@%p77 bra 	$L__BB9_113;
	shl.b32 	%r724, %r1, 5;
	and.b32  	%r725, %r724, 31744;
	mov.u32 	%r726, _ZZN3cub18CUB_300001_SM_10006detail10radix_sort29DeviceRadixSortOnesweepKernelINS1_5radix10policy_hubImNS0_8NullTypeEyE10Policy1000ELNS0_9SortOrderE0EmS6_yiiNS1_21identity_decomposer_tEEEvPT5_SC_PT3_PKSD_PT1_PKSH_PT2_PKSL_T4_iiT6_E1s;
	add.s32 	%r727, %r726, %r725;
	shr.u64 	%rd158, %rd403, %r492;
	cvt.u32.u64 	%r729, %rd158;
	and.b32  	%r730, %r729, %r31;
	shl.b32 	%r731, %r730, 2;
	add.s32 	%r732, %r727, %r731;
	atom.shared.add.u32 	%r1340, [%r732], %r83;
$L__BB9_113:
	shfl.sync.idx.b32	%r758|%p78, %r1340, %r82, 31, -1;
	add.s32 	%r86, %r83, %r758;
	shr.u64 	%rd159, %rd404, %r492;
	cvt.u32.u64 	%r760, %rd159;
	and.b32  	%r755, %r760, %r31;
	mov.b32 	%r735, 1;
	// begin inline asm
	{
    .reg .pred p;
    and.b32 %r733, %r755, %r735;    setp.ne.u32 p, %r733, 0;
    vote.ballot.sync.b32 %r733, p, 0xffffffff;
    @!p not.b32 %r733, %r733;
}

	// end inline asm
	mov.b32 	%r738, 2;
	// begin inline asm
	{
    .reg .pred p;
    and.b32 %r736, %r755, %r738;    setp.ne.u32 p, %r736, 0;
    vote.ballot.sync.b32 %r736, p, 0xffffffff;
    @!p not.b32 %r736, %r736;
}

	// end inline asm
	and.b32  	%r761, %r736, %r733;
	mov.b32 	%r741, 4;
	// begin inline asm
	{
    .reg .pred p;
    and.b32 %r739, %r755, %r741;    setp.ne.u32 p, %r739, 0;
    vote.ballot.sync.b32 %r739, p, 0xffffffff;
    @!p not.b32 %r739, %r739;
}

	// end inline asm
	and.b32  	%r762, %r739, %r761;
	mov.b32 	%r744, 8;
	// begin inline asm
	{
    .reg .pred p;
    and.b32 %r742, %r755, %r744;    setp.ne.u32 p, %r742, 0;
    vote.ballot.sync.b32 %r742, p, 0xffffffff;
    @!p not.b32 %r742, %r742;
}

	// end inline asm
	and.b32  	%r763, %r742, %r762;
	mov.b32 	%r747, 16;
	// begin inline asm
	{
    .reg .pred p;
    and.b32 %r745, %r755, %r747;    setp.ne.u32 p, %r745, 0;
    vote.ballot.sync.b32 %r745, p, 0xffffffff;
    @!p not.b32 %r745, %r745;
}

	// end inline asm
	and.b32  	%r764, %r745, %r763;
	mov.b32 	%r750, 32;
	// begin inline asm
	{
    .reg .pred p;
    and.b32 %r748, %r755, %r750;    setp.ne.u32 p, %r748, 0;
    vote.ballot.sync.b32 %r748, p, 0xffffffff;
    @!p not.b32 %r748, %r748;
}

	// end inline asm
	and.b32  	%r765, %r748, %r764;
	mov.b32 	%r753, 64;
	// begin inline asm
	{
    .reg .pred p;
    and.b32 %r751, %r755, %r753;    setp.ne.u32 p, %r751, 0;
    vote.ballot.sync.b32 %r751, p, 0xffffffff;
    @!p not.b32 %r751, %r751;
}

	// end inline asm
	and.b32  	%r766, %r751, %r765;
	mov.b32 	%r756, 128;
	// begin inline asm
	{
    .reg .pred p;
    and.b32 %r754, %r755, %r756;    setp.ne.u32 p, %r754, 0;
    vote.ballot.sync.b32 %r754, p, 0xffffffff;
    @!p not.b32 %r754, %r754;
}

	// end inline asm
	and.b32  	%r767, %r754, %r766;
	clz.b32 	%r768, %r767;
	sub.s32 	%r87, 31, %r768;
	and.b32  	%r769, %r431, %r767;
	popc.b32 	%r88, %r769;
	setp.ne.s32 	%p79, %r140, %r87;
	mov.b32 	%r1341, 0;
	@%p79 bra 	$L__BB9_115;
	shl.b32 	%r770, %r1, 5;
	and.b32  	%r771, %r770, 31744;
	mov.u32 	%r772, _ZZN3cub18CUB_300001_SM_10006detail10radix_sort29DeviceRadixSortOnesweepKernelINS1_5radix10policy_hubImNS0_8NullTypeEyE10Policy1000ELNS0_9SortOrderE0EmS6_yiiNS1_21identity_decomposer_tEEEvPT5_SC_PT3_PKSD_PT1_PKSH_PT2_PKSL_T4_iiT6_E1s;
	add.s32 	%r773, %r772, %r771;
	shr.u64 	%rd160, %rd404, %r492;
	cvt.u32.u64 	%r775, %rd160;
	and.b32  	%r776, %r775, %r31;
	shl.b32 	%r777, %r776, 2;
	add.s32 	%r778, %r773, %r777;
	atom.shared.add.u32 	%r1341, [%r778], %r88;
$L__BB9_115:
	shfl.sync.idx.b32	%r804|%p80, %r1341, %r87, 31, -1;
	add.s32 	%r91, %r88, %r804;
	shr.u64 	%rd161, %rd405, %r492;
	cvt.u32.u64 	%r806, %rd161;
	and.b32  	%r801, %r806, %r31;
	mov.b32 	%r781, 1;
	// begin inline asm
	{
    .reg .pred p;
    and.b32 %r779, %r801, %r781;    setp.ne.u32 p, %r779, 0;
    vote.ballot.sync.b32 %r779, p, 0xffffffff;
    @!p not.b32 %r779, %r779;
}

	// end inline asm
	mov.b32 	%r784, 2;
	// begin inline asm
	{
    .reg .pred p;
    and.b32 %r782, %r801, %r784;    setp.ne.u32 p, %r782, 0;
    vote.ballot.sync.b32 %r782, p, 0xffffffff;
    @!p not.b32 %r782, %r782;
}

	// end inline asm
	and.b32  	%r807, %r782, %r779;
	mov.b32 	%r787, 4;
	// begin inline asm
	{
    .reg .pred p;
    and.b32 %r785, %r801, %r787;    setp.ne.u32 p, %r785, 0;
    vote.ballot.sync.b32 %r785, p, 0xffffffff;
    @!p not.b32 %r785, %r785;
}

	// end inline asm
	and.b32  	%r808, %r785, %r807;
	mov.b32 	%r790, 8;
	// begin inline asm
	{
    .reg .pred p;
    and.b32 %r788, %r801, %r790;    setp.ne.u32 p, %r788, 0;
    vote.ballot.sync.b32 %r788, p, 0xffffffff;
    @!p not.b32 %r788, %r788;
}

	// end inline asm
	and.b32  	%r809, %r788, %r808;
	mov.b32 	%r793, 16;
	// begin inline asm
	{
    .reg .pred p;
    and.b32 %r791, %r801, %r793;    setp.ne.u32 p, %r791, 0;
    vote.ballot.sync.b32 %r791, p, 0xffffffff;
    @!p not.b32 %r791, %r791;
}

	// end inline asm
	and.b32  	%r810, %r791, %r809;
	mov.b32 	%r796, 32;
	// begin inline asm
	{
    .reg .pred p;
    and.b32 %r794, %r801, %r796;    setp.ne.u32 p, %r794, 0;
    vote.ballot.sync.b32 %r794, p, 0xffffffff;
    @!p not.b32 %r794, %r794;
}

	// end inline asm
	and.b32  	%r811, %r794, %r810;
	mov.b32 	%r799, 64;
	// begin inline asm
	{
    .reg .pred p;
    and.b32 %r797, %r801, %r799;    setp.ne.u32 p, %r797, 0;
    vote.ballot.sync.b32 %r797, p, 0xffffffff;
    @!p not.b32 %r797, %r797;
}

	// end inline asm
	and.b32  	%r812, %r797, %r811;
	mov.b32 	%r802, 128;
	// begin inline asm
	{
    .reg .pred p;
    and.b32 %r800, %r801, %r802;    setp.ne.u32 p, %r800, 0;
    vote.ballot.sync.b32 %r800, p, 0xffffffff;
    @!p not.b32 %r800, %r800;
}

	// end inline asm
	and.b32  	%r813, %r800, %r812;
	clz.b32 	%r814, %r813;
	sub.s32 	%r92, 31, %r814;
	and.b32  	%r815, %r431, %r813;
	popc.b32 	%r93, %r815;
	setp.ne.s32 	%p81, %r140, %r92;
	mov.b32 	%r1342, 0;
	@%p81 bra 	$L__BB9_117;
	shl.b32 	%r816, %r1, 5;
	and.b32  	%r817, %r816, 31744;
	mov.u32 	%r818, _ZZN3cub18CUB_300001_SM_10006detail10radix_sort29DeviceRadixSortOnesweepKernelINS1_5radix10policy_hubImNS0_8NullTypeEyE10Policy1000ELNS0_9SortOrderE0EmS6_yiiNS1_21identity_decomposer_tEEEvPT5_SC_PT3_PKSD_PT1_PKSH_PT2_PKSL_T4_iiT6_E1s;
	add.s32 	%r819, %r818, %r817;
	shr.u64 	%rd162, %rd405, %r492;
	cvt.u32.u64 	%r821, %rd162;
	and.b32  	%r822, %r821, %r31;
	shl.b32 	%r823, %r822, 2;
	add.s32 	%r824, %r819, %r823;
	atom.shared.add.u32 	%r1342, [%r824], %r93;
$L__BB9_117:
	shfl.sync.idx.b32	%r850|%p82, %r1342, %r92, 31, -1;
	add.s32 	%r96, %r93, %r850;
	shr.u64 	%rd163, %rd406, %r492;
	cvt.u32.u64 	%r852, %rd163;
	and.b32  	%r847, %r852, %r31;
	mov.b32 	%r827, 1;
	// begin inline asm
	{
    .reg .pred p;
    and.b32 %r825, %r847, %r827;    setp.ne.u32 p, %r825, 0;
    vote.ballot.sync.b32 %r825, p, 0xffffffff;
    @!p not.b32 %r825, %r825;
}

	// end inline asm
	mov.b32 	%r830, 2;
	// begin inline asm
	{
    .reg .pred p;
    and.b32 %r828, %r847, %r830;    setp.ne.u32 p, %r828, 0;
    vote.ballot.sync.b32 %r828, p, 0xffffffff;
    @!p not.b32 %r828, %r828;
}

	// end inline asm
	and.b32  	%r853, %r828, %r825;
	mov.b32 	%r833, 4;
	// begin inline asm
	{
    .reg .pred p;
    and.b32 %r831, %r847, %r833;    setp.ne.u32 p, %r831, 0;
    vote.ballot.sync.b32 %r831, p, 0xffffffff;
    @!p not.b32 %r831, %r831;
}

	// end inline asm
	and.b32  	%r854, %r831, %r853;
	mov.b32 	%r836, 8;
	// begin inline asm
	{
    .reg .pred p;
    and.b32 %r834, %r847, %r836;    setp.ne.u32 p, %r834, 0;
    vote.ballot.sync.b32 %r834, p, 0xffffffff;
    @!p not.b32 %r834, %r834;
}

	// end inline asm
	and.b32  	%r855, %r834, %r854;
	mov.b32 	%r839, 16;
	// begin inline asm
	{
    .reg .pred p;
    and.b32 %r837, %r847, %r839;    setp.ne.u32 p, %r837, 0;
    vote.ballot.sync.b32 %r837, p, 0xffffffff;
    @!p not.b32 %r837, %r837;
}

	// end inline asm
	and.b32  	%r856, %r837, %r855;
	mov.b32 	%r842, 32;
	// begin inline asm
	{
    .reg .pred p;
    and.b32 %r840, %r847, %r842;    setp.ne.u32 p, %r840, 0;
    vote.ballot.sync.b32 %r840, p, 0xffffffff;
    @!p not.b32 %r840, %r840;
}

	// end inline asm
	and.b32  	%r857, %r840, %r856;
	mov.b32 	%r845, 64;
	// begin inline asm
	{
    .reg .pred p;
    and.b32 %r843, %r847, %r845;    setp.ne.u32 p, %r843, 0;
    vote.ballot.sync.b32 %r843, p, 0xffffffff;
    @!p not.b32 %r843, %r843;
}

	// end inline asm
	and.b32  	%r858, %r843, %r857;
	mov.b32 	%r848, 128;
	// begin inline asm
	{
    .reg .pred p;
    and.b32 %r846, %r847, %r848;    setp.ne.u32 p, %r846, 0;
    vote.ballot.sync.b32 %r846, p, 0xffffffff;
    @!p not.b32 %r846, %r846;
}

	// end inline asm
	and.b32  	%r859, %r846, %r858;
	clz.b32 	%r860, %r859;
	sub.s32 	%r97, 31, %r860;
	and.b32  	%r861, %r431, %r859;
	popc.b32 	%r98, %r861;
	setp.ne.s32 	%p83, %r140, %r97;
	mov.b32 	%r1343, 0;
	@%p83 bra 	$L__BB9_119;
	shl.b32 	%r862, %r1, 5;
	and.b32  	%r863, %r862, 31744;
	mov.u32 	%r864, _ZZN3cub18CUB_300001_SM_10006detail10radix_sort29DeviceRadixSortOnesweepKernelINS1_5radix10policy_hubImNS0_8NullTypeEyE10Policy1000ELNS0_9SortOrderE0EmS6_yiiNS1_21identity_decomposer_tEEEvPT5_SC_PT3_PKSD_PT1_PKSH_PT2_PKSL_T4_iiT6_E1s;
	add.s32 	%r865, %r864, %r863;
	shr.u64 	%rd164, %rd406, %r492;
	cvt.u32.u64 	%r867, %rd164;
	and.b32  	%r868, %r867, %r31;
	shl.b32 	%r869, %r868, 2;
	add.s32 	%r870, %r865, %r869;
	atom.shared.add.u32 	%r1343, [%r870], %r98;
$L__BB9_119:
	shfl.sync.idx.b32	%r896|%p84, %r1343, %r97, 31, -1;
	add.s32 	%r101, %r98, %r896;
	shr.u64 	%rd165, %rd407, %r492;
	cvt.u32.u64 	%r898, %rd165;
	and.b32  	%r893, %r898, %r31;
	mov.b32 	%r873, 1;
	// begin inline asm
	{
    .reg .pred p;
    and.b32 %r871, %r893, %r873;    setp.ne.u32 p, %r871, 0;
    vote.ballot.sync.b32 %r871, p, 0xffffffff;
    @!p not.b32 %r871, %r871;
}

	// end inline asm
	mov.b32 	%r876, 2;
	// begin inline asm
	{
    .reg .pred p;
    and.b32 %r874, %r893, %r876;    setp.ne.u32 p, %r874, 0;
    vote.ballot.sync.b32 %r874, p, 0xffffffff;
    @!p not.b32 %r874, %r874;
}

	// end inline asm
	and.b32  	%r899, %r874, %r871;
	mov.b32 	%r879, 4;
	// begin inline asm
	{
    .reg .pred p;
    and.b32 %r877, %r893, %r879;    setp.ne.u32 p, %r877, 0;
    vote.ballot.sync.b32 %r877, p, 0xffffffff;
    @!p not.b32 %r877, %r877;
}

	// end inline asm
	and.b32  	%r900, %r877, %r899;
	mov.b32 	%r882, 8;
	// begin inline asm
	{
    .reg .pred p;
    and.b32 %r880, %r893, %r882;    setp.ne.u32 p, %r880, 0;
    vote.ballot.sync.b32 %r880, p, 0xffffffff;
    @!p not.b32 %r880, %r880;
}

	// end inline asm
	and.b32  	%r901, %r880, %r900;
	mov.b32 	%r885, 16;
	// begin inline asm
	{
    .reg .pred p;
    and.b32 %r883, %r893, %r885;    setp.ne.u32 p, %r883, 0;
    vote.ballot.sync.b32 %r883, p, 0xffffffff;
    @!p not.b32 %r883, %r883;
}

	// end inline asm
	and.b32  	%r902, %r883, %r901;
	mov.b32 	%r888, 32;
	// begin inline asm
	{
    .reg .pred p;
    and.b32 %r886, %r893, %r888;    setp.ne.u32 p, %r886, 0;
    vote.ballot.sync.b32 %r886, p, 0xffffffff;
    @!p not.b32 %r886, %r886;
}

	// end inline asm
	and.b32  	%r903, %r886, %r902;
	mov.b32 	%r891, 64;
	// begin inline asm
	{
    .reg .pred p;
    and.b32 %r889, %r893, %r891;    setp.ne.u32 p, %r889, 0;
    vote.ballot.sync.b32 %r889, p, 0xffffffff;
    @!p not.b32 %r889, %r889;
}

	// end inline asm
	and.b32  	%r904, %r889, %r903;
	mov.b32 	%r894, 128;
	// begin inline asm
	{
    .reg .pred p;
    and.b32 %r892, %r893, %r894;    setp.ne.u32 p, %r892, 0;
    vote.ballot.sync.b32 %r892, p, 0xffffffff;
    @!p not.b32 %r892, %r892;
}

	// end inline asm
	and.b32  	%r905, %r892, %r904;
	clz.b32 	%r906, %r905;
	sub.s32 	%r102, 31, %r906;
	and.b32  	%r907, %r431, %r905;
	popc.b32 	%r103, %r907;
	setp.ne.s32 	%p85, %r140, %r102;
	mov.b32 	%r1344, 0;
	@%p85 bra 	$L__BB9_121;
	shl.b32 	%r908, %r1, 5;
	and.b32  	%r909, %r908, 31744;
	mov.u32 	%r910, _ZZN3cub18CUB_300001_SM_10006detail10radix_sort29DeviceRadixSortOnesweepKernelINS1_5radix10policy_hubImNS0_8NullTypeEyE10Policy1000ELNS0_9SortOrderE0EmS6_yiiNS1_21identity_decomposer_tEEEvPT5_SC_PT3_PKSD_PT1_PKSH_PT2_PKSL_T4_iiT6_E1s;
	add.s32 	%r911, %r910, %r909;
	shr.u64 	%rd166, %rd407, %r492;
	cvt.u32.u64 	%r913, %rd166;
	and.b32  	%r914, %r913, %r31;
	shl.b32 	%r915, %r914, 2;
	add.s32 	%r916, %r911, %r915;
	atom.shared.add.u32 	%r1344, [%r916], %r103;
$L__BB9_121:
	shfl.sync.idx.b32	%r942|%p86, %r1344, %r102, 31, -1;
	add.s32 	%r106, %r103, %r942;
	shr.u64 	%rd167, %rd408, %r492;
	cvt.u32.u64 	%r944, %rd167;
	and.b32  	%r939, %r944, %r31;
	mov.b32 	%r919, 1;
	// begin inline asm
	{
    .reg .pred p;
    and.b32 %r917, %r939, %r919;    setp.ne.u32 p, %r917, 0;
    vote.ballot.sync.b32 %r917, p, 0xffffffff;
    @!p not.b32 %r917, %r917;
}

	// end inline asm
	mov.b32 	%r922, 2;
	// begin inline asm
	{
    .reg .pred p;
    and.b32 %r920, %r939, %r922;    setp.ne.u32 p, %r920, 0;
    vote.ballot.sync.b32 %r920, p, 0xffffffff;
    @!p not.b32 %r920, %r920;
}

	// end inline asm
	and.b32  	%r945, %r920, %r917;
	mov.b32 	%r925, 4;
	// begin inline asm
	{
    .reg .pred p;
    and.b32 %r923, %r939, %r925;    setp.ne.u32 p, %r923, 0;
    vote.ballot.sync.b32 %r923, p, 0xffffffff;
    @!p not.b32 %r923, %r923;
}

	// end inline asm
	and.b32  	%r946, %r923, %r945;
	mov.b32 	%r928, 8;
	// begin inline asm
	{
    .reg .pred p;
    and.b32 %r926, %r939, %r928;    setp.ne.u32 p, %r926, 0;
    vote.ballot.sync.b32 %r926, p, 0xffffffff;
    @!p not.b32 %r926, %r926;
}

	// end inline asm
	and.b32  	%r947, %r926, %r946;
	mov.b32 	%r931, 16;
	// begin inline asm
	{
    .reg .pred p;
    and.b32 %r929, %r939, %r931;    setp.ne.u32 p, %r929, 0;
    vote.ballot.sync.b32 %r929, p, 0xffffffff;
    @!p not.b32 %r929, %r929;
}

	// end inline asm
	and.b32  	%r948, %r929, %r947;
	mov.b32 	%r934, 32;
	// begin inline asm
	{
    .reg .pred p;
    and.b32 %r932, %r939, %r934;    setp.ne.u32 p, %r932, 0;
    vote.ballot.sync.b32 %r932, p, 0xffffffff;
    @!p not.b32 %r932, %r932;
}

	// end inline asm
	and.b32  	%r949, %r932, %r948;
	mov.b32 	%r937, 64;
	// begin inline asm
	{
    .reg .pred p;
    and.b32 %r935, %r939, %r937;    setp.ne.u32 p, %r935, 0;
    vote.ballot.sync.b32 %r935, p, 0xffffffff;
    @!p not.b32 %r935, %r935;
}

	// end inline asm
	and.b32  	%r950, %r935, %r949;
	mov.b32 	%r940, 128;
	// begin inline asm
	{
    .reg .pred p;
    and.b32 %r938, %r939, %r940;    setp.ne.u32 p, %r938, 0;
    vote.ballot.sync.b32 %r938, p, 0xffffffff;
    @!p not.b32 %r938, %r938;
}

	// end inline asm
	and.b32  	%r951, %r938, %r950;
	clz.b32 	%r952, %r951;
	sub.s32 	%r107, 31, %r952;
	and.b32  	%r953, %r431, %r951;
	popc.b32 	%r108, %r953;
	setp.ne.s32 	%p87, %r140, %r107;
	mov.b32 	%r1345, 0;
	@%p87 bra 	$L__BB9_123;
	shl.b32 	%r954, %r1, 5;
	and.b32  	%r955, %r954, 31744;
	mov.u32 	%r956, _ZZN3cub18CUB_300001_SM_10006detail10radix_sort29DeviceRadixSortOnesweepKernelINS1_5radix10policy_hubImNS0_8NullTypeEyE10Policy1000ELNS0_9SortOrderE0EmS6_yiiNS1_21identity_decomposer_tEEEvPT5_SC_PT3_PKSD_PT1_PKSH_PT2_PKSL_T4_iiT6_E1s;
	add.s32 	%r957, %r956, %r955;
	shr.u64 	%rd168, %rd408, %r492;
	cvt.u32.u64 	%r959, %rd168;
	and.b32  	%r960, %r959, %r31;
	shl.b32 	%r961, %r960, 2;
	add.s32 	%r962, %r957, %r961;
	atom.shared.add.u32 	%r1345, [%r962], %r108;
$L__BB9_123:
	shfl.sync.idx.b32	%r988|%p88, %r1345, %r107, 31, -1;
	add.s32 	%r111, %r108, %r988;
	shr.u64 	%rd169, %rd409, %r492;
	cvt.u32.u64 	%r990, %rd169;
	and.b32  	%r985, %r990, %r31;
	mov.b32 	%r965, 1;
	// begin inline asm
	{
    .reg .pred p;
    and.b32 %r963, %r985, %r965;    setp.ne.u32 p, %r963, 0;
    vote.ballot.sync.b32 %r963, p, 0xffffffff;
    @!p not.b32 %r963, %r963;
}

	// end inline asm
	mov.b32 	%r968, 2;
	// begin inline asm
	{
    .reg .pred p;
    and.b32 %r966, %r985, %r968;    setp.ne.u32 p, %r966, 0;
    vote.ballot.sync.b32 %r966, p, 0xffffffff;
    @!p not.b32 %r966, %r966;
}

	// end inline asm
	and.b32  	%r991, %r966, %r963;
	mov.b32 	%r971, 4;
	// begin inline asm
	{
    .reg .pred p;
    and.b32 %r969, %r985, %r971;    setp.ne.u32 p, %r969, 0;
    vote.ballot.sync.b32 %r969, p, 0xffffffff;
    @!p not.b32 %r969, %r969;
}

	// end inline asm
	and.b32  	%r992, %r969, %r991;
	mov.b32 	%r974, 8;
	// begin inline asm
	{
    .reg .pred p;
    and.b32 %r972, %r985, %r974;    setp.ne.u32 p, %r972, 0;
    vote.ballot.sync.b32 %r972, p, 0xffffffff;
    @!p not.b32 %r972, %r972;
}

	// end inline asm
	and.b32  	%r993, %r972, %r992;
	mov.b32 	%r977, 16;
	// begin inline asm
	{
    .reg .pred p;
    and.b32 %r975, %r985, %r977;    setp.ne.u32 p, %r975, 0;
    vote.ballot.sync.b32 %r975, p, 0xffffffff;
    @!p not.b32 %r975, %r975;
}

	// end inline asm
	and.b32  	%r994, %r975, %r993;
	mov.b32 	%r980, 32;
	// begin inline asm
	{
    .reg .pred p;
    and.b32 %r978, %r985, %r980;    setp.ne.u32 p, %r978, 0;
    vote.ballot.sync.b32 %r978, p, 0xffffffff;
    @!p not.b32 %r978, %r978;
}

	// end inline asm
	and.b32  	%r995, %r978, %r994;
	mov.b32 	%r983, 64;
	// begin inline asm
	{
    .reg .pred p;
    and.b32 %r981, %r985, %r983;    setp.ne.u32 p, %r981, 0;
    vote.ballot.sync.b32 %r981, p, 0xffffffff;
    @!p not.b32 %r981, %r981;
}

	// end inline asm
	and.b32  	%r996, %r981, %r995;
	mov.b32 	%r986, 128;
	// begin inline asm
	{
    .reg .pred p;
    and.b32 %r984, %r985, %r986;    setp.ne.u32 p, %r984, 0;
    vote.ballot.sync.b32 %r984, p, 0xffffffff;
    @!p not.b32 %r984, %r984;
}

	// end inline asm
	and.b32  	%r997, %r984, %r996;
	clz.b32 	%r998, %r997;
	sub.s32 	%r112, 31, %r998;
	and.b32  	%r999, %r431, %r997;
	popc.b32 	%r113, %r999;
	setp.ne.s32 	%p89, %r140, %r112;
	mov.b32 	%r1346, 0;
	@%p89 bra 	$L__BB9_125;
	shl.b32 	%r1000, %r1, 5;
	and.b32  	%r1001, %r1000, 31744;
	mov.u32 	%r1002, _ZZN3cub18CUB_300001_SM_10006detail10radix_sort29DeviceRadixSortOnesweepKernelINS1_5radix10policy_hubImNS0_8NullTypeEyE10Policy1000ELNS0_9SortOrderE0EmS6_yiiNS1_21identity_decomposer_tEEEvPT5_SC_PT3_PKSD_PT1_PKSH_PT2_PKSL_T4_iiT6_E1s;
	add.s32 	%r1003, %r1002, %r1001;
	shr.u64 	%rd170, %rd409, %r492;
	cvt.u32.u64 	%r1005, %rd170;
	and.b32  	%r1006, %r1005, %r31;
	shl.b32 	%r1007, %r1006, 2;
	add.s32 	%r1008, %r1003, %r1007;
	atom.shared.add.u32 	%r1346, [%r1008], %r113;
$L__BB9_125:
	shfl.sync.idx.b32	%r1034|%p90, %r1346, %r112, 31, -1;
	add.s32 	%r116, %r113, %r1034;
	shr.u64 	%rd171, %rd410, %r492;
	cvt.u32.u64 	%r1036, %rd171;
	and.b32  	%r1031, %r1036, %r31;
	mov.b32 	%r1011, 1;
	// begin inline asm
	{
    .reg .pred p;
    and.b32 %r1009, %r1031, %r1011;    setp.ne.u32 p, %r1009, 0;
    vote.ballot.sync.b32 %r1009, p, 0xffffffff;
    @!p not.b32 %r1009, %r1009;
}

	// end inline asm
	mov.b32 	%r1014, 2;
	// begin inline asm
	{
    .reg .pred p;
    and.b32 %r1012, %r1031, %r1014;    setp.ne.u32 p, %r1012, 0;
    vote.ballot.sync.b32 %r1012, p, 0xffffffff;
    @!p not.b32 %r1012, %r1012;
}

	// end inline asm
	and.b32  	%r1037, %r1012, %r1009;
	mov.b32 	%r1017, 4;
	// begin inline asm
	{
    .reg .pred p;
    and.b32 %r1015, %r1031, %r1017;    setp.ne.u32 p, %r1015, 0;
    vote.ballot.sync.b32 %r1015, p, 0xffffffff;
    @!p not.b32 %r1015, %r1015;
}

	// end inline asm
	and.b32  	%r1038, %r1015, %r1037;
	mov.b32 	%r1020, 8;
	// begin inline asm
	{
    .reg .pred p;
    and.b32 %r1018, %r1031, %r1020;    setp.ne.u32 p, %r1018, 0;
    vote.ballot.sync.b32 %r1018, p, 0xffffffff;
    @!p not.b32 %r1018, %r1018;
}

	// end inline asm
	and.b32  	%r1039, %r1018, %r1038;
	mov.b32 	%r1023, 16;
	// begin inline asm
	{
    .reg .pred p;
    and.b32 %r1021, %r1031, %r1023;    setp.ne.u32 p, %r1021, 0;
    vote.ballot.sync.b32 %r1021, p, 0xffffffff;
    @!p not.b32 %r1021, %r1021;
}

	// end inline asm
	and.b32  	%r1040, %r1021, %r1039;
	mov.b32 	%r1026, 32;
	// begin inline asm
	{
    .reg .pred p;
    and.b32 %r1024, %r1031, %r1026;    setp.ne.u32 p, %r1024, 0;
    vote.ballot.sync.b32 %r1024, p, 0xffffffff;
    @!p not.b32 %r1024, %r1024;
}

	// end inline asm
	and.b32  	%r1041, %r1024, %r1040;
	mov.b32 	%r1029, 64;
	// begin inline asm
	{
    .reg .pred p;
    and.b32 %r1027, %r1031, %r1029;    setp.ne.u32 p, %r1027, 0;
    vote.ballot.sync.b32 %r1027, p, 0xffffffff;
    @!p not.b32 %r1027, %r1027;
}

	// end inline asm
	and.b32  	%r1042, %r1027, %r1041;
	mov.b32 	%r1032, 128;
	// begin inline asm
	{
    .reg .pred p;
    and.b32 %r1030, %r1031, %r1032;    setp.ne.u32 p, %r1030, 0;
    vote.ballot.sync.b32 %r1030, p, 0xffffffff;
    @!p not.b32 %r1030, %r1030;
}

	// end inline asm
	and.b32  	%r1043, %r1030, %r1042;
	clz.b32 	%r1044, %r1043;
	sub.s32 	%r117, 31, %r1044;
	and.b32  	%r1045, %r431, %r1043;
	popc.b32 	%r118, %r1045;
	setp.ne.s32 	%p91, %r140, %r117;
	mov.b32 	%r1347, 0;
	@%p91 bra 	$L__BB9_127;
	shl.b32 	%r1046, %r1, 5;
	and.b32  	%r1047, %r1046, 31744;
	mov.u32 	%r1048, _ZZN3cub18CUB_300001_SM_10006detail10radix_sort29DeviceRadixSortOnesweepKernelINS1_5radix10policy_hubImNS0_8NullTypeEyE10Policy1000ELNS0_9SortOrderE0EmS6_yiiNS1_21identity_decomposer_tEEEvPT5_SC_PT3_PKSD_PT1_PKSH_PT2_PKSL_T4_iiT6_E1s;
	add.s32 	%r1049, %r1048, %r1047;
	shr.u64 	%rd172, %rd410, %r492;
	cvt.u32.u64 	%r1051, %rd172;
	and.b32  	%r1052, %r1051, %r31;
	shl.b32 	%r1053, %r1052, 2;
	add.s32 	%r1054, %r1049, %r1053;
	atom.shared.add.u32 	%r1347, [%r1054], %r118;
$L__BB9_127:
	shfl.sync.idx.b32	%r1080|%p92, %r1347, %r117, 31, -1;
	add.s32 	%r121, %r118, %r1080;
	shr.u64 	%rd173, %rd411, %r492;
	cvt.u32.u64 	%r1082, %rd173;
	and.b32  	%r1077, %r1082, %r31;
	mov.b32 	%r1057, 1;
	// begin inline asm
	{
    .reg .pred p;
    and.b32 %r1055, %r1077, %r1057;    setp.ne.u32 p, %r1055, 0;
    vote.ballot.sync.b32 %r1055, p, 0xffffffff;
    @!p not.b32 %r1055, %r1055;
}

	// end inline asm
	mov.b32 	%r1060, 2;
	// begin inline asm
	{
    .reg .pred p;
    and.b32 %r1058, %r1077, %r1060;    setp.ne.u32 p, %r1058, 0;
    vote.ballot.sync.b32 %r1058, p, 0xffffffff;
    @!p not.b32 %r1058, %r1058;
}

	// end inline asm
	and.b32  	%r1083, %r1058, %r1055;
	mov.b32 	%r1063, 4;
	// begin inline asm
	{
    .reg .pred p;
    and.b32 %r1061, %r1077, %r1063;    setp.ne.u32 p, %r1061, 0;
    vote.ballot.sync.b32 %r1061, p, 0xffffffff;
    @!p not.b32 %r1061, %r1061;
}

	// end inline asm
	and.b32  	%r1084, %r1061, %r1083;
	mov.b32 	%r1066, 8;
	// begin inline asm
	{
    .reg .pred p;
    and.b32 %r1064, %r1077, %r1066;    setp.ne.u32 p, %r1064, 0;
    vote.ballot.sync.b32 %r1064, p, 0xffffffff;
    @!p not.b32 %r1064, %r1064;
}

	// end inline asm
	and.b32  	%r1085, %r1064, %r1084;
	mov.b32 	%r1069, 16;
	// begin inline asm
	{
    .reg .pred p;
    and.b32 %r1067, %r1077, %r1069;    setp.ne.u32 p, %r1067, 0;
    vote.ballot.sync.b32 %r1067, p, 0xffffffff;
    @!p not.b32 %r1067, %r1067;
}

	// end inline asm
	and.b32  	%r1086, %r1067, %r1085;
	mov.b32 	%r1072, 32;
	// begin inline asm
	{
    .reg .pred p;
    and.b32 %r1070, %r1077, %r1072;    setp.ne.u32 p, %r1070, 0;
    vote.ballot.sync.b32 %r1070, p, 0xffffffff;
    @!p not.b32 %r1070, %r1070;
}

	// end inline asm
	and.b32  	%r1087, %r1070, %r1086;
	mov.b32 	%r1075, 64;
	// begin inline asm
	{
    .reg .pred p;
    and.b32 %r1073, %r1077, %r1075;    setp.ne.u32 p, %r1073, 0;
    vote.ballot.sync.b32 %r1073, p, 0xffffffff;
    @!p not.b32 %r1073, %r1073;
}

	// end inline asm
	and.b32  	%r1088, %r1073, %r1087;
	mov.b32 	%r1078, 128;
	// begin inline asm
	{
    .reg .pred p;
    and.b32 %r1076, %r1077, %r1078;    setp.ne.u32 p, %r1076, 0;
    vote.ballot.sync.b32 %r1076, p, 0xffffffff;
    @!p not.b32 %r1076, %r1076;
}

	// end inline asm
	and.b32  	%r1089, %r1076, %r1088;
	clz.b32 	%r1090, %r1089;
	sub.s32 	%r122, 31, %r1090;
	and.b32  	%r1091, %r431, %r1089;
	popc.b32 	%r123, %r1091;
	setp.ne.s32 	%p93, %r140, %r122;
	mov.b32 	%r1348, 0;
	@%p93 bra 	$L__BB9_129;
	shl.b32 	%r1092, %r1, 5;
	and.b32  	%r1093, %r1092, 31744;
	mov.u32 	%r1094, _ZZN3cub18CUB_300001_SM_10006detail10radix_sort29DeviceRadixSortOnesweepKernelINS1_5radix10policy_hubImNS0_8NullTypeEyE10Policy1000ELNS0_9SortOrderE0EmS6_yiiNS1_21identity_decomposer_tEEEvPT5_SC_PT3_PKSD_PT1_PKSH_PT2_PKSL_T4_iiT6_E1s;
	add.s32 	%r1095, %r1094, %r1093;
	shr.u64 	%rd174, %rd411, %r492;
	cvt.u32.u64 	%r1097, %rd174;
	and.b32  	%r1098, %r1097, %r31;
	shl.b32 	%r1099, %r1098, 2;
	add.s32 	%r1100, %r1095, %r1099;
	atom.shared.add.u32 	%r1348, [%r1100], %r123;
$L__BB9_129:
	shfl.sync.idx.b32	%r1101|%p95, %r1348, %r122, 31, -1;
	add.s32 	%r1102, %r123, %r1101;
	bar.sync 	0;
	shl.b32 	%r1103, %r56, 3;
	mov.u32 	%r1104, _ZZN3cub18CUB_300001_SM_10006detail10radix_sort29DeviceRadixSortOnesweepKernelINS1_5radix10policy_hubImNS0_8NullTypeEyE10Policy1000ELNS0_9SortOrderE0EmS6_yiiNS1_21identity_decomposer_tEEEvPT5_SC_PT3_PKSD_PT1_PKSH_PT2_PKSL_T4_iiT6_E1s;
	add.s32 	%r1105, %r1104, %r1103;
	st.shared.u64 	[%r1105+-8], %rd397;
	shl.b32 	%r1106, %r61, 3;
	add.s32 	%r1107, %r1104, %r1106;
	st.shared.u64 	[%r1107+-8], %rd398;
	shl.b32 	%r1108, %r66, 3;
	add.s32 	%r1109, %r1104, %r1108;
	st.shared.u64 	[%r1109+-8], %rd399;
	shl.b32 	%r1110, %r71, 3;
	add.s32 	%r1111, %r1104, %r1110;
	st.shared.u64 	[%r1111+-8], %rd400;
	shl.b32 	%r1112, %r76, 3;
	add.s32 	%r1113, %r1104, %r1112;
	st.shared.u64 	[%r1113+-8], %rd401;
	shl.b32 	%r1114, %r81, 3;
	add.s32 	%r1115, %r1104, %r1114;
	st.shared.u64 	[%r1115+-8], %rd402;
	shl.b32 	%r1116, %r86, 3;
	add.s32 	%r1117, %r1104, %r1116;
	st.shared.u64 	[%r1117+-8], %rd403;
	shl.b32 	%r1118, %r91, 3;
	add.s32 	%r1119, %r1104, %r1118;
	st.shared.u64 	[%r1119+-8], %rd404;
	shl.b32 	%r1120, %r96, 3;
	add.s32 	%r1121, %r1104, %r1120;
	st.shared.u64 	[%r1121+-8], %rd405;
	shl.b32 	%r1122, %r101, 3;
	add.s32 	%r1123, %r1104, %r1122;
	st.shared.u64 	[%r1123+-8], %rd406;
	shl.b32 	%r1124, %r106, 3;
	add.s32 	%r1125, %r1104, %r1124;
	st.shared.u64 	[%r1125+-8], %rd407;
	shl.b32 	%r1126, %r111, 3;
	add.s32 	%r1127, %r1104, %r1126;
	st.shared.u64 	[%r1127+-8], %rd408;
	shl.b32 	%r1128, %r116, 3;
	add.s32 	%r1129, %r1104, %r1128;
	st.shared.u64 	[%r1129+-8], %rd409;
	shl.b32 	%r1130, %r121, 3;
	add.s32 	%r1131, %r1104, %r1130;
	st.shared.u64 	[%r1131+-8], %rd410;
	shl.b32 	%r1132, %r1102, 3;
	add.s32 	%r1133, %r1104, %r1132;
	st.shared.u64 	[%r1133+-8], %rd411;
	shl.b32 	%r1134, %r1, 3;
	add.s32 	%r1135, %r1104, %r1134;
	add.s32 	%r126, %r1135, 46080;
	@%p64 bra 	$L__BB9_137;
	ld.param.u64 	%rd381, [_ZN3cub18CUB_300001_SM_10006detail10radix_sort29DeviceRadixSortOnesweepKernelINS1_5radix10policy_hubImNS0_8NullTypeEyE10Policy1000ELNS0_9SortOrderE0EmS6_yiiNS1_21identity_decomposer_tEEEvPT5_SC_PT3_PKSD_PT1_PKSH_PT2_PKSL_T4_iiT6__param_3];
	cvta.to.global.u64 	%rd175, %rd381;
	shl.b64 	%rd176, %rd67, 3;
	add.s64 	%rd177, %rd175, %rd176;
	ld.global.u64 	%rd178, [%rd177];
	cvt.s64.s32 	%rd179, %r50;
	sub.s64 	%rd413, %rd178, %rd179;
	st.shared.u64 	[%r126], %rd413;
	setp.lt.s32 	%p96, %r4, 1;
	mov.u32 	%r1352, %r1329;
	@%p96 bra 	$L__BB9_136;
	mov.b32 	%r1350, -1;
	mov.u32 	%r1349, %r4;
	mov.u32 	%r1352, %r1329;
$L__BB9_132:
	ld.param.u64 	%rd374, [_ZN3cub18CUB_300001_SM_10006detail10radix_sort29DeviceRadixSortOnesweepKernelINS1_5radix10policy_hubImNS0_8NullTypeEyE10Policy1000ELNS0_9SortOrderE0EmS6_yiiNS1_21identity_decomposer_tEEEvPT5_SC_PT3_PKSD_PT1_PKSH_PT2_PKSL_T4_iiT6__param_0];
	add.s32 	%r130, %r1349, -1;
	shl.b32 	%r1137, %r130, 8;
	add.s32 	%r1138, %r1137, %r1;
	cvta.to.global.u64 	%rd180, %rd374;
	mul.wide.s32 	%rd181, %r1138, 4;
	add.s64 	%rd75, %rd180, %rd181;
$L__BB9_133:
	membar.cta;
	ld.volatile.global.u32 	%r131, [%rd75];
	setp.eq.s32 	%p97, %r131, 0;
	@%p97 bra 	$L__BB9_133;
	and.b32  	%r1139, %r131, 1073741823;
	add.s32 	%r1352, %r1139, %r1352;
	setp.gt.s32 	%p98, %r131, -1;
	vote.sync.ballot.b32 	%r1350, %p98, %r1350;
	setp.gt.u32 	%p100, %r1349, 1;
	and.pred  	%p101, %p98, %p100;
	mov.u32 	%r1349, %r130;
	@%p101 bra 	$L__BB9_132;
	ld.shared.u64 	%rd413, [%r126];
$L__BB9_136:
	ld.param.u64 	%rd375, [_ZN3cub18CUB_300001_SM_10006detail10radix_sort29DeviceRadixSortOnesweepKernelINS1_5radix10policy_hubImNS0_8NullTypeEyE10Policy1000ELNS0_9SortOrderE0EmS6_yiiNS1_21identity_decomposer_tEEEvPT5_SC_PT3_PKSD_PT1_PKSH_PT2_PKSL_T4_iiT6__param_0];
	or.b32  	%r1140, %r1352, -2147483648;
	cvta.to.global.u64 	%rd182, %rd375;
	shl.b32 	%r1141, %r4, 8;
	add.s32 	%r1142, %r1141, %r1;
	mul.wide.s32 	%rd183, %r1142, 4;
	add.s64 	%rd184, %rd182, %rd183;
	st.volatile.global.u32 	[%rd184], %r1140;
	sub.s32 	%r1143, %r1352, %r1329;
	cvt.s64.s32 	%rd185, %r1143;
	add.s64 	%rd186, %rd413, %rd185;
	st.shared.u64 	[%r126], %rd186;
$L__BB9_137:
	ld.param.u32 	%r1316, [_ZN3cub18CUB_300001_SM_10006detail10radix_sort29DeviceRadixSortOnesweepKernelINS1_5radix10policy_hubImNS0_8NullTypeEyE10Policy1000ELNS0_9SortOrderE0EmS6_yiiNS1_21identity_decomposer_tEEEvPT5_SC_PT3_PKSD_PT1_PKSH_PT2_PKSL_T4_iiT6__param_8];
	ld.param.u64 	%rd378, [_ZN3cub18CUB_300001_SM_10006detail10radix_sort29DeviceRadixSortOnesweepKernelINS1_5radix10policy_hubImNS0_8NullTypeEyE10Policy1000ELNS0_9SortOrderE0EmS6_yiiNS1_21identity_decomposer_tEEEvPT5_SC_PT3_PKSD_PT1_PKSH_PT2_PKSL_T4_iiT6__param_2];
	setp.gt.u32 	%p102, %r1, 255;
	mad.lo.s32 	%r135, %r4, 5760, 5760;
	setp.lt.s32 	%p103, %r135, %r1316;
	setp.eq.s64 	%p104, %rd378, 0;
	or.pred  	%p105, %p104, %p103;
	or.pred  	%p106, %p102, %p105;
	@%p106 bra 	$L__BB9_139;
	ld.param.u64 	%rd379, [_ZN3cub18CUB_300001_SM_10006detail10radix_sort29DeviceRadixSortOnesweepKernelINS1_5radix10policy_hubImNS0_8NullTypeEyE10Policy1000ELNS0_9SortOrderE0EmS6_yiiNS1_21identity_decomposer_tEEEvPT5_SC_PT3_PKSD_PT1_PKSH_PT2_PKSL_T4_iiT6__param_2];
	ld.shared.u64 	%rd187, [%r126];
	cvt.s64.s32 	%rd188, %r1329;
	cvt.s64.s32 	%rd189, %r50;
	add.s64 	%rd190, %rd189, %rd188;
	add.s64 	%rd191, %rd190, %rd187;
	cvta.to.global.u64 	%rd192, %rd379;
	shl.b64 	%rd193, %rd67, 3;
	add.s64 	%rd194, %rd192, %rd193;
	st.global.u64 	[%rd194], %rd191;
$L__BB9_139:
	ld.param.u32 	%r1317, [_ZN3cub18CUB_300001_SM_10006detail10radix_sort29DeviceRadixSortOnesweepKernelINS1_5radix10policy_hubImNS0_8NullTypeEyE10Policy1000ELNS0_9SortOrderE0EmS6_yiiNS1_21identity_decomposer_tEEEvPT5_SC_PT3_PKSD_PT1_PKSH_PT2_PKSL_T4_iiT6__param_8];
	setp.gt.s32 	%p107, %r135, %r1317;
	bar.sync 	0;
	@%p107 bra 	$L__BB9_141;
	ld.shared.u64 	%rd195, [%r126+-46080];
	shr.u64 	%rd196, %rd195, %r492;
	cvt.u32.u64 	%r1145, %rd196;
	and.b32  	%r1146, %r1145, %r31;
	shl.b32 	%r1147, %r1146, 3;
	add.s32 	%r1149, %r1104, 46080;
	add.s32 	%r1150, %r1149, %r1147;
	ld.shared.u64 	%rd197, [%r1150];
	add.s64 	%rd198, %rd197, %rd67;
	shl.b64 	%rd199, %rd198, 3;
	add.s64 	%rd200, %rd66, %rd199;
	st.global.u64 	[%rd200], %rd195;
	bar.warp.sync 	-1;
	ld.shared.u64 	%rd201, [%r126+-43008];
	shr.u64 	%rd202, %rd201, %r492;
	cvt.u32.u64 	%r1151, %rd202;
	and.b32  	%r1152, %r1151, %r31;
	shl.b32 	%r1153, %r1152, 3;
	add.s32 	%r1154, %r1149, %r1153;
	ld.shared.u64 	%rd203, [%r1154];
	add.s64 	%rd204, %rd203, %rd67;
	shl.b64 	%rd205, %rd204, 3;
	add.s64 	%rd206, %rd66, %rd205;
	st.global.u64 	[%rd206+3072], %rd201;
	bar.warp.sync 	-1;
	ld.shared.u64 	%rd207, [%r126+-39936];
	shr.u64 	%rd208, %rd207, %r492;
	cvt.u32.u64 	%r1155, %rd208;
	and.b32  	%r1156, %r1155, %r31;
	shl.b32 	%r1157, %r1156, 3;
	add.s32 	%r1158, %r1149, %r1157;
	ld.shared.u64 	%rd209, [%r1158];
	add.s64 	%rd210, %rd209, %rd67;
	shl.b64 	%rd211, %rd210, 3;
	add.s64 	%rd212, %rd66, %rd211;
	st.global.u64 	[%rd212+6144], %rd207;
	bar.warp.sync 	-1;
	ld.shared.u64 	%rd213, [%r126+-36864];
	shr.u64 	%rd214, %rd213, %r492;
	cvt.u32.u64 	%r1159, %rd214;
	and.b32  	%r1160, %r1159, %r31;
	shl.b32 	%r1161, %r1160, 3;
	add.s32 	%r1162, %r1149, %r1161;
	ld.shared.u64 	%rd215, [%r1162];
	add.s64 	%rd216, %rd215, %rd67;
	shl.b64 	%rd217, %rd216, 3;
	add.s64 	%rd218, %rd66, %rd217;
	st.global.u64 	[%rd218+9216], %rd213;
	bar.warp.sync 	-1;
	ld.shared.u64 	%rd219, [%r126+-33792];
	shr.u64 	%rd220, %rd219, %r492;
	cvt.u32.u64 	%r1163, %rd220;
	and.b32  	%r1164, %r1163, %r31;
	shl.b32 	%r1165, %r1164, 3;
	add.s32 	%r1166, %r1149, %r1165;
	ld.shared.u64 	%rd221, [%r1166];
	add.s64 	%rd222, %rd221, %rd67;
	shl.b64 	%rd223, %rd222, 3;
	add.s64 	%rd224, %rd66, %rd223;
	st.global.u64 	[%rd224+12288], %rd219;
	bar.warp.sync 	-1;
	ld.shared.u64 	%rd225, [%r126+-30720];
	shr.u64 	%rd226, %rd225, %r492;
	cvt.u32.u64 	%r1167, %rd226;
	and.b32  	%r1168, %r1167, %r31;
	shl.b32 	%r1169, %r1168, 3;
	add.s32 	%r1170, %r1149, %r1169;
	ld.shared.u64 	%rd227, [%r1170];
	add.s64 	%rd228, %rd227, %rd67;
	shl.b64 	%rd229, %rd228, 3;
	add.s64 	%rd230, %rd66, %rd229;
	st.global.u64 	[%rd230+15360], %rd225;
	bar.warp.sync 	-1;
	ld.shared.u64 	%rd231, [%r126+-27648];
	shr.u64 	%rd232, %rd231, %r492;
	cvt.u32.u64 	%r1171, %rd232;
	and.b32  	%r1172, %r1171, %r31;
	shl.b32 	%r1173, %r1172, 3;
	add.s32 	%r1174, %r1149, %r1173;
	ld.shared.u64 	%rd233, [%r1174];
	add.s64 	%rd234, %rd233, %rd67;
	shl.b64 	%rd235, %rd234, 3;
	add.s64 	%rd236, %rd66, %rd235;
	st.global.u64 	[%rd236+18432], %rd231;
	bar.warp.sync 	-1;
	ld.shared.u64 	%rd237, [%r126+-24576];
	shr.u64 	%rd238, %rd237, %r492;
	cvt.u32.u64 	%r1175, %rd238;
	and.b32  	%r1176, %r1175, %r31;
	shl.b32 	%r1177, %r1176, 3;
	add.s32 	%r1178, %r1149, %r1177;
	ld.shared.u64 	%rd239, [%r1178];
	add.s64 	%rd240, %rd239, %rd67;
	shl.b64 	%rd241, %rd240, 3;
	add.s64 	%rd242, %rd66, %rd241;
	st.global.u64 	[%rd242+21504], %rd237;
	bar.warp.sync 	-1;
	ld.shared.u64 	%rd243, [%r126+-21504];
	shr.u64 	%rd244, %rd243, %r492;
	cvt.u32.u64 	%r1179, %rd244;
	and.b32  	%r1180, %r1179, %r31;
	shl.b32 	%r1181, %r1180, 3;
	add.s32 	%r1182, %r1149, %r1181;
	ld.shared.u64 	%rd245, [%r1182];
	add.s64 	%rd246, %rd245, %rd67;
	shl.b64 	%rd247, %rd246, 3;
	add.s64 	%rd248, %rd66, %rd247;
	st.global.u64 	[%rd248+24576], %rd243;
	bar.warp.sync 	-1;
	ld.shared.u64 	%rd249, [%r126+-18432];
	shr.u64 	%rd250, %rd249, %r492;
	cvt.u32.u64 	%r1183, %rd250;
	and.b32  	%r1184, %r1183, %r31;
	shl.b32 	%r1185, %r1184, 3;
	add.s32 	%r1186, %r1149, %r1185;
	ld.shared.u64 	%rd251, [%r1186];
	add.s64 	%rd252, %rd251, %rd67;
	shl.b64 	%rd253, %rd252, 3;
	add.s64 	%rd254, %rd66, %rd253;
	st.global.u64 	[%rd254+27648], %rd249;
	bar.warp.sync 	-1;
	ld.shared.u64 	%rd255, [%r126+-15360];
	shr.u64 	%rd256, %rd255, %r492;
	cvt.u32.u64 	%r1187, %rd256;
	and.b32  	%r1188, %r1187, %r31;
	shl.b32 	%r1189, %r1188, 3;
	add.s32 	%r1190, %r1149, %r1189;
	ld.shared.u64 	%rd257, [%r1190];
	add.s64 	%rd258, %rd257, %rd67;
	shl.b64 	%rd259, %rd258, 3;
	add.s64 	%rd260, %rd66, %rd259;
	st.global.u64 	[%rd260+30720], %rd255;
	bar.warp.sync 	-1;
	ld.shared.u64 	%rd261, [%r126+-12288];
	shr.u64 	%rd262, %rd261, %r492;
	cvt.u32.u64 	%r1191, %rd262;
	and.b32  	%r1192, %r1191, %r31;
	shl.b32 	%r1193, %r1192, 3;
	add.s32 	%r1194, %r1149, %r1193;
	ld.shared.u64 	%rd263, [%r1194];
	add.s64 	%rd264, %rd263, %rd67;
	shl.b64 	%rd265, %rd264, 3;
	add.s64 	%rd266, %rd66, %rd265;
	st.global.u64 	[%rd266+33792], %rd261;
	bar.warp.sync 	-1;
	ld.shared.u64 	%rd267, [%r126+-9216];
	shr.u64 	%rd268, %rd267, %r492;
	cvt.u32.u64 	%r1195, %rd268;
	and.b32  	%r1196, %r1195, %r31;
	shl.b32 	%r1197, %r1196, 3;
	add.s32 	%r1198, %r1149, %r1197;
	ld.shared.u64 	%rd269, [%r1198];
	add.s64 	%rd270, %rd269, %rd67;
	shl.b64 	%rd271, %rd270, 3;
	add.s64 	%rd272, %rd66, %rd271;
	st.global.u64 	[%rd272+36864], %rd267;
	bar.warp.sync 	-1;
	ld.shared.u64 	%rd273, [%r126+-6144];
	shr.u64 	%rd274, %rd273, %r492;
	cvt.u32.u64 	%r1199, %rd274;
	and.b32  	%r1200, %r1199, %r31;
	shl.b32 	%r1201, %r1200, 3;
	add.s32 	%r1202, %r1149, %r1201;
	ld.shared.u64 	%rd275, [%r1202];
	add.s64 	%rd276, %rd275, %rd67;
	shl.b64 	%rd277, %rd276, 3;
	add.s64 	%rd278, %rd66, %rd277;
	st.global.u64 	[%rd278+39936], %rd273;
	bar.warp.sync 	-1;
	ld.shared.u64 	%rd279, [%r126+-3072];
	shr.u64 	%rd280, %rd279, %r492;
	cvt.u32.u64 	%r1203, %rd280;
	and.b32  	%r1204, %r1203, %r31;
	shl.b32 	%r1205, %r1204, 3;
	add.s32 	%r1206, %r1149, %r1205;
	ld.shared.u64 	%rd281, [%r1206];
	add.s64 	%rd282, %rd281, %rd67;
	shl.b64 	%rd283, %rd282, 3;
	add.s64 	%rd284, %rd66, %rd283;
	st.global.u64 	[%rd284+43008], %rd279;
	bar.warp.sync 	-1;
	bra.uni 	$L__BB9_172;
$L__BB9_141:
	ld.param.u32 	%r1318, [_ZN3cub18CUB_300001_SM_10006detail10radix_sort29DeviceRadixSortOnesweepKernelINS1_5radix10policy_hubImNS0_8NullTypeEyE10Policy1000ELNS0_9SortOrderE0EmS6_yiiNS1_21identity_decomposer_tEEEvPT5_SC_PT3_PKSD_PT1_PKSH_PT2_PKSL_T4_iiT6__param_8];
	mad.lo.s32 	%r136, %r4, -5760, %r1318;
	setp.ge.s32 	%p108, %r1, %r136;
	@%p108 bra 	$L__BB9_143;
	ld.shared.u64 	%rd285, [%r126+-46080];
	shr.u64 	%rd286, %rd285, %r492;
	cvt.u32.u64 	%r1208, %rd286;
	and.b32  	%r1209, %r1208, %r31;
	shl.b32 	%r1210, %r1209, 3;
	add.s32 	%r1212, %r1104, %r1210;
	ld.shared.u64 	%rd287, [%r1212+46080];
	add.s64 	%rd288, %rd287, %rd67;
	shl.b64 	%rd289, %rd288, 3;
	add.s64 	%rd290, %rd66, %rd289;
	st.global.u64 	[%rd290], %rd285;
$L__BB9_143:
	bar.warp.sync 	-1;
	add.s32 	%r1213, %r1, 384;
	setp.ge.s32 	%p109, %r1213, %r136;
	@%p109 bra 	$L__BB9_145;
	ld.shared.u64 	%rd291, [%r126+-43008];
	shr.u64 	%rd292, %rd291, %r492;
	cvt.u32.u64 	%r1215, %rd292;
	and.b32  	%r1216, %r1215, %r31;
	shl.b32 	%r1217, %r1216, 3;
	add.s32 	%r1219, %r1104, %r1217;
	ld.shared.u64 	%rd293, [%r1219+46080];
	add.s64 	%rd294, %rd293, %rd67;
	shl.b64 	%rd295, %rd294, 3;
	add.s64 	%rd296, %rd66, %rd295;
	st.global.u64 	[%rd296+3072], %rd291;
$L__BB9_145:
	bar.warp.sync 	-1;
	add.s32 	%r1220, %r1, 768;
	setp.ge.s32 	%p110, %r1220, %r136;
	@%p110 bra 	$L__BB9_147;
	ld.shared.u64 	%rd297, [%r126+-39936];
	shr.u64 	%rd298, %rd297, %r492;
	cvt.u32.u64 	%r1222, %rd298;
	and.b32  	%r1223, %r1222, %r31;
	shl.b32 	%r1224, %r1223, 3;
	add.s32 	%r1226, %r1104, %r1224;
	ld.shared.u64 	%rd299, [%r1226+46080];
	add.s64 	%rd300, %rd299, %rd67;
	shl.b64 	%rd301, %rd300, 3;
	add.s64 	%rd302, %rd66, %rd301;
	st.global.u64 	[%rd302+6144], %rd297;
$L__BB9_147:
	bar.warp.sync 	-1;
	add.s32 	%r1227, %r1, 1152;
	setp.ge.s32 	%p111, %r1227, %r136;
	@%p111 bra 	$L__BB9_149;
	ld.shared.u64 	%rd303, [%r126+-36864];
	shr.u64 	%rd304, %rd303, %r492;
	cvt.u32.u64 	%r1229, %rd304;
	and.b32  	%r1230, %r1229, %r31;
	shl.b32 	%r1231, %r1230, 3;
	add.s32 	%r1233, %r1104, %r1231;
	ld.shared.u64 	%rd305, [%r1233+46080];
	add.s64 	%rd306, %rd305, %rd67;
	shl.b64 	%rd307, %rd306, 3;
	add.s64 	%rd308, %rd66, %rd307;
	st.global.u64 	[%rd308+9216], %rd303;
$L__BB9_149:
	bar.warp.sync 	-1;
	add.s32 	%r1234, %r1, 1536;
	setp.ge.s32 	%p112, %r1234, %r136;
	@%p112 bra 	$L__BB9_151;
	ld.shared.u64 	%rd309, [%r126+-33792];
	shr.u64 	%rd310, %rd309, %r492;
	cvt.u32.u64 	%r1236, %rd310;
	and.b32  	%r1237, %r1236, %r31;
	shl.b32 	%r1238, %r1237, 3;
	add.s32 	%r1240, %r1104, %r1238;
	ld.shared.u64 	%rd311, [%r1240+46080];
	add.s64 	%rd312, %rd311, %rd67;
	shl.b64 	%rd313, %rd312, 3;
	add.s64 	%rd314, %rd66, %rd313;
	st.global.u64 	[%rd314+12288], %rd309;
$L__BB9_151:
	bar.warp.sync 	-1;
	add.s32 	%r1241, %r1, 1920;
	setp.ge.s32 	%p113, %r1241, %r136;
	@%p113 bra 	$L__BB9_153;
	ld.shared.u64 	%rd315, [%r126+-30720];
	shr.u64 	%rd316, %rd315, %r492;
	cvt.u32.u64 	%r1243, %rd316;
	and.b32  	%r1244, %r1243, %r31;
	shl.b32 	%r1245, %r1244, 3;
	add.s32 	%r1247, %r1104, %r1245;
	ld.shared.u64 	%rd317, [%r1247+46080];
	add.s64 	%rd318, %rd317, %rd67;
	shl.b64 	%rd319, %rd318, 3;
	add.s64 	%rd320, %rd66, %rd319;
	st.global.u64 	[%rd320+15360], %rd315;
$L__BB9_153:
	bar.warp.sync 	-1;
	add.s32 	%r1248, %r1, 2304;
	setp.ge.s32 	%p114, %r1248, %r136;
	@%p114 bra 	$L__BB9_155;
	ld.shared.u64 	%rd321, [%r126+-27648];
	shr.u64 	%rd322, %rd321, %r492;
	cvt.u32.u64 	%r1250, %rd322;
	and.b32  	%r1251, %r1250, %r31;
	shl.b32 	%r1252, %r1251, 3;
	add.s32 	%r1254, %r1104, %r1252;
	ld.shared.u64 	%rd323, [%r1254+46080];
	add.s64 	%rd324, %rd323, %rd67;
	shl.b64 	%rd325, %rd324, 3;
	add.s64 	%rd326, %rd66, %rd325;
	st.global.u64 	[%rd326+18432], %rd321;
$L__BB9_155:
	bar.warp.sync 	-1;
	add.s32 	%r1255, %r1, 2688;
	setp.ge.s32 	%p115, %r1255, %r136;
	@%p115 bra 	$L__BB9_157;
	ld.shared.u64 	%rd327, [%r126+-24576];
	shr.u64 	%rd328, %rd327, %r492;
	cvt.u32.u64 	%r1257, %rd328;
	and.b32  	%r1258, %r1257, %r31;
	shl.b32 	%r1259, %r1258, 3;
	add.s32 	%r1261, %r1104, %r1259;
	ld.shared.u64 	%rd329, [%r1261+46080];
	add.s64 	%rd330, %rd329, %rd67;
	shl.b64 	%rd331, %rd330, 3;
	add.s64 	%rd332, %rd66, %rd331;
	st.global.u64 	[%rd332+21504], %rd327;
$L__BB9_157:
	bar.warp.sync 	-1;
	or.b32  	%r1262, %r1, 3072;
	setp.ge.s32 	%p116, %r1262, %r136;
	@%p116 bra 	$L__BB9_159;
	ld.shared.u64 	%rd333, [%r126+-21504];
	shr.u64 	%rd334, %rd333, %r492;
	cvt.u32.u64 	%r1264, %rd334;
	and.b32  	%r1265, %r1264, %r31;
	shl.b32 	%r1266, %r1265, 3;
	add.s32 	%r1268, %r1104, %r1266;
	ld.shared.u64 	%rd335, [%r1268+46080];
	add.s64 	%rd336, %rd335, %rd67;
	shl.b64 	%rd337, %rd336, 3;
	add.s64 	%rd338, %rd66, %rd337;
	st.global.u64 	[%rd338+24576], %rd333;
$L__BB9_159:
	bar.warp.sync 	-1;
	add.s32 	%r1269, %r1, 3456;
	setp.ge.s32 	%p117, %r1269, %r136;
	@%p117 bra 	$L__BB9_161;
	ld.shared.u64 	%rd339, [%r126+-18432];
	shr.u64 	%rd340, %rd339, %r492;
	cvt.u32.u64 	%r1271, %rd340;
	and.b32  	%r1272, %r1271, %r31;
	shl.b32 	%r1273, %r1272, 3;
	add.s32 	%r1275, %r1104, %r1273;
	ld.shared.u64 	%rd341, [%r1275+46080];
	add.s64 	%rd342, %rd341, %rd67;
	shl.b64 	%rd343, %rd342, 3;
	add.s64 	%rd344, %rd66, %rd343;
	st.global.u64 	[%rd344+27648], %rd339;
$L__BB9_161:
	bar.warp.sync 	-1;
	add.s32 	%r1276, %r1, 3840;
	setp.ge.s32 	%p118, %r1276, %r136;
	@%p118 bra 	$L__BB9_163;
	ld.shared.u64 	%rd345, [%r126+-15360];
	shr.u64 	%rd346, %rd345, %r492;
	cvt.u32.u64 	%r1278, %rd346;
	and.b32  	%r1279, %r1278, %r31;
	shl.b32 	%r1280, %r1279, 3;
	add.s32 	%r1282, %r1104, %r1280;
	ld.shared.u64 	%rd347, [%r1282+46080];
	add.s64 	%rd348, %rd347, %rd67;
	shl.b64 	%rd349, %rd348, 3;
	add.s64 	%rd350, %rd66, %rd349;
	st.global.u64 	[%rd350+30720], %rd345;
$L__BB9_163:
	bar.warp.sync 	-1;
	add.s32 	%r1283, %r1, 4224;
	setp.ge.s32 	%p119, %r1283, %r136;
	@%p119 bra 	$L__BB9_165;
	ld.shared.u64 	%rd351, [%r126+-12288];
	shr.u64 	%rd352, %rd351, %r492;
	cvt.u32.u64 	%r1285, %rd352;
	and.b32  	%r1286, %r1285, %r31;
	shl.b32 	%r1287, %r1286, 3;
	add.s32 	%r1289, %r1104, %r1287;
	ld.shared.u64 	%rd353, [%r1289+46080];
	add.s64 	%rd354, %rd353, %rd67;
	shl.b64 	%rd355, %rd354, 3;
	add.s64 	%rd356, %rd66, %rd355;
	st.global.u64 	[%rd356+33792], %rd351;
$L__BB9_165:
	bar.warp.sync 	-1;
	add.s32 	%r1290, %r1, 4608;
	setp.ge.s32 	%p120, %r1290, %r136;
	@%p120 bra 	$L__BB9_167;
	ld.shared.u64 	%rd357, [%r126+-9216];
	shr.u64 	%rd358, %rd357, %r492;
	cvt.u32.u64 	%r1292, %rd358;
	and.b32  	%r1293, %r1292, %r31;
	shl.b32 	%r1294, %r1293, 3;
	add.s32 	%r1296, %r1104, %r1294;
	ld.shared.u64 	%rd359, [%r1296+46080];
	add.s64 	%rd360, %rd359, %rd67;
	shl.b64 	%rd361, %rd360, 3;
	add.s64 	%rd362, %rd66, %rd361;
	st.global.u64 	[%rd362+36864], %rd357;
$L__BB9_167:
	bar.warp.sync 	-1;
	add.s32 	%r1297, %r1, 4992;
	setp.ge.s32 	%p121, %r1297, %r136;
	@%p121 bra 	$L__BB9_169;
	ld.shared.u64 	%rd363, [%r126+-6144];
	shr.u64 	%rd364, %rd363, %r492;
	cvt.u32.u64 	%r1299, %rd364;
	and.b32  	%r1300, %r1299, %r31;
	shl.b32 	%r1301, %r1300, 3;
	add.s32 	%r1303, %r1104, %r1301;
	ld.shared.u64 	%rd365, [%r1303+46080];
	add.s64 	%rd366, %rd365, %rd67;
	shl.b64 	%rd367, %rd366, 3;
	add.s64 	%rd368, %rd66, %rd367;
	st.global.u64 	[%rd368+39936], %rd363;
$L__BB9_169:
	bar.warp.sync 	-1;
	add.s32 	%r1304, %r1, 5376;
	ld.shared.u64 	%rd78, [%r126+-3072];
	shr.u64 	%rd369, %rd78, %r492;
	cvt.u32.u64 	%r1306, %rd369;
	and.b32  	%r1307, %r1306, %r31;
	shl.b32 	%r1308, %r1307, 3;
	add.s32 	%r1310, %r1104, %r1308;
	ld.shared.u64 	%rd370, [%r1310+46080];
	add.s64 	%rd79, %rd370, %rd67;
	setp.ge.s32 	%p122, %r1304, %r136;
	@%p122 bra 	$L__BB9_171;
	shl.b64 	%rd371, %rd79, 3;
	add.s64 	%rd372, %rd66, %rd371;
	st.global.u64 	[%rd372+43008], %rd78;
$L__BB9_171:
	bar.warp.sync 	-1;
$L__BB9_172:
	ret;

}


// ===== COMPILED SASS (sm_100) =====

	.target	sm_100

	.elftype	@"ET_EXEC"


//--------------------- .note.nv.tkinfo           --------------------------
	.section	.note.nv.tkinfo,"",@"SHT_NOTE"
	.sectionflags	@"SHF_NOTE_NV_TKINFO"
	.tkinfo
        /*0018*/ 	.word	0x00000002
        /*0030*/ 	.string	""
        /*0030*/ 	.string	"ptxas"
        /*0030*/ 	.string	"Cuda compilation tools, release 13.0, V13.0.88"
        /*0030*/ 	.string	"Build cuda_13.0.r13.0/compiler.36424714_0"
        /*0030*/ 	.string	"-arch sm_100 -m 64 "



//--------------------- .note.nv.cuinfo           --------------------------
	.section	.note.nv.cuinfo,"",@"SHT_NOTE"
	.sectionflags	@"SHF_NOTE_NV_CUINFO"
        /*0018*/ 	.short	0x0002
        /*001a*/ 	.short	0x0064
        /*001c*/ 	.short	0x0082
	.zero		2


//--------------------- .nv.info                  --------------------------
	.section	.nv.info,"",@"SHT_CUDA_INFO"
	.align	4


	//----- nvinfo : EIATTR_REGCOUNT
	.align		4
        /*0000*/ 	.byte	0x04, 0x2f
        /*0002*/ 	.short	(.L_48 - .L_47)
	.align		4
.L_47:
        /*0004*/ 	.word	index@(_Z19encode_kmers_kernelPKcmiPm)
        /*0008*/ 	.word	0x00000020


	//----- nvinfo : EIATTR_FRAME_SIZE
	.align		4
.L_48:
        /*000c*/ 	.byte	0x04, 0x11
        /*000e*/ 	.short	(.L_50 - .L_49)
	.align		4
.L_49:
        /*0010*/ 	.word	index@(_Z19encode_kmers_kernelPKcmiPm)
        /*0014*/ 	.word	0x00000000


	//----- nvinfo : EIATTR_REGCOUNT
	.align		4
.L_50:
        /*0018*/ 	.byte	0x04, 0x2f
        /*001a*/ 	.short	(.L_52 - .L_51)
	.align		4
.L_51:
        /*001c*/ 	.word	index@(_Z18build_edges_kernelPKmmiPmS1_)
        /*0020*/ 	.word	0x0000000c


	//----- nvinfo : EIATTR_FRAME_SIZE
	.align		4
.L_52:
        /*0024*/ 	.byte	0x04, 0x11
        /*0026*/ 	.short	(.L_54 - .L_53)
	.align		4
.L_53:
        /*0028*/ 	.word	index@(_Z18build_edges_kernelPKmmiPmS1_)
        /*002c*/ 	.word	0x00000000


	//----- nvinfo : EIATTR_REGCOUNT
	.align		4
.L_54:
        /*0030*/ 	.byte	0x04, 0x2f
        /*0032*/ 	.short	(.L_56 - .L_55)
	.align		4
.L_55:
        /*0034*/ 	.word	index@(_ZN6thrust24THRUST_300001_SM_1000_NS8cuda_cub4core6detail13_kernel_agentINS1_8__unique9InitAgentIN3cub18CUB_300001_SM_100013ScanTileStateIiLb1EEEPiiEEJSA_mSB_EEEvDpT0_)
        /*0038*/ 	.word	0x0000000a


	//----- nvinfo : EIATTR_FRAME_SIZE
	.align		4
.L_56:
        /*003c*/ 	.byte	0x04, 0x11
        /*003e*/ 	.short	(.L_58 - .L_57)
	.align		4
.L_57:
        /*0040*/ 	.word	index@(_ZN6thrust24THRUST_300001_SM_1000_NS8cuda_cub4core6detail13_kernel_agentINS1_8__unique9InitAgentIN3cub18CUB_300001_SM_100013ScanTileStateIiLb1EEEPiiEEJSA_mSB_EEEvDpT0_)
        /*0044*/ 	.word	0x00000000


	//----- nvinfo : EIATTR_REGCOUNT
	.align		4
.L_58:
        /*0048*/ 	.byte	0x04, 0x2f
        /*004a*/ 	.short	(.L_60 - .L_59)
	.align		4
.L_59:
        /*004c*/ 	.word	index@(_ZN6thrust24THRUST_300001_SM_1000_NS8cuda_cub4core6detail13_kernel_agentINS1_8__unique11UniqueAgentINS0_6detail15normal_iteratorINS0_10device_ptrImEEEESB_N4cuda3std3__48equal_toImEEiPiEEJSB_SB_SG_SH_iN3cub18CUB_300001_SM_100013ScanTileStateIiLb1EEEmEEEvDpT0_)
        /*0050*/ 	.word	0x00000028


	//----- nvinfo : EIATTR_FRAME_SIZE
	.align		4
.L_60:
        /*0054*/ 	.byte	0x04, 0x11
        /*0056*/ 	.short	(.L_62 - .L_61)
	.align		4
.L_61:
        /*0058*/ 	.word	index@(_ZN6thrust24THRUST_300001_SM_1000_NS8cuda_cub4core6detail13_kernel_agentINS1_8__unique11UniqueAgentINS0_6detail15normal_iteratorINS0_10device_ptrImEEEESB_N4cuda3std3__48equal_toImEEiPiEEJSB_SB_SG_SH_iN3cub18CUB_300001_SM_100013ScanTileStateIiLb1EEEmEEEvDpT0_)
        /*005c*/ 	.word	0x00000000


	//----- nvinfo : EIATTR_REGCOUNT
	.align		4
.L_62:
        /*0060*/ 	.byte	0x04, 0x2f
        /*0062*/ 	.short	(.L_64 - .L_63)
	.align		4
.L_63:
        /*0064*/ 	.word	index@(_ZN3cub18CUB_300001_SM_10006detail11EmptyKernelIvEEvv)
        /*0068*/ 	.word	0x00000004


	//----- nvinfo : EIATTR_FRAME_SIZE
	.align		4
.L_64:
        /*006c*/ 	.byte	0x04, 0x11
        /*006e*/ 	.short	(.L_66 - .L_65)
	.align		4
.L_65:
        /*0070*/ 	.word	index@(_ZN3cub18CUB_300001_SM_10006detail11EmptyKernelIvEEvv)
        /*0074*/ 	.word	0x00000000


	//----- nvinfo : EIATTR_REGCOUNT
	.align		4
.L_66:
        /*0078*/ 	.byte	0x04, 0x2f
        /*007a*/ 	.short	(.L_68 - .L_67)
	.align		4
.L_67:
        /*007c*/ 	.word	index@(_ZN3cub18CUB_300001_SM_10006detail8for_each13static_kernelINS2_12policy_hub_t12policy_500_tEmN6thrust24THRUST_300001_SM_1000_NS8cuda_cub20__uninitialized_fill7functorINS7_10device_ptrImEEmEEEEvT0_T1_)
        /*0080*/ 	.word	0x00000009


	//----- nvinfo : EIATTR_FRAME_SIZE
	.align		4
.L_68:
        /*0084*/ 	.byte	0x04, 0x11
        /*0086*/ 	.short	(.L_70 - .L_69)
	.align		4
.L_69:
        /*0088*/ 	.word	index@(_ZN3cub18CUB_300001_SM_10006detail8for_each13static_kernelINS2_12policy_hub_t12policy_500_tEmN6thrust24THRUST_300001_SM_1000_NS8cuda_cub20__uninitialized_fill7functorINS7_10device_ptrImEEmEEEEvT0_T1_)
        /*008c*/ 	.word	0x00000000


	//----- nvinfo : EIATTR_REGCOUNT
	.align		4
.L_70:
        /*0090*/ 	.byte	0x04, 0x2f
        /*0092*/ 	.short	(.L_72 - .L_71)
	.align		4
.L_71:
        /*0094*/ 	.word	index@(_ZN3cub18CUB_300001_SM_10006detail10radix_sort31DeviceRadixSortSingleTileKernelINS1_5radix10policy_hubImNS0_8NullTypeEyE10Policy1000ELNS0_9SortOrderE0EmS6_yNS1_21identity_decomposer_tEEEvPKT1_PSB_PKT2_PSF_T3_iiT4_)
        /*0098*/ 	.word	0x0000005f


	//----- nvinfo : EIATTR_FRAME_SIZE
	.align		4
.L_72:
        /*009c*/ 	.byte	0x04, 0x11
        /*009e*/ 	.short	(.L_74 - .L_73)
	.align		4
.L_73:
        /*00a0*/ 	.word	index@(_ZN3cub18CUB_300001_SM_10006detail10radix_sort31DeviceRadixSortSingleTileKernelINS1_5radix10policy_hubImNS0_8NullTypeEyE10Policy1000ELNS0_9SortOrderE0EmS6_yNS1_21identity_decomposer_tEEEvPKT1_PSB_PKT2_PSF_T3_iiT4_)
        /*00a4*/ 	.word	0x00000000


	//----- nvinfo : EIATTR_REGCOUNT
	.align		4
.L_74:
        /*00a8*/ 	.byte	0x04, 0x2f
        /*00aa*/ 	.short	(.L_76 - .L_75)
	.align		4
.L_75:
        /*00ac*/ 	.word	index@(_ZN3cub18CUB_300001_SM_10006detail10radix_sort30DeviceRadixSortHistogramKernelINS1_5radix10policy_hubImNS0_8NullTypeEyE10Policy1000ELNS0_9SortOrderE0EmyNS1_21identity_decomposer_tEEEvPT2_PKT1_SB_iiT3_)
        /*00b0*/ 	.word	0x00000030


	//----- nvinfo : EIATTR_FRAME_SIZE
	.align		4
.L_76:
        /*00b4*/ 	.byte	0x04, 0x11
        /*00b6*/ 	.short	(.L_78 - .L_77)
	.align		4
.L_77:
        /*00b8*/ 	.word	index@(_ZN3cub18CUB_300001_SM_10006detail10radix_sort30DeviceRadixSortHistogramKernelINS1_5radix10policy_hubImNS0_8NullTypeEyE10Policy1000ELNS0_9SortOrderE0EmyNS1_21identity_decomposer_tEEEvPT2_PKT1_SB_iiT3_)
        /*00bc*/ 	.word	0x00000000


	//----- nvinfo : EIATTR_REGCOUNT
	.align		4
.L_78:
        /*00c0*/ 	.byte	0x04, 0x2f
        /*00c2*/ 	.short	(.L_80 - .L_79)
	.align		4
.L_79:
        /*00c4*/ 	.word	index@(_ZN3cub18CUB_300001_SM_10006detail10radix_sort33DeviceRadixSortExclusiveSumKernelINS1_5radix10policy_hubImNS0_8NullTypeEyE10Policy1000EyEEvPT0_)
        /*00c8*/ 	.word	0x00000020


	//----- nvinfo : EIATTR_FRAME_SIZE
	.align		4
.L_80:
        /*00cc*/ 	.byte	0x04, 0x11
        /*00ce*/ 	.short	(.L_82 - .L_81)
	.align		4
.L_81:
        /*00d0*/ 	.word	index@(_ZN3cub18CUB_300001_SM_10006detail10radix_sort33DeviceRadixSortExclusiveSumKernelINS1_5radix10policy_hubImNS0_8NullTypeEyE10Policy1000EyEEvPT0_)
        /*00d4*/ 	.word	0x00000000


	//----- nvinfo : EIATTR_REGCOUNT
	.align		4
.L_82:
        /*00d8*/ 	.byte	0x04, 0x2f
        /*00da*/ 	.short	(.L_84 - .L_83)
	.align		4
.L_83:
        /*00dc*/ 	.word	index@(_ZN3cub18CUB_300001_SM_10006detail10radix_sort29DeviceRadixSortOnesweepKernelINS1_5radix10policy_hubImNS0_8NullTypeEyE10Policy1000ELNS0_9SortOrderE0EmS6_yiiNS1_21identity_decomposer_tEEEvPT5_SC_PT3_PKSD_PT1_PKSH_PT2_PKSL_T4_iiT6_)
        /*00e0*/ 	.word	0x0000005d


	//----- nvinfo : EIATTR_FRAME_SIZE
	.align		4
.L_84:
        /*00e4*/ 	.byte	0x04, 0x11
        /*00e6*/ 	.short	(.L_86 - .L_85)
	.align		4
.L_85:
        /*00e8*/ 	.word	index@(_ZN3cub18CUB_300001_SM_10006detail10radix_sort29DeviceRadixSortOnesweepKernelINS1_5radix10policy_hubImNS0_8NullTypeEyE10Policy1000ELNS0_9SortOrderE0EmS6_yiiNS1_21identity_decomposer_tEEEvPT5_SC_PT3_PKSD_PT1_PKSH_PT2_PKSL_T4_iiT6_)
        /*00ec*/ 	.word	0x00000000


	//----- nvinfo : EIATTR_MIN_STACK_SIZE
	.align		4
.L_86:
        /*00f0*/ 	.byte	0x04, 0x12
        /*00f2*/ 	.short	(.L_88 - .L_87)
	.align		4
.L_87:
        /*00f4*/ 	.word	index@(_ZN3cub18CUB_300001_SM_10006detail10radix_sort29DeviceRadixSortOnesweepKernelINS1_5radix10policy_hubImNS0_8NullTypeEyE10Policy1000ELNS0_9SortOrderE0EmS6_yiiNS1_21identity_decomposer_tEEEvPT5_SC_PT3_PKSD_PT1_PKSH_PT2_PKSL_T4_iiT6_)
        /*00f8*/ 	.word	0x00000000


	//----- nvinfo : EIATTR_MIN_STACK_SIZE
	.align		4
.L_88:
        /*00fc*/ 	.byte	0x04, 0x12
        /*00fe*/ 	.short	(.L_90 - .L_89)
	.align		4
.L_89:
        /*0100*/ 	.word	index@(_ZN3cub18CUB_300001_SM_10006detail10radix_sort33DeviceRadixSortExclusiveSumKernelINS1_5radix10policy_hubImNS0_8NullTypeEyE10Policy1000EyEEvPT0_)
        /*0104*/ 	.word	0x00000000


	//----- nvinfo : EIATTR_MIN_STACK_SIZE
	.align		4
.L_90:
        /*0108*/ 	.byte	0x04, 0x12
        /*010a*/ 	.short	(.L_92 - .L_91)
	.align		4
.L_91:
        /*010c*/ 	.word	index@(_ZN3cub18CUB_300001_SM_10006detail10radix_sort30DeviceRadixSortHistogramKernelINS1_5radix10policy_hubImNS0_8NullTypeEyE10Policy1000ELNS0_9SortOrderE0EmyNS1_21identity_decomposer_tEEEvPT2_PKT1_SB_iiT3_)
        /*0110*/ 	.word	0x00000000


	//----- nvinfo : EIATTR_MIN_STACK_SIZE
	.align		4
.L_92:
        /*0114*/ 	.byte	0x04, 0x12
        /*0116*/ 	.short	(.L_94 - .L_93)
	.align		4
.L_93:
        /*0118*/ 	.word	index@(_ZN3cub18CUB_300001_SM_10006detail10radix_sort31DeviceRadixSortSingleTileKernelINS1_5radix10policy_hubImNS0_8NullTypeEyE10Policy1000ELNS0_9SortOrderE0EmS6_yNS1_21identity_decomposer_tEEEvPKT1_PSB_PKT2_PSF_T3_iiT4_)
        /*011c*/ 	.word	0x00000000


	//----- nvinfo : EIATTR_MIN_STACK_SIZE
	.align		4
.L_94:
        /*0120*/ 	.byte	0x04, 0x12
        /*0122*/ 	.short	(.L_96 - .L_95)
	.align		4
.L_95:
        /*0124*/ 	.word	index@(_ZN3cub18CUB_300001_SM_10006detail8for_each13static_kernelINS2_12policy_hub_t12policy_500_tEmN6thrust24THRUST_300001_SM_1000_NS8cuda_cub20__uninitialized_fill7functorINS7_10device_ptrImEEmEEEEvT0_T1_)
        /*0128*/ 	.word	0x00000000


	//----- nvinfo : EIATTR_MIN_STACK_SIZE
	.align		4
.L_96:
        /*012c*/ 	.byte	0x04, 0x12
        /*012e*/ 	.short	(.L_98 - .L_97)
	.align		4
.L_97:
        /*0130*/ 	.word	index@(_ZN3cub18CUB_300001_SM_10006detail11EmptyKernelIvEEvv)
        /*0134*/ 	.word	0x00000000


	//----- nvinfo : EIATTR_MIN_STACK_SIZE
	.align		4
.L_98:
        /*0138*/ 	.byte	0x04, 0x12
        /*013a*/ 	.short	(.L_100 - .L_99)
	.align		4
.L_99:
        /*013c*/ 	.word	index@(_ZN6thrust24THRUST_300001_SM_1000_NS8cuda_cub4core6detail13_kernel_agentINS1_8__unique11UniqueAgentINS0_6detail15normal_iteratorINS0_10device_ptrImEEEESB_N4cuda3std3__48equal_toImEEiPiEEJSB_SB_SG_SH_iN3cub18CUB_300001_SM_100013ScanTileStateIiLb1EEEmEEEvDpT0_)
        /*0140*/ 	.word	0x00000000


	//----- nvinfo : EIATTR_MIN_STACK_SIZE
	.align		4
.L_100:
        /*0144*/ 	.byte	0x04, 0x12
        /*0146*/ 	.short	(.L_102 - .L_101)
	.align		4
.L_101:
        /*0148*/ 	.word	index@(_ZN6thrust24THRUST_300001_SM_1000_NS8cuda_cub4core6detail13_kernel_agentINS1_8__unique9InitAgentIN3cub18CUB_300001_SM_100013ScanTileStateIiLb1EEEPiiEEJSA_mSB_EEEvDpT0_)
        /*014c*/ 	.word	0x00000000


	//----- nvinfo : EIATTR_MIN_STACK_SIZE
	.align		4
.L_102:
        /*0150*/ 	.byte	0x04, 0x12
        /*0152*/ 	.short	(.L_104 - .L_103)
	.align		4
.L_103:
        /*0154*/ 	.word	index@(_Z18build_edges_kernelPKmmiPmS1_)
        /*0158*/ 	.word	0x00000000


	//----- nvinfo : EIATTR_MIN_STACK_SIZE
	.align		4
.L_104:
        /*015c*/ 	.byte	0x04, 0x12
        /*015e*/ 	.short	(.L_106 - .L_105)
	.align		4
.L_105:
        /*0160*/ 	.word	index@(_Z19encode_kmers_kernelPKcmiPm)
        /*0164*/ 	.word	0x00000000
.L_106:


//--------------------- .nv.compat                --------------------------
	.section	.nv.compat,"",@"SHT_CUDA_COMPAT_INFO"
	.align	4
        /*0000*/ 	.byte	0x02, 0x09, 0x00, 0x00, 0x02, 0x02, 0x01, 0x00, 0x02, 0x05, 0x05, 0x00, 0x03, 0x07, 0x01, 0x01
        /*0010*/ 	.byte	0x02, 0x03, 0x00, 0x00, 0x02, 0x06, 0x01, 0x00, 0x04, 0x0b, 0x08, 0x00, 0x09, 0x00, 0x00, 0x00
        /*0020*/ 	.byte	0x00, 0x00, 0x00, 0x00


//--------------------- .nv.info._ZN3cub18CUB_300001_SM_10006detail10radix_sort29DeviceRadixSortOnesweepKernelINS1_5radix10policy_hubImNS0_8NullTypeEyE10Policy1000ELNS0_9SortOrderE0EmS6_yiiNS1_21identity_decomposer_tEEEvPT5_SC_PT3_PKSD_PT1_PKSH_PT2_PKSL_T4_iiT6_ --------------------------
	.section	.nv.info._ZN3cub18CUB_300001_SM_10006detail10radix_sort29DeviceRadixSortOnesweepKernelINS1_5radix10policy_hubImNS0_8NullTypeEyE10Policy1000ELNS0_9SortOrderE0EmS6_yiiNS1_21identity_decomposer_tEEEvPT5_SC_PT3_PKSD_PT1_PKSH_PT2_PKSL_T4_iiT6_,"",@"SHT_CUDA_INFO"
	.sectionflags	@""
	.align	4


	//----- nvinfo : EIATTR_CUDA_API_VERSION
	.align		4
        /*0000*/ 	.byte	0x04, 0x37
        /*0002*/ 	.short	(.L_108 - .L_107)
.L_107:
        /*0004*/ 	.word	0x00000082


	//----- nvinfo : EIATTR_KPARAM_INFO
	.align		4
.L_108:
        /*0008*/ 	.byte	0x04, 0x17
        /*000a*/ 	.short	(.L_110 - .L_109)
.L_109:
        /*000c*/ 	.word	0x00000000
        /*0010*/ 	.short	0x000b
        /*0012*/ 	.short	0x004c
        /*0014*/ 	.byte	0x00, 0xf0, 0x05, 0x00


	//----- nvinfo : EIATTR_KPARAM_INFO
	.align		4
.L_110:
        /*0018*/ 	.byte	0x04, 0x17
        /*001a*/ 	.short	(.L_112 - .L_111)
.L_111:
        /*001c*/ 	.word	0x00000000
        /*0020*/ 	.short	0x000a
        /*0022*/ 	.short	0x0048
        /*0024*/ 	.byte	0x00, 0xf0, 0x11, 0x00


	//----- nvinfo : EIATTR_KPARAM_INFO
	.align		4
.L_112:
        /*0028*/ 	.byte	0x04, 0x17
        /*002a*/ 	.short	(.L_114 - .L_113)
.L_113:
        /*002c*/ 	.word	0x00000000
        /*0030*/ 	.short	0x0009
        /*0032*/ 	.short	0x0044
        /*0034*/ 	.byte	0x00, 0xf0, 0x11, 0x00


	//----- nvinfo : EIATTR_KPARAM_INFO
	.align		4
.L_114:
        /*0038*/ 	.byte	0x04, 0x17
        /*003a*/ 	.short	(.L_116 - .L_115)
.L_115:
        /*003c*/ 	.word	0x00000000
        /*0040*/ 	.short	0x0008
        /*0042*/ 	.short	0x0040
        /*0044*/ 	.byte	0x00, 0xf0, 0x11, 0x00


	//----- nvinfo : EIATTR_KPARAM_INFO
	.align		4
.L_116:
        /*0048*/ 	.byte	0x04, 0x17
        /*004a*/ 	.short	(.L_118 - .L_117)
.L_117:
        /*004c*/ 	.word	0x00000000
        /*0050*/ 	.short	0x0007
        /*0052*/ 	.short	0x0038
        /*0054*/ 	.byte	0x00, 0xf5, 0x21, 0x00


	//----- nvinfo : EIATTR_KPARAM_INFO
	.align		4
.L_118:
        /*0058*/ 	.byte	0x04, 0x17
        /*005a*/ 	.short	(.L_120 - .L_119)
.L_119:
        /*005c*/ 	.word	0x00000000
        /*0060*/ 	.short	0x0006
        /*0062*/ 	.short	0x0030
        /*0064*/ 	.byte	0x00, 0xf5, 0x21, 0x00


	//----- nvinfo : EIATTR_KPARAM_INFO
	.align		4
.L_120:
        /*0068*/ 	.byte	0x04, 0x17
        /*006a*/ 	.short	(.L_122 - .L_121)
.L_121:
        /*006c*/ 	.word	0x00000000
        /*0070*/ 	.short	0x0005
        /*0072*/ 	.short	0x0028
        /*0074*/ 	.byte	0x00, 0xf5, 0x21, 0x00


	//----- nvinfo : EIATTR_KPARAM_INFO
	.align		4
.L_122:
        /*0078*/ 	.byte	0x04, 0x17
        /*007a*/ 	.short	(.L_124 - .L_123)
.L_123:
        /*007c*/ 	.word	0x00000000
        /*0080*/ 	.short	0x0004
        /*0082*/ 	.short	0x0020
        /*0084*/ 	.byte	0x00, 0xf5, 0x21, 0x00


	//----- nvinfo : EIATTR_KPARAM_INFO
	.align		4
.L_124:
        /*0088*/ 	.byte	0x04, 0x17
        /*008a*/ 	.short	(.L_126 - .L_125)
.L_125:
        /*008c*/ 	.word	0x00000000
        /*0090*/ 	.short	0x0003
        /*0092*/ 	.short	0x0018
        /*0094*/ 	.byte	0x00, 0xf5, 0x21, 0x00


	//----- nvinfo : EIATTR_KPARAM_INFO
	.align		4
.L_126:
        /*0098*/ 	.byte	0x04, 0x17
        /*009a*/ 	.short	(.L_128 - .L_127)
.L_127:
        /*009c*/ 	.word	0x00000000
        /*00a0*/ 	.short	0x0002
        /*00a2*/ 	.short	0x0010
        /*00a4*/ 	.byte	0x00, 0xf5, 0x21, 0x00


	//----- nvinfo : EIATTR_KPARAM_INFO
	.align		4
.L_128:
        /*00a8*/ 	.byte	0x04, 0x17
        /*00aa*/ 	.short	(.L_130 - .L_129)
.L_129:
        /*00ac*/ 	.word	0x00000000
        /*00b0*/ 	.short	0x0001
        /*00b2*/ 	.short	0x0008
        /*00b4*/ 	.byte	0x00, 0xf5, 0x21, 0x00


	//----- nvinfo : EIATTR_KPARAM_INFO
	.align		4
.L_130:
        /*00b8*/ 	.byte	0x04, 0x17
        /*00ba*/ 	.short	(.L_132 - .L_131)
.L_131:
        /*00bc*/ 	.word	0x00000000
        /*00c0*/ 	.short	0x0000
        /*00c2*/ 	.short	0x0000
        /*00c4*/ 	.byte	0x00, 0xf5, 0x21, 0x00


	//----- nvinfo : EIATTR_SPARSE_MMA_MASK
	.align		4
.L_132:
        /*00c8*/ 	.byte	0x03, 0x50
        /*00ca*/ 	.short	0x0000


	//----- nvinfo : EIATTR_MAXREG_COUNT
	.align		4
        /*00cc*/ 	.byte	0x03, 0x1b
        /*00ce*/ 	.short	0x00a8


	//----- nvinfo : EIATTR_NUM_BARRIERS
	.align		4
        /*00d0*/ 	.byte	0x02, 0x4c
        /*00d2*/ 	.byte	0x01
	.zero		1


	//----- nvinfo : EIATTR_MERCURY_ISA_VERSION
	.align		4
        /*00d4*/ 	.byte	0x03, 0x5f
        /*00d6*/ 	.short	0x0101


	//----- nvinfo : EIATTR_COOP_GROUP_MASK_REGIDS
	.align		4
        /*00d8*/ 	.byte	0x04, 0x29
        /*00da*/ 	.short	(.L_134 - .L_133)


	//   ....[0]....
.L_133:
        /*00dc*/ 	.word	0xffffffff


	//   ....[1]....
        /*00e0*/ 	.word	0x05000000


	//   ....[2]....
        /*00e4*/ 	.word	0xffffffff


	//   ....[3]....
        /*00e8*/ 	.word	0xffffffff


	//   ....[4]....
        /*00ec*/ 	.word	0xffffffff


	//   ....[5]....
        /*00f0*/ 	.word	0xffffffff


	//   ....[6]....
        /*00f4*/ 	.word	0xffffffff


	//   ....[7]....
        /*00f8*/ 	.word	0xffffffff


	//   ....[8]....
        /*00fc*/ 	.word	0xffffffff


	//   ....[9]....
        /*0100*/ 	.word	0xffffffff


	//   ....[10]....
        /*0104*/ 	.word	0xffffffff


	//   ....[11]....
        /*0108*/ 	.word	0xffffffff


	//   ....[12]....
        /*010c*/ 	.word	0xffffffff


	//   ....[13]....
        /*0110*/ 	.word	0xffffffff


	//   ....[14]....
        /*0114*/ 	.word	0xffffffff


	//   ....[15]....
        /*0118*/ 	.word	0xffffffff


	//   ....[16]....
        /*011c*/ 	.word	0xffffffff


	//   ....[17]....
        /*0120*/ 	.word	0xffffffff


	//   ....[18]....
        /*0124*/ 	.word	0xffffffff


	//   ....[19]....
        /*0128*/ 	.word	0xffffffff


	//   ....[20]....
        /*012c*/ 	.word	0xffffffff


	//   ....[21]....
        /*0130*/ 	.word	0xffffffff


	//   ....[22]....
        /*0134*/ 	.word	0xffffffff


	//   ....[23]....
        /*0138*/ 	.word	0xffffffff


	//   ....[24]....
        /*013c*/ 	.word	0xffffffff


	//   ....[25]....
        /*0140*/ 	.word	0xffffffff


	//   ....[26]....
        /*0144*/ 	.word	0xffffffff


	//   ....[27]....
        /*0148*/ 	.word	0xffffffff


	//   ....[28]....
        /*014c*/ 	.word	0xffffffff


	//   ....[29]....
        /*0150*/ 	.word	0xffffffff


	//   ....[30]....
        /*0154*/ 	.word	0xffffffff


	//   ....[31]....
        /*0158*/ 	.word	0xffffffff


	//   ....[32]....
        /*015c*/ 	.word	0xffffffff


	//   ....[33]....
        /*0160*/ 	.word	0xffffffff


	//   ....[34]....
        /*0164*/ 	.word	0xffffffff


	//   ....[35]....
        /*0168*/ 	.word	0xffffffff


	//   ....[36]....
        /*016c*/ 	.word	0xffffffff


	//   ....[37]....
        /*0170*/ 	.word	0xffffffff


	//   ....[38]....
        /*0174*/ 	.word	0xffffffff


	//   ....[39]....
        /*0178*/ 	.word	0xffffffff


	//   ....[40]....
        /*017c*/ 	.word	0xffffffff


	//   ....[41]....
        /*0180*/ 	.word	0xffffffff


	//   ....[42]....
        /*0184*/ 	.word	0xffffffff


	//   ....[43]....
        /*0188*/ 	.word	0xffffffff


	//   ....[44]....
        /*018c*/ 	.word	0xffffffff


	//   ....[45]....
        /*0190*/ 	.word	0xffffffff


	//   ....[46]....
        /*0194*/ 	.word	0xffffffff


	//   ....[47]....
        /*0198*/ 	.word	0xffffffff


	//   ....[48]....
        /*019c*/ 	.word	0xffffffff


	//   ....[49]....
        /*01a0*/ 	.word	0xffffffff


	//   ....[50]....
        /*01a4*/ 	.word	0xffffffff


	//   ....[51]....
        /*01a8*/ 	.word	0xffffffff


	//   ....[52]....
        /*01ac*/ 	.word	0xffffffff


	//   ....[53]....
        /*01b0*/ 	.word	0xffffffff


	//   ....[54]....
        /*01b4*/ 	.word	0xffffffff


	//   ....[55]....
        /*01b8*/ 	.word	0xffffffff


	//   ....[56]....
        /*01bc*/ 	.word	0xffffffff


	//   ....[57]....
        /*01c0*/ 	.word	0xffffffff


	//   ....[58]....
        /*01c4*/ 	.word	0xffffffff


	//   ....[59]....
        /*01c8*/ 	.word	0xffffffff


	//   ....[60]....
        /*01cc*/ 	.word	0xffffffff


	//   ....[61]....
        /*01d0*/ 	.word	0xffffffff


	//   ....[62]....
        /*01d4*/ 	.word	0xffffffff


	//   ....[63]....
        /*01d8*/ 	.word	0xffffffff


	//   ....[64]....
        /*01dc*/ 	.word	0xffffffff


	//   ....[65]....
        /*01e0*/ 	.word	0xffffffff


	//   ....[66]....
        /*01e4*/ 	.word	0xffffffff


	//   ....[67]....
        /*01e8*/ 	.word	0xffffffff


	//   ....[68]....
        /*01ec*/ 	.word	0xffffffff


	//   ....[69]....
        /*01f0*/ 	.word	0xffffffff


	//   ....[70]....
        /*01f4*/ 	.word	0xffffffff


	//   ....[71]....
        /*01f8*/ 	.word	0xffffffff


	//   ....[72]....
        /*01fc*/ 	.word	0xffffffff


	//   ....[73]....
        /*0200*/ 	.word	0xffffffff


	//   ....[74]....
        /*0204*/ 	.word	0xffffffff


	//   ....[75]....
        /*0208*/ 	.word	0xffffffff


	//   ....[76]....
        /*020c*/ 	.word	0xffffffff


	//   ....[77]....
        /*0210*/ 	.word	0xffffffff


	//   ....[78]....
        /*0214*/ 	.word	0xffffffff


	//   ....[79]....
        /*0218*/ 	.word	0xffffffff


	//   ....[80]....
        /*021c*/ 	.word	0xffffffff


	//   ....[81]....
        /*0220*/ 	.word	0xffffffff


	//   ....[82]....
        /*0224*/ 	.word	0xffffffff


	//   ....[83]....
        /*0228*/ 	.word	0xffffffff


	//   ....[84]....
        /*022c*/ 	.word	0xffffffff


	//   ....[85]....
        /*0230*/ 	.word	0xffffffff


	//   ....[86]....
        /*0234*/ 	.word	0xffffffff


	//   ....[87]....
        /*0238*/ 	.word	0xffffffff


	//   ....[88]....
        /*023c*/ 	.word	0xffffffff


	//   ....[89]....
        /*0240*/ 	.word	0xffffffff


	//   ....[90]....
        /*0244*/ 	.word	0xffffffff


	//   ....[91]....
        /*0248*/ 	.word	0xffffffff


	//   ....[92]....
        /*024c*/ 	.word	0xffffffff


	//   ....[93]....
        /*0250*/ 	.word	0xffffffff


	//   ....[94]....
        /*0254*/ 	.word	0xffffffff


	//   ....[95]....
        /*0258*/ 	.word	0xffffffff


	//   ....[96]....
        /*025c*/ 	.word	0xffffffff


	//   ....[97]....
        /*0260*/ 	.word	0xffffffff


	//   ....[98]....
        /*0264*/ 	.word	0xffffffff


	//   ....[99]....
        /*0268*/ 	.word	0xffffffff


	//   ....[100]....
        /*026c*/ 	.word	0xffffffff


	//   ....[101]....
        /*0270*/ 	.word	0xffffffff


	//   ....[102]....
        /*0274*/ 	.word	0xffffffff


	//   ....[103]....
        /*0278*/ 	.word	0xffffffff


	//   ....[104]....
        /*027c*/ 	.word	0xffffffff


	//   ....[105]....
        /*0280*/ 	.word	0xffffffff


	//   ....[106]....
        /*0284*/ 	.word	0xffffffff


	//   ....[107]....
        /*0288*/ 	.word	0xffffffff


	//   ....[108]....
        /*028c*/ 	.word	0xffffffff


	//   ....[109]....
        /*0290*/ 	.word	0xffffffff


	//   ....[110]....
        /*0294*/ 	.word	0xffffffff


	//   ....[111]....
        /*0298*/ 	.word	0xffffffff


	//   ....[112]....
        /*029c*/ 	.word	0xffffffff


	//   ....[113]....
        /*02a0*/ 	.word	0xffffffff


	//   ....[114]....
        /*02a4*/ 	.word	0xffffffff


	//   ....[115]....
        /*02a8*/ 	.word	0xffffffff


	//   ....[116]....
        /*02ac*/ 	.word	0xffffffff


	//   ....[117]....
        /*02b0*/ 	.word	0xffffffff


	//   ....[118]....
        /*02b4*/ 	.word	0xffffffff


	//   ....[119]....
        /*02b8*/ 	.word	0xffffffff


	//   ....[120]....
        /*02bc*/ 	.word	0xffffffff


	//   ....[121]....
        /*02c0*/ 	.word	0xffffffff


	//   ....[122]....
        /*02c4*/ 	.word	0xffffffff


	//   ....[123]....
        /*02c8*/ 	.word	0xffffffff


	//   ....[124]....
        /*02cc*/ 	.word	0xffffffff


	//   ....[125]....
        /*02d0*/ 	.word	0xffffffff


	//   ....[126]....
        /*02d4*/ 	.word	0xffffffff


	//   ....[127]....
        /*02d8*/ 	.word	0xffffffff


	//   ....[128]....
        /*02dc*/ 	.word	0xffffffff


	//   ....[129]....
        /*02e0*/ 	.word	0xffffffff


	//   ....[130]....
        /*02e4*/ 	.word	0xffffffff


	//   ....[131]....
        /*02e8*/ 	.word	0xffffffff


	//   ....[132]....
        /*02ec*/ 	.word	0xffffffff


	//   ....[133]....
        /*02f0*/ 	.word	0xffffffff


	//   ....[134]....
        /*02f4*/ 	.word	0xffffffff


	//   ....[135]....
        /*02f8*/ 	.word	0xffffffff


	//   ....[136]....
        /*02fc*/ 	.word	0xffffffff


	//   ....[137]....
        /*0300*/ 	.word	0xffffffff


	//   ....[138]....
        /*0304*/ 	.word	0xffffffff


	//   ....[139]....
        /*0308*/ 	.word	0xffffffff


	//   ....[140]....
        /*030c*/ 	.word	0xffffffff


	//   ....[141]....
        /*0310*/ 	.word	0xffffffff


	//   ....[142]....
        /*0314*/ 	.word	0x05000008


	//   ....[143]....
        /*0318*/ 	.word	0xffffffff


	//   ....[144]....
        /*031c*/ 	.word	0xffffffff


	//   ....[145]....
        /*0320*/ 	.word	0xffffffff


	//   ....[146]....
        /*0324*/ 	.word	0xffffffff


	//   ....[147]....
        /*0328*/ 	.word	0xffffffff


	//   ....[148]....
        /*032c*/ 	.word	0xffffffff


	//   ....[149]....
        /*0330*/ 	.word	0xffffffff


	//   ....[150]....
        /*0334*/ 	.word	0xffffffff


	//   ....[151]....
        /*0338*/ 	.word	0xffffffff


	//   ....[152]....
        /*033c*/ 	.word	0xffffffff


	//   ....[153]....
        /*0340*/ 	.word	0xffffffff


	//   ....[154]....
        /*0344*/ 	.word	0xffffffff


	//   ....[155]....
        /*0348*/ 	.word	0xffffffff


	//   ....[156]....
        /*034c*/ 	.word	0xffffffff


	//   ....[157]....
        /*0350*/ 	.word	0xffffffff


	//   ....[158]....
        /*0354*/ 	.word	0xffffffff


	//   ....[159]....
        /*0358*/ 	.word	0xffffffff


	//   ....[160]....
        /*035c*/ 	.word	0xffffffff


	//   ....[161]....
        /*0360*/ 	.word	0xffffffff


	//   ....[162]....
        /*0364*/ 	.word	0xffffffff


	//   ....[163]....
        /*0368*/ 	.word	0xffffffff


	//   ....[164]....
        /*036c*/ 	.word	0xffffffff


	//   ....[165]....
        /*0370*/ 	.word	0xffffffff


	//   ....[166]....
        /*0374*/ 	.word	0xffffffff


	//   ....[167]....
        /*0378*/ 	.word	0xffffffff


	//   ....[168]....
        /*037c*/ 	.word	0xffffffff


	//   ....[169]....
        /*0380*/ 	.word	0xffffffff


	//   ....[170]....
        /*0384*/ 	.word	0xffffffff


	//   ....[171]....
        /*0388*/ 	.word	0xffffffff


	//   ....[172]....
        /*038c*/ 	.word	0xffffffff


	//   ....[173]....
        /*0390*/ 	.word	0x05000053


	//   ....[174]....
        /*0394*/ 	.word	0x05000053


	//   ....[175]....
        /*0398*/ 	.word	0x05000053


	//   ....[176]....
        /*039c*/ 	.word	0x05000053


	//   ....[177]....
        /*03a0*/ 	.word	0x05000053


	//----- nvinfo : EIATTR_COOP_GROUP_INSTR_OFFSETS
	.align		4
.L_134:
        /*03a4*/ 	.byte	0x04, 0x28
        /*03a6*/ 	.short	(.L_136 - .L_135)


	//   ....[0]....
.L_135:
        /*03a8*/ 	.word	0x00000ed0


	//   ....[1]....
        /*03ac*/ 	.word	0x000016e0


	//   ....[2]....
        /*03b0*/ 	.word	0x00002030


	//   ....[3]....
        /*03b4*/ 	.word	0x00002050


	//   ....[4]....
        /*03b8*/ 	.word	0x00002070


	//   ....[5]....
        /*03bc*/ 	.word	0x00002090


	//   ....[6]....
        /*03c0*/ 	.word	0x000020b0


	//   ....[7]....
        /*03c4*/ 	.word	0x00002540


	//   ....[8]....
        /*03c8*/ 	.word	0x00002550


	//   ....[9]....
        /*03cc*/ 	.word	0x00002570


	//   ....[10]....
        /*03d0*/ 	.word	0x00002590


	//   ....[11]....
        /*03d4*/ 	.word	0x000025e0


	//   ....[12]....
        /*03d8*/ 	.word	0x00002620


	//   ....[13]....
        /*03dc*/ 	.word	0x00002660


	//   ....[14]....
        /*03e0*/ 	.word	0x00002680


	//   ....[15]....
        /*03e4*/ 	.word	0x00002780


	//   ....[16]....
        /*03e8*/ 	.word	0x00002790


	//   ....[17]....
        /*03ec*/ 	.word	0x000027c0


	//   ....[18]....
        /*03f0*/ 	.word	0x000027f0


	//   ....[19]....
        /*03f4*/ 	.word	0x00002820


	//   ....[20]....
        /*03f8*/ 	.word	0x00002860


	//   ....[21]....
        /*03fc*/ 	.word	0x00002880


	//   ....[22]....
        /*0400*/ 	.word	0x000028a0


	//   ....[23]....
        /*0404*/ 	.word	0x00002900


	//   ....[24]....
        /*0408*/ 	.word	0x000029b0


	//   ....[25]....
        /*040c*/ 	.word	0x000029c0


	//   ....[26]....
        /*0410*/ 	.word	0x000029e0


	//   ....[27]....
        /*0414*/ 	.word	0x00002a20


	//   ....[28]....
        /*0418*/ 	.word	0x00002a50


	//   ....[29]....
        /*041c*/ 	.word	0x00002a90


	//   ....[30]....
        /*0420*/ 	.word	0x00002ab0


	//   ....[31]....
        /*0424*/ 	.word	0x00002ad0


	//   ....[32]....
        /*0428*/ 	.word	0x00002b30


	//   ....[33]....
        /*042c*/ 	.word	0x00002be0


	//   ....[34]....
        /*0430*/ 	.word	0x00002bf0


	//   ....[35]....
        /*0434*/ 	.word	0x00002c10


	//   ....[36]....
        /*0438*/ 	.word	0x00002c50


	//   ....[37]....
        /*043c*/ 	.word	0x00002c80


	//   ....[38]....
        /*0440*/ 	.word	0x00002cc0


	//   ....[39]....
        /*0444*/ 	.word	0x00002ce0


	//   ....[40]....
        /*0448*/ 	.word	0x00002d00


	//   ....[41]....
        /*044c*/ 	.word	0x00002d70


	//   ....[42]....
        /*0450*/ 	.word	0x00002e20


	//   ....[43]....
        /*0454*/ 	.word	0x00002e30


	//   ....[44]....
        /*0458*/ 	.word	0x00002e50


	//   ....[45]....
        /*045c*/ 	.word	0x00002e90


	//   ....[46]....
        /*0460*/ 	.word	0x00002ec0


	//   ....[47]....
        /*0464*/ 	.word	0x00002f00


	//   ....[48]....
        /*0468*/ 	.word	0x00002f20


	//   ....[49]....
        /*046c*/ 	.word	0x00002f40


	//   ....[50]....
        /*0470*/ 	.word	0x00002fb0


	//   ....[51]....
        /*0474*/ 	.word	0x00003070


	//   ....[52]....
        /*0478*/ 	.word	0x00003080


	//   ....[53]....
        /*047c*/ 	.word	0x000030a0


	//   ....[54]....
        /*0480*/ 	.word	0x000030e0


	//   ....[55]....
        /*0484*/ 	.word	0x00003110


	//   ....[56]....
        /*0488*/ 	.word	0x00003150


	//   ....[57]....
        /*048c*/ 	.word	0x00003170


	//   ....[58]....
        /*0490*/ 	.word	0x00003190


	//   ....[59]....
        /*0494*/ 	.word	0x000031f0


	//   ....[60]....
        /*0498*/ 	.word	0x000032a0


	//   ....[61]....
        /*049c*/ 	.word	0x000032b0


	//   ....[62]....
        /*04a0*/ 	.word	0x000032e0


	//   ....[63]....
        /*04a4*/ 	.word	0x00003310


	//   ....[64]....
        /*04a8*/ 	.word	0x00003340


	//   ....[65]....
        /*04ac*/ 	.word	0x00003380


	//   ....[66]....
        /*04b0*/ 	.word	0x000033a0


	//   ....[67]....
        /*04b4*/ 	.word	0x000033c0


	//   ....[68]....
        /*04b8*/ 	.word	0x00003400


	//   ....[69]....
        /*04bc*/ 	.word	0x000034c0


	//   ....[70]....
        /*04c0*/ 	.word	0x000034e0


	//   ....[71]....
        /*04c4*/ 	.word	0x000034f0


	//   ....[72]....
        /*04c8*/ 	.word	0x00003520


	//   ....[73]....
        /*04cc*/ 	.word	0x00003550


	//   ....[74]....
        /*04d0*/ 	.word	0x00003580


	//   ....[75]....
        /*04d4*/ 	.word	0x000035c0


	//   ....[76]....
        /*04d8*/ 	.word	0x000035e0


	//   ....[77]....
        /*04dc*/ 	.word	0x00003600


	//   ....[78]....
        /*04e0*/ 	.word	0x00003710


	//   ....[79]....
        /*04e4*/ 	.word	0x00003720


	//   ....[80]....
        /*04e8*/ 	.word	0x00003750


	//   ....[81]....
        /*04ec*/ 	.word	0x00003780


	//   ....[82]....
        /*04f0*/ 	.word	0x000037b0


	//   ....[83]....
        /*04f4*/ 	.word	0x000037f0


	//   ....[84]....
        /*04f8*/ 	.word	0x00003810


	//   ....[85]....
        /*04fc*/ 	.word	0x00003830


	//   ....[86]....
        /*0500*/ 	.word	0x00003890


	//   ....[87]....
        /*0504*/ 	.word	0x00003930


	//   ....[88]....
        /*0508*/ 	.word	0x00003940


	//   ....[89]....
        /*050c*/ 	.word	0x00003970


	//   ....[90]....
        /*0510*/ 	.word	0x000039a0


	//   ....[91]....
        /*0514*/ 	.word	0x000039d0


	//   ....[92]....
        /*0518*/ 	.word	0x00003a10


	//   ....[93]....
        /*051c*/ 	.word	0x00003a30


	//   ....[94]....
        /*0520*/ 	.word	0x00003a50


	//   ....[95]....
        /*0524*/ 	.word	0x00003ac0


	//   ....[96]....
        /*0528*/ 	.word	0x00003b50


	//   ....[97]....
        /*052c*/ 	.word	0x00003b70


	//   ....[98]....
        /*0530*/ 	.word	0x00003b80


	//   ....[99]....
        /*0534*/ 	.word	0x00003bb0


	//   ....[100]....
        /*0538*/ 	.word	0x00003be0


	//   ....[101]....
        /*053c*/ 	.word	0x00003c10


	//   ....[102]....
        /*0540*/ 	.word	0x00003c50


	//   ....[103]....
        /*0544*/ 	.word	0x00003c70


	//   ....[104]....
        /*0548*/ 	.word	0x00003c90


	//   ....[105]....
        /*054c*/ 	.word	0x00003d80


	//   ....[106]....
        /*0550*/ 	.word	0x00003db0


	//   ....[107]....
        /*0554*/ 	.word	0x00003dc0


	//   ....[108]....
        /*0558*/ 	.word	0x00003de0


	//   ....[109]....
        /*055c*/ 	.word	0x00003e20


	//   ....[110]....
        /*0560*/ 	.word	0x00003e50


	//   ....[111]....
        /*0564*/ 	.word	0x00003e90


	//   ....[112]....
        /*0568*/ 	.word	0x00003eb0


	//   ....[113]....
        /*056c*/ 	.word	0x00003ed0


	//   ....[114]....
        /*0570*/ 	.word	0x00003fb0


	//   ....[115]....
        /*0574*/ 	.word	0x00003fd0


	//   ....[116]....
        /*0578*/ 	.word	0x00003fe0


	//   ....[117]....
        /*057c*/ 	.word	0x00004000


	//   ....[118]....
        /*0580*/ 	.word	0x00004040


	//   ....[119]....
        /*0584*/ 	.word	0x00004080


	//   ....[120]....
        /*0588*/ 	.word	0x000040c0


	//   ....[121]....
        /*058c*/ 	.word	0x000040e0


	//   ....[122]....
        /*0590*/ 	.word	0x00004100


	//   ....[123]....
        /*0594*/ 	.word	0x000041e0


	//   ....[124]....
        /*0598*/ 	.word	0x00004200


	//   ....[125]....
        /*059c*/ 	.word	0x00004210


	//   ....[126]....
        /*05a0*/ 	.word	0x00004240


	//   ....[127]....
        /*05a4*/ 	.word	0x00004270


	//   ....[128]....
        /*05a8*/ 	.word	0x000042a0


	//   ....[129]....
        /*05ac*/ 	.word	0x000042e0


	//   ....[130]....
        /*05b0*/ 	.word	0x00004300


	//   ....[131]....
        /*05b4*/ 	.word	0x00004320


	//   ....[132]....
        /*05b8*/ 	.word	0x00004410


	//   ....[133]....
        /*05bc*/ 	.word	0x00004430


	//   ....[134]....
        /*05c0*/ 	.word	0x00004440


	//   ....[135]....
        /*05c4*/ 	.word	0x00004460


	//   ....[136]....
        /*05c8*/ 	.word	0x000044a0


	//   ....[137]....
        /*05cc*/ 	.word	0x000044d0


	//   ....[138]....
        /*05d0*/ 	.word	0x00004510


	//   ....[139]....
        /*05d4*/ 	.word	0x00004530


	//   ....[140]....
        /*05d8*/ 	.word	0x00004550


	//   ....[141]....
        /*05dc*/ 	.word	0x00004630


	//   ....[142]....
        /*05e0*/ 	.word	0x00004b50


	//   ....[143]....
        /*05e4*/ 	.word	0x00004e70


	//   ....[144]....
        /*05e8*/ 	.word	0x00004f20


	//   ....[145]....
        /*05ec*/ 	.word	0x00004fd0


	//   ....[146]....
        /*05f0*/ 	.word	0x00005080


	//   ....[147]....
        /*05f4*/ 	.word	0x00005130


	//   ....[148]....
        /*05f8*/ 	.word	0x000051e0


	//   ....[149]....
        /*05fc*/ 	.word	0x00005290


	//   ....[150]....
        /*0600*/ 	.word	0x00005340


	//   ....[151]....
        /*0604*/ 	.word	0x000053f0


	//   ....[152]....
        /*0608*/ 	.word	0x000054a0


	//   ....[153]....
        /*060c*/ 	.word	0x00005550


	//   ....[154]....
        /*0610*/ 	.word	0x00005600


	//   ....[155]....
        /*0614*/ 	.word	0x000056b0


	//   ....[156]....
        /*0618*/ 	.word	0x00005760


	//   ....[157]....
        /*061c*/ 	.word	0x00005810


	//   ....[158]....
        /*0620*/ 	.word	0x00005a10


	//   ....[159]....
        /*0624*/ 	.word	0x00005b30


	//   ....[160]....
        /*0628*/ 	.word	0x00005c50


	//   ....[161]....
        /*062c*/ 	.word	0x00005d70


	//   ....[162]....
        /*0630*/ 	.word	0x00005e90


	//   ....[163]....
        /*0634*/ 	.word	0x00005fb0


	//   ....[164]....
        /*0638*/ 	.word	0x000060d0


	//   ....[165]....
        /*063c*/ 	.word	0x000061e0


	//   ....[166]....
        /*0640*/ 	.word	0x000062e0


	//   ....[167]....
        /*0644*/ 	.word	0x000063e0


	//   ....[168]....
        /*0648*/ 	.word	0x000064e0


	//   ....[169]....
        /*064c*/ 	.word	0x000065e0


	//   ....[170]....
        /*0650*/ 	.word	0x000066e0


	//   ....[171]....
        /*0654*/ 	.word	0x000067e0


	//   ....[172]....
        /*0658*/ 	.word	0x000068d0


	//   ....[173]....
        /*065c*/ 	.word	0x00006940


	//   ....[174]....
        /*0660*/ 	.word	0x000069b0


	//   ....[175]....
        /*0664*/ 	.word	0x00006a20


	//   ....[176]....
        /*0668*/ 	.word	0x00006a90


	//   ....[177]....
        /*066c*/ 	.word	0x00006b00


	//----- nvinfo : EIATTR_VRC_CTA_INIT_COUNT
	.align		4
.L_136:
        /*0670*/ 	.byte	0x02, 0x4a
	.zero		1
	.zero		1


	//----- nvinfo : EIATTR_EXIT_INSTR_OFFSETS
	.align		4
        /*0674*/ 	.byte	0x04, 0x1c
        /*0676*/ 	.short	(.L_138 - .L_137)


	//   ....[0]....
.L_137:
        /*0678*/ 	.word	0x00001ae0


	//   ....[1]....
        /*067c*/ 	.word	0x00001e30


	//   ....[2]....
        /*0680*/ 	.word	0x00001e50


	//   ....[3]....
        /*0684*/ 	.word	0x00005820


	//   ....[4]....
        /*0688*/ 	.word	0x000068e0


	//----- nvinfo : EIATTR_MAX_THREADS
	.align		4
.L_138:
        /*068c*/ 	.byte	0x04, 0x05
        /*068e*/ 	.short	(.L_140 - .L_139)
.L_139:
        /*0690*/ 	.word	0x00000180
        /*0694*/ 	.word	0x00000001
        /*0698*/ 	.word	0x00000001


	//----- nvinfo : EIATTR_CRS_STACK_SIZE
	.align		4
.L_140:
        /*069c*/ 	.byte	0x04, 0x1e
        /*069e*/ 	.short	(.L_142 - .L_141)
.L_141:
        /*06a0*/ 	.word	0x00000000


	//----- nvinfo : EIATTR_CBANK_PARAM_SIZE
	.align		4
.L_142:
        /*06a4*/ 	.byte	0x03, 0x19
        /*06a6*/ 	.short	0x004d


	//----- nvinfo : EIATTR_PARAM_CBANK
	.align		4
        /*06a8*/ 	.byte	0x04, 0x0a
        /*06aa*/ 	.short	(.L_144 - .L_143)
	.align		4
.L_143:
        /*06ac*/ 	.word	index@(.nv.constant0._ZN3cub18CUB_300001_SM_10006detail10radix_sort29DeviceRadixSortOnesweepKernelINS1_5radix10policy_hubImNS0_8NullTypeEyE10Policy1000ELNS0_9SortOrderE0EmS6_yiiNS1_21identity_decomposer_tEEEvPT5_SC_PT3_PKSD_PT1_PKSH_PT2_PKSL_T4_iiT6_)
        /*06b0*/ 	.short	0x0380
        /*06b2*/ 	.short	0x004d


	//----- nvinfo : EIATTR_SW_WAR
	.align		4
.L_144:
        /*06b4*/ 	.byte	0x04, 0x36
        /*06b6*/ 	.short	(.L_146 - .L_145)
.L_145:
        /*06b8*/ 	.word	0x00000008
.L_146:


//--------------------- .nv.info._ZN3cub18CUB_300001_SM_10006detail10radix_sort33DeviceRadixSortExclusiveSumKernelINS1_5radix10policy_hubImNS0_8NullTypeEyE10Policy1000EyEEvPT0_ --------------------------
	.section	.nv.info._ZN3cub18CUB_300001_SM_10006detail10radix_sort33DeviceRadixSortExclusiveSumKernelINS1_5radix10policy_hubImNS0_8NullTypeEyE10Policy1000EyEEvPT0_,"",@"SHT_CUDA_INFO"
	.sectionflags	@""
	.align	4


	//----- nvinfo : EIATTR_CUDA_API_VERSION
	.align		4
        /*0000*/ 	.byte	0x04, 0x37
        /*0002*/ 	.short	(.L_148 - .L_147)
.L_147:
        /*0004*/ 	.word	0x00000082


	//----- nvinfo : EIATTR_KPARAM_INFO
	.align		4
.L_148:
        /*0008*/ 	.byte	0x04, 0x17
        /*000a*/ 	.short	(.L_150 - .L_149)
.L_149:
        /*000c*/ 	.word	0x00000000
        /*0010*/ 	.short	0x0000
        /*0012*/ 	.short	0x0000
        /*0014*/ 	.byte	0x00, 0xf5, 0x21, 0x00


	//----- nvinfo : EIATTR_SPARSE_MMA_MASK
	.align		4
.L_150:
        /*0018*/ 	.byte	0x03, 0x50
        /*001a*/ 	.short	0x0000


	//----- nvinfo : EIATTR_MAXREG_COUNT
	.align		4
        /*001c*/ 	.byte	0x03, 0x1b
        /*001e*/ 	.short	0x00ff


	//----- nvinfo : EIATTR_NUM_BARRIERS
	.align		4
        /*0020*/ 	.byte	0x02, 0x4c
        /*0022*/ 	.byte	0x01
	.zero		1


	//----- nvinfo : EIATTR_MERCURY_ISA_VERSION
	.align		4
        /*0024*/ 	.byte	0x03, 0x5f
        /*0026*/ 	.short	0x0101


	//----- nvinfo : EIATTR_COOP_GROUP_MASK_REGIDS
	.align		4
        /*0028*/ 	.byte	0x04, 0x29
        /*002a*/ 	.short	(.L_152 - .L_151)


	//   ....[0]....
.L_151:
        /*002c*/ 	.word	0xffffffff


	//   ....[1]....
        /*0030*/ 	.word	0xffffffff


	//   ....[2]....
        /*0034*/ 	.word	0xffffffff


	//   ....[3]....
        /*0038*/ 	.word	0xffffffff


	//   ....[4]....
        /*003c*/ 	.word	0xffffffff


	//   ....[5]....
        /*0040*/ 	.word	0xffffffff


	//   ....[6]....
        /*0044*/ 	.word	0xffffffff


	//   ....[7]....
        /*0048*/ 	.word	0xffffffff


	//   ....[8]....
        /*004c*/ 	.word	0xffffffff


	//   ....[9]....
        /*0050*/ 	.word	0xffffffff


	//   ....[10]....
        /*0054*/ 	.word	0x05000015


	//   ....[11]....
        /*0058*/ 	.word	0x05000015


	//   ....[12]....
        /*005c*/ 	.word	0x05000015


	//   ....[13]....
        /*0060*/ 	.word	0x05000015


	//   ....[14]....
        /*0064*/ 	.word	0x05000015


	//   ....[15]....
        /*0068*/ 	.word	0x05000015


	//   ....[16]....
        /*006c*/ 	.word	0x05000015


	//   ....[17]....
        /*0070*/ 	.word	0x05000015


	//   ....[18]....
        /*0074*/ 	.word	0x05000015


	//   ....[19]....
        /*0078*/ 	.word	0x05000015


	//----- nvinfo : EIATTR_COOP_GROUP_INSTR_OFFSETS
	.align		4
.L_152:
        /*007c*/ 	.byte	0x04, 0x28
        /*007e*/ 	.short	(.L_154 - .L_153)


	//   ....[0]....
.L_153:
        /*0080*/ 	.word	0x00000250


	//   ....[1]....
        /*0084*/ 	.word	0x00000260


	//   ....[2]....
        /*0088*/ 	.word	0x000002a0


	//   ....[3]....
        /*008c*/ 	.word	0x000002c0


	//   ....[4]....
        /*0090*/ 	.word	0x00000310


	//   ....[5]....
        /*0094*/ 	.word	0x00000320


	//   ....[6]....
        /*0098*/ 	.word	0x00000360


	//   ....[7]....
        /*009c*/ 	.word	0x00000380


	//   ....[8]....
        /*00a0*/ 	.word	0x000003d0


	//   ....[9]....
        /*00a4*/ 	.word	0x000003e0


	//   ....[10]....
        /*00a8*/ 	.word	0x00000660


	//   ....[11]....
        /*00ac*/ 	.word	0x000006b0


	//   ....[12]....
        /*00b0*/ 	.word	0x00000740


	//   ....[13]....
        /*00b4*/ 	.word	0x00000790


	//   ....[14]....
        /*00b8*/ 	.word	0x00000820


	//   ....[15]....
        /*00bc*/ 	.word	0x00000870


	//   ....[16]....
        /*00c0*/ 	.word	0x00000900


	//   ....[17]....
        /*00c4*/ 	.word	0x00000950


	//   ....[18]....
        /*00c8*/ 	.word	0x000009e0


	//   ....[19]....
        /*00cc*/ 	.word	0x00000a30


	//----- nvinfo : EIATTR_VRC_CTA_INIT_COUNT
	.align		4
.L_154:
        /*00d0*/ 	.byte	0x02, 0x4a
	.zero		1
	.zero		1


	//----- nvinfo : EIATTR_EXIT_INSTR_OFFSETS
	.align		4
        /*00d4*/ 	.byte	0x04, 0x1c
        /*00d6*/ 	.short	(.L_156 - .L_155)


	//   ....[0]....
.L_155:
        /*00d8*/ 	.word	0x000005d0


	//   ....[1]....
        /*00dc*/ 	.word	0x00000600


	//----- nvinfo : EIATTR_CRS_STACK_SIZE
	.align		4
.L_156:
        /*00e0*/ 	.byte	0x04, 0x1e
        /*00e2*/ 	.short	(.L_158 - .L_157)
.L_157:
        /*00e4*/ 	.word	0x00000000


	//----- nvinfo : EIATTR_CBANK_PARAM_SIZE
	.align		4
.L_158:
        /*00e8*/ 	.byte	0x03, 0x19
        /*00ea*/ 	.short	0x0008


	//----- nvinfo : EIATTR_PARAM_CBANK
	.align		4
        /*00ec*/ 	.byte	0x04, 0x0a
        /*00ee*/ 	.short	(.L_160 - .L_159)
	.align		4
.L_159:
        /*00f0*/ 	.word	index@(.nv.constant0._ZN3cub18CUB_300001_SM_10006detail10radix_sort33DeviceRadixSortExclusiveSumKernelINS1_5radix10policy_hubImNS0_8NullTypeEyE10Policy1000EyEEvPT0_)
        /*00f4*/ 	.short	0x0380
        /*00f6*/ 	.short	0x0008


	//----- nvinfo : EIATTR_SW_WAR
	.align		4
.L_160:
        /*00f8*/ 	.byte	0x04, 0x36
        /*00fa*/ 	.short	(.L_162 - .L_161)
.L_161:
        /*00fc*/ 	.word	0x00000008
.L_162:


//--------------------- .nv.info._ZN3cub18CUB_300001_SM_10006detail10radix_sort30DeviceRadixSortHistogramKernelINS1_5radix10policy_hubImNS0_8NullTypeEyE10Policy1000ELNS0_9SortOrderE0EmyNS1_21identity_decomposer_tEEEvPT2_PKT1_SB_iiT3_ --------------------------
	.section	.nv.info._ZN3cub18CUB_300001_SM_10006detail10radix_sort30DeviceRadixSortHistogramKernelINS1_5radix10policy_hubImNS0_8NullTypeEyE10Policy1000ELNS0_9SortOrderE0EmyNS1_21identity_decomposer_tEEEvPT2_PKT1_SB_iiT3_,"",@"SHT_CUDA_INFO"
	.sectionflags	@""
	.align	4


	//----- nvinfo : EIATTR_CUDA_API_VERSION
	.align		4
        /*0000*/ 	.byte	0x04, 0x37
        /*0002*/ 	.short	(.L_164 - .L_163)
.L_163:
        /*0004*/ 	.word	0x00000082


	//----- nvinfo : EIATTR_KPARAM_INFO
	.align		4
.L_164:
        /*0008*/ 	.byte	0x04, 0x17
        /*000a*/ 	.short	(.L_166 - .L_165)
.L_165:
        /*000c*/ 	.word	0x00000000
        /*0010*/ 	.short	0x0005
        /*0012*/ 	.short	0x0020
        /*0014*/ 	.byte	0x00, 0xf0, 0x05, 0x00


	//----- nvinfo : EIATTR_KPARAM_INFO
	.align		4
.L_166:
        /*0018*/ 	.byte	0x04, 0x17
        /*001a*/ 	.short	(.L_168 - .L_167)
.L_167:
        /*001c*/ 	.word	0x00000000
        /*0020*/ 	.short	0x0004
        /*0022*/ 	.short	0x001c
        /*0024*/ 	.byte	0x00, 0xf0, 0x11, 0x00


	//----- nvinfo : EIATTR_KPARAM_INFO
	.align		4
.L_168:
        /*0028*/ 	.byte	0x04, 0x17
        /*002a*/ 	.short	(.L_170 - .L_169)
.L_169:
        /*002c*/ 	.word	0x00000000
        /*0030*/ 	.short	0x0003
        /*0032*/ 	.short	0x0018
        /*0034*/ 	.byte	0x00, 0xf0, 0x11, 0x00


	//----- nvinfo : EIATTR_KPARAM_INFO
	.align		4
.L_170:
        /*0038*/ 	.byte	0x04, 0x17
        /*003a*/ 	.short	(.L_172 - .L_171)
.L_171:
        /*003c*/ 	.word	0x00000000
        /*0040*/ 	.short	0x0002
        /*0042*/ 	.short	0x0010
        /*0044*/ 	.byte	0x00, 0xf0, 0x21, 0x00


	//----- nvinfo : EIATTR_KPARAM_INFO
	.align		4
.L_172:
        /*0048*/ 	.byte	0x04, 0x17
        /*004a*/ 	.short	(.L_174 - .L_173)
.L_173:
        /*004c*/ 	.word	0x00000000
        /*0050*/ 	.short	0x0001
        /*0052*/ 	.short	0x0008
        /*0054*/ 	.byte	0x00, 0xf5, 0x21, 0x00


	//----- nvinfo : EIATTR_KPARAM_INFO
	.align		4
.L_174:
        /*0058*/ 	.byte	0x04, 0x17
        /*005a*/ 	.short	(.L_176 - .L_175)
.L_175:
        /*005c*/ 	.word	0x00000000
        /*0060*/ 	.short	0x0000
        /*0062*/ 	.short	0x0000
        /*0064*/ 	.byte	0x00, 0xf5, 0x21, 0x00


	//----- nvinfo : EIATTR_SPARSE_MMA_MASK
	.align		4
.L_176:
        /*0068*/ 	.byte	0x03, 0x50
        /*006a*/ 	.short	0x0000


	//----- nvinfo : EIATTR_MAXREG_COUNT
	.align		4
        /*006c*/ 	.byte	0x03, 0x1b
        /*006e*/ 	.short	0x00ff


	//----- nvinfo : EIATTR_NUM_BARRIERS
	.align		4
        /*0070*/ 	.byte	0x02, 0x4c
        /*0072*/ 	.byte	0x01
	.zero		1


	//----- nvinfo : EIATTR_MERCURY_ISA_VERSION
	.align		4
        /*0074*/ 	.byte	0x03, 0x5f
        /*0076*/ 	.short	0x0101


	//----- nvinfo : EIATTR_VRC_CTA_INIT_COUNT
	.align		4
        /*0078*/ 	.byte	0x02, 0x4a
	.zero		1
	.zero		1


	//----- nvinfo : EIATTR_EXIT_INSTR_OFFSETS
	.align		4
        /*007c*/ 	.byte	0x04, 0x1c
        /*007e*/ 	.short	(.L_178 - .L_177)


	//   ....[0]....
.L_177:
        /*0080*/ 	.word	0x00000040


	//   ....[1]....
        /*0084*/ 	.word	0x00002fb0


	//----- nvinfo : EIATTR_MAX_THREADS
	.align		4
.L_178:
        /*0088*/ 	.byte	0x04, 0x05
        /*008a*/ 	.short	(.L_180 - .L_179)
.L_179:
        /*008c*/ 	.word	0x00000080
        /*0090*/ 	.word	0x00000001
        /*0094*/ 	.word	0x00000001


	//----- nvinfo : EIATTR_CRS_STACK_SIZE
	.align		4
.L_180:
        /*0098*/ 	.byte	0x04, 0x1e
        /*009a*/ 	.short	(.L_182 - .L_181)
.L_181:
        /*009c*/ 	.word	0x00000000


	//----- nvinfo : EIATTR_CBANK_PARAM_SIZE
	.align		4
.L_182:
        /*00a0*/ 	.byte	0x03, 0x19
        /*00a2*/ 	.short	0x0021


	//----- nvinfo : EIATTR_PARAM_CBANK
	.align		4
        /*00a4*/ 	.byte	0x04, 0x0a
        /*00a6*/ 	.short	(.L_184 - .L_183)
	.align		4
.L_183:
        /*00a8*/ 	.word	index@(.nv.constant0._ZN3cub18CUB_300001_SM_10006detail10radix_sort30DeviceRadixSortHistogramKernelINS1_5radix10policy_hubImNS0_8NullTypeEyE10Policy1000ELNS0_9SortOrderE0EmyNS1_21identity_decomposer_tEEEvPT2_PKT1_SB_iiT3_)
        /*00ac*/ 	.short	0x0380
        /*00ae*/ 	.short	0x0021


	//----- nvinfo : EIATTR_SW_WAR
	.align		4
.L_184:
        /*00b0*/ 	.byte	0x04, 0x36
        /*00b2*/ 	.short	(.L_186 - .L_185)
.L_185:
        /*00b4*/ 	.word	0x00000008
.L_186:


//--------------------- .nv.info._ZN3cub18CUB_300001_SM_10006detail10radix_sort31DeviceRadixSortSingleTileKernelINS1_5radix10policy_hubImNS0_8NullTypeEyE10Policy1000ELNS0_9SortOrderE0EmS6_yNS1_21identity_decomposer_tEEEvPKT1_PSB_PKT2_PSF_T3_iiT4_ --------------------------
	.section	.nv.info._ZN3cub18CUB_300001_SM_10006detail10radix_sort31DeviceRadixSortSingleTileKernelINS1_5radix10policy_hubImNS0_8NullTypeEyE10Policy1000ELNS0_9SortOrderE0EmS6_yNS1_21identity_decomposer_tEEEvPKT1_PSB_PKT2_PSF_T3_iiT4_,"",@"SHT_CUDA_INFO"
	.sectionflags	@""
	.align	4


	//----- nvinfo : EIATTR_CUDA_API_VERSION
	.align		4
        /*0000*/ 	.byte	0x04, 0x37
        /*0002*/ 	.short	(.L_188 - .L_187)
.L_187:
        /*0004*/ 	.word	0x00000082


	//----- nvinfo : EIATTR_KPARAM_INFO
	.align		4
.L_188:
        /*0008*/ 	.byte	0x04, 0x17
        /*000a*/ 	.short	(.L_190 - .L_189)
.L_189:
        /*000c*/ 	.word	0x00000000
        /*0010*/ 	.short	0x0007
        /*0012*/ 	.short	0x0030
        /*0014*/ 	.byte	0x00, 0xf0, 0x05, 0x00


	//----- nvinfo : EIATTR_KPARAM_INFO
	.align		4
.L_190:
        /*0018*/ 	.byte	0x04, 0x17
        /*001a*/ 	.short	(.L_192 - .L_191)
.L_191:
        /*001c*/ 	.word	0x00000000
        /*0020*/ 	.short	0x0006
        /*0022*/ 	.short	0x002c
        /*0024*/ 	.byte	0x00, 0xf0, 0x11, 0x00


	//----- nvinfo : EIATTR_KPARAM_INFO
	.align		4
.L_192:
        /*0028*/ 	.byte	0x04, 0x17
        /*002a*/ 	.short	(.L_194 - .L_193)
.L_193:
        /*002c*/ 	.word	0x00000000
        /*0030*/ 	.short	0x0005
        /*0032*/ 	.short	0x0028
        /*0034*/ 	.byte	0x00, 0xf0, 0x11, 0x00


	//----- nvinfo : EIATTR_KPARAM_INFO
	.align		4
.L_194:
        /*0038*/ 	.byte	0x04, 0x17
        /*003a*/ 	.short	(.L_196 - .L_195)
.L_195:
        /*003c*/ 	.word	0x00000000
        /*0040*/ 	.short	0x0004
        /*0042*/ 	.short	0x0020
        /*0044*/ 	.byte	0x00, 0xf0, 0x21, 0x00


	//----- nvinfo : EIATTR_KPARAM_INFO
	.align		4
.L_196:
        /*0048*/ 	.byte	0x04, 0x17
        /*004a*/ 	.short	(.L_198 - .L_197)
.L_197:
        /*004c*/ 	.word	0x00000000
        /*0050*/ 	.short	0x0003
        /*0052*/ 	.short	0x0018
        /*0054*/ 	.byte	0x00, 0xf5, 0x21, 0x00


	//----- nvinfo : EIATTR_KPARAM_INFO
	.align		4
.L_198:
        /*0058*/ 	.byte	0x04, 0x17
        /*005a*/ 	.short	(.L_200 - .L_199)
.L_199:
        /*005c*/ 	.word	0x00000000
        /*0060*/ 	.short	0x0002
        /*0062*/ 	.short	0x0010
        /*0064*/ 	.byte	0x00, 0xf5, 0x21, 0x00


	//----- nvinfo : EIATTR_KPARAM_INFO
	.align		4
.L_200:
        /*0068*/ 	.byte	0x04, 0x17
        /*006a*/ 	.short	(.L_202 - .L_201)
.L_201:
        /*006c*/ 	.word	0x00000000
        /*0070*/ 	.short	0x0001
        /*0072*/ 	.short	0x0008
        /*0074*/ 	.byte	0x00, 0xf5, 0x21, 0x00


	//----- nvinfo : EIATTR_KPARAM_INFO
	.align		4
.L_202:
        /*0078*/ 	.byte	0x04, 0x17
        /*007a*/ 	.short	(.L_204 - .L_203)
.L_203:
        /*007c*/ 	.word	0x00000000
        /*0080*/ 	.short	0x0000
        /*0082*/ 	.short	0x0000
        /*0084*/ 	.byte	0x00, 0xf5, 0x21, 0x00


	//----- nvinfo : EIATTR_SPARSE_MMA_MASK
	.align		4
.L_204:
        /*0088*/ 	.byte	0x03, 0x50
        /*008a*/ 	.short	0x0000


	//----- nvinfo : EIATTR_MAXREG_COUNT
	.align		4
        /*008c*/ 	.byte	0x03, 0x1b
        /*008e*/ 	.short	0x00ff


	//----- nvinfo : EIATTR_NUM_BARRIERS
	.align		4
        /*0090*/ 	.byte	0x02, 0x4c
        /*0092*/ 	.byte	0x01
	.zero		1


	//----- nvinfo : EIATTR_MERCURY_ISA_VERSION
	.align		4
        /*0094*/ 	.byte	0x03, 0x5f
        /*0096*/ 	.short	0x0101


	//----- nvinfo : EIATTR_COOP_GROUP_MASK_REGIDS
	.align		4
        /*0098*/ 	.byte	0x04, 0x29
        /*009a*/ 	.short	(.L_206 - .L_205)


	//   ....[0]....
.L_205:
        /*009c*/ 	.word	0xffffffff


	//   ....[1]....
        /*00a0*/ 	.word	0xffffffff


	//   ....[2]....
        /*00a4*/ 	.word	0xffffffff


	//   ....[3]....
        /*00a8*/ 	.word	0xffffffff


	//   ....[4]....
        /*00ac*/ 	.word	0xffffffff


	//----- nvinfo : EIATTR_COOP_GROUP_INSTR_OFFSETS
	.align		4
.L_206:
        /*00b0*/ 	.byte	0x04, 0x28
        /*00b2*/ 	.short	(.L_208 - .L_207)


	//   ....[0]....
.L_207:
        /*00b4*/ 	.word	0x000010b0


	//   ....[1]....
        /*00b8*/ 	.word	0x000010d0


	//   ....[2]....
        /*00bc*/ 	.word	0x000010f0


	//   ....[3]....
        /*00c0*/ 	.word	0x00001110


	//   ....[4]....
        /*00c4*/ 	.word	0x00001130


	//----- nvinfo : EIATTR_VRC_CTA_INIT_COUNT
	.align		4
.L_208:
        /*00c8*/ 	.byte	0x02, 0x4a
	.zero		1
	.zero		1


	//----- nvinfo : EIATTR_EXIT_INSTR_OFFSETS
	.align		4
        /*00cc*/ 	.byte	0x04, 0x1c
        /*00ce*/ 	.short	(.L_210 - .L_209)


	//   ....[0]....
.L_209:
        /*00d0*/ 	.word	0x00001f00


	//   ....[1]....
        /*00d4*/ 	.word	0x00001f30


	//----- nvinfo : EIATTR_MAX_THREADS
	.align		4
.L_210:
        /*00d8*/ 	.byte	0x04, 0x05
        /*00da*/ 	.short	(.L_212 - .L_211)
.L_211:
        /*00dc*/ 	.word	0x00000100
        /*00e0*/ 	.word	0x00000001
        /*00e4*/ 	.word	0x00000001


	//----- nvinfo : EIATTR_CBANK_PARAM_SIZE
	.align		4
.L_212:
        /*00e8*/ 	.byte	0x03, 0x19
        /*00ea*/ 	.short	0x0031


	//----- nvinfo : EIATTR_PARAM_CBANK
	.align		4
        /*00ec*/ 	.byte	0x04, 0x0a
        /*00ee*/ 	.short	(.L_214 - .L_213)
	.align		4
.L_213:
        /*00f0*/ 	.word	index@(.nv.constant0._ZN3cub18CUB_300001_SM_10006detail10radix_sort31DeviceRadixSortSingleTileKernelINS1_5radix10policy_hubImNS0_8NullTypeEyE10Policy1000ELNS0_9SortOrderE0EmS6_yNS1_21identity_decomposer_tEEEvPKT1_PSB_PKT2_PSF_T3_iiT4_)
        /*00f4*/ 	.short	0x0380
        /*00f6*/ 	.short	0x0031


	//----- nvinfo : EIATTR_SW_WAR
	.align		4
.L_214:
        /*00f8*/ 	.byte	0x04, 0x36
        /*00fa*/ 	.short	(.L_216 - .L_215)
.L_215:
        /*00fc*/ 	.word	0x00000008
.L_216:


//--------------------- .nv.info._ZN3cub18CUB_300001_SM_10006detail8for_each13static_kernelINS2_12policy_hub_t12policy_500_tEmN6thrust24THRUST_300001_SM_1000_NS8cuda_cub20__uninitialized_fill7functorINS7_10device_ptrImEEmEEEEvT0_T1_ --------------------------
	.section	.nv.info._ZN3cub18CUB_300001_SM_10006detail8for_each13static_kernelINS2_12policy_hub_t12policy_500_tEmN6thrust24THRUST_300001_SM_1000_NS8cuda_cub20__uninitialized_fill7functorINS7_10device_ptrImEEmEEEEvT0_T1_,"",@"SHT_CUDA_INFO"
	.sectionflags	@""
	.align	4


	//----- nvinfo : EIATTR_CUDA_API_VERSION
	.align		4
        /*0000*/ 	.byte	0x04, 0x37
        /*0002*/ 	.short	(.L_218 - .L_217)
.L_217:
        /*0004*/ 	.word	0x00000082


	//----- nvinfo : EIATTR_KPARAM_INFO
	.align		4
.L_218:
        /*0008*/ 	.byte	0x04, 0x17
        /*000a*/ 	.short	(.L_220 - .L_219)
.L_219:
        /*000c*/ 	.word	0x00000000
        /*0010*/ 	.short	0x0001
        /*0012*/ 	.short	0x0008
        /*0014*/ 	.byte	0x00, 0xf0, 0x41, 0x00


	//----- nvinfo : EIATTR_KPARAM_INFO
	.align		4
.L_220:
        /*0018*/ 	.byte	0x04, 0x17
        /*001a*/ 	.short	(.L_222 - .L_221)
.L_221:
        /*001c*/ 	.word	0x00000000
        /*0020*/ 	.short	0x0000
        /*0022*/ 	.short	0x0000
        /*0024*/ 	.byte	0x00, 0xf0, 0x21, 0x00


	//----- nvinfo : EIATTR_SPARSE_MMA_MASK
	.align		4
.L_222:
        /*0028*/ 	.byte	0x03, 0x50
        /*002a*/ 	.short	0x0000


	//----- nvinfo : EIATTR_MAXREG_COUNT
	.align		4
        /*002c*/ 	.byte	0x03, 0x1b
        /*002e*/ 	.short	0x00ff


	//----- nvinfo : EIATTR_MERCURY_ISA_VERSION
	.align		4
        /*0030*/ 	.byte	0x03, 0x5f
        /*0032*/ 	.short	0x0101


	//----- nvinfo : EIATTR_VRC_CTA_INIT_COUNT
	.align		4
        /*0034*/ 	.byte	0x02, 0x4a
	.zero		1
	.zero		1


	//----- nvinfo : EIATTR_EXIT_INSTR_OFFSETS
	.align		4
        /*0038*/ 	.byte	0x04, 0x1c
        /*003a*/ 	.short	(.L_224 - .L_223)


	//   ....[0]....
.L_223:
        /*003c*/ 	.word	0x00000130


	//   ....[1]....
        /*0040*/ 	.word	0x00000230


	//   ....[2]....
        /*0044*/ 	.word	0x00000260


	//----- nvinfo : EIATTR_MAX_THREADS
	.align		4
.L_224:
        /*0048*/ 	.byte	0x04, 0x05
        /*004a*/ 	.short	(.L_226 - .L_225)
.L_225:
        /*004c*/ 	.word	0x00000100
        /*0050*/ 	.word	0x00000001
        /*0054*/ 	.word	0x00000001


	//----- nvinfo : EIATTR_CBANK_PARAM_SIZE
	.align		4
.L_226:
        /*0058*/ 	.byte	0x03, 0x19
        /*005a*/ 	.short	0x0018


	//----- nvinfo : EIATTR_PARAM_CBANK
	.align		4
        /*005c*/ 	.byte	0x04, 0x0a
        /*005e*/ 	.short	(.L_228 - .L_227)
	.align		4
.L_227:
        /*0060*/ 	.word	index@(.nv.constant0._ZN3cub18CUB_300001_SM_10006detail8for_each13static_kernelINS2_12policy_hub_t12policy_500_tEmN6thrust24THRUST_300001_SM_1000_NS8cuda_cub20__uninitialized_fill7functorINS7_10device_ptrImEEmEEEEvT0_T1_)
        /*0064*/ 	.short	0x0380
        /*0066*/ 	.short	0x0018


	//----- nvinfo : EIATTR_SW_WAR
	.align		4
.L_228:
        /*0068*/ 	.byte	0x04, 0x36
        /*006a*/ 	.short	(.L_230 - .L_229)
.L_229:
        /*006c*/ 	.word	0x00000008
.L_230:


//--------------------- .nv.info._ZN3cub18CUB_300001_SM_10006detail11EmptyKernelIvEEvv --------------------------
	.section	.nv.info._ZN3cub18CUB_300001_SM_10006detail11EmptyKernelIvEEvv,"",@"SHT_CUDA_INFO"
	.sectionflags	@""
	.align	4


	//----- nvinfo : EIATTR_CUDA_API_VERSION
	.align		4
        /*0000*/ 	.byte	0x04, 0x37
        /*0002*/ 	.short	(.L_232 - .L_231)
.L_231:
        /*0004*/ 	.word	0x00000082


	//----- nvinfo : EIATTR_SPARSE_MMA_MASK
	.align		4
.L_232:
        /*0008*/ 	.byte	0x03, 0x50
        /*000a*/ 	.short	0x0000


	//----- nvinfo : EIATTR_MAXREG_COUNT
	.align		4
        /*000c*/ 	.byte	0x03, 0x1b
        /*000e*/ 	.short	0x00ff


	//----- nvinfo : EIATTR_MERCURY_ISA_VERSION
	.align		4
        /*0010*/ 	.byte	0x03, 0x5f
        /*0012*/ 	.short	0x0101


	//----- nvinfo : EIATTR_VRC_CTA_INIT_COUNT
	.align		4
        /*0014*/ 	.byte	0x02, 0x4a
	.zero		1
	.zero		1


	//----- nvinfo : EIATTR_EXIT_INSTR_OFFSETS
	.align		4
        /*0018*/ 	.byte	0x04, 0x1c
        /*001a*/ 	.short	(.L_234 - .L_233)


	//   ....[0]....
.L_233:
        /*001c*/ 	.word	0x00000010


	//----- nvinfo : EIATTR_SW_WAR
	.align		4
.L_234:
        /*0020*/ 	.byte	0x04, 0x36
        /*0022*/ 	.short	(.L_236 - .L_235)
.L_235:
        /*0024*/ 	.word	0x00000008
.L_236:


//--------------------- .nv.info._ZN6thrust24THRUST_300001_SM_1000_NS8cuda_cub4core6detail13_kernel_agentINS1_8__unique11UniqueAgentINS0_6detail15normal_iteratorINS0_10device_ptrImEEEESB_N4cuda3std3__48equal_toImEEiPiEEJSB_SB_SG_SH_iN3cub18CUB_300001_SM_100013ScanTileStateIiLb1EEEmEEEvDpT0_ --------------------------
	.section	.nv.info._ZN6thrust24THRUST_300001_SM_1000_NS8cuda_cub4core6detail13_kernel_agentINS1_8__unique11UniqueAgentINS0_6detail15normal_iteratorINS0_10device_ptrImEEEESB_N4cuda3std3__48equal_toImEEiPiEEJSB_SB_SG_SH_iN3cub18CUB_300001_SM_100013ScanTileStateIiLb1EEEmEEEvDpT0_,"",@"SHT_CUDA_INFO"
	.sectionflags	@""
	.align	4


	//----- nvinfo : EIATTR_CUDA_API_VERSION
	.align		4
        /*0000*/ 	.byte	0x04, 0x37
        /*0002*/ 	.short	(.L_238 - .L_237)
.L_237:
        /*0004*/ 	.word	0x00000082


	//----- nvinfo : EIATTR_KPARAM_INFO
	.align		4
.L_238:
        /*0008*/ 	.byte	0x04, 0x17
        /*000a*/ 	.short	(.L_240 - .L_239)
.L_239:
        /*000c*/ 	.word	0x00000000
        /*0010*/ 	.short	0x0006
        /*0012*/ 	.short	0x0030
        /*0014*/ 	.byte	0x00, 0xf0, 0x21, 0x00


	//----- nvinfo : EIATTR_KPARAM_INFO
	.align		4
.L_240:
        /*0018*/ 	.byte	0x04, 0x17
        /*001a*/ 	.short	(.L_242 - .L_241)
.L_241:
        /*001c*/ 	.word	0x00000000
        /*0020*/ 	.short	0x0005
        /*0022*/ 	.short	0x0028
        /*0024*/ 	.byte	0x00, 0xf0, 0x21, 0x00


	//----- nvinfo : EIATTR_KPARAM_INFO
	.align		4
.L_242:
        /*0028*/ 	.byte	0x04, 0x17
        /*002a*/ 	.short	(.L_244 - .L_243)
.L_243:
        /*002c*/ 	.word	0x00000000
        /*0030*/ 	.short	0x0004
        /*0032*/ 	.short	0x0020
        /*0034*/ 	.byte	0x00, 0xf0, 0x11, 0x00


	//----- nvinfo : EIATTR_KPARAM_INFO
	.align		4
.L_244:
        /*0038*/ 	.byte	0x04, 0x17
        /*003a*/ 	.short	(.L_246 - .L_245)
.L_245:
        /*003c*/ 	.word	0x00000000
        /*0040*/ 	.short	0x0003
        /*0042*/ 	.short	0x0018
        /*0044*/ 	.byte	0x00, 0xf5, 0x21, 0x00


	//----- nvinfo : EIATTR_KPARAM_INFO
	.align		4
.L_246:
        /*0048*/ 	.byte	0x04, 0x17
        /*004a*/ 	.short	(.L_248 - .L_247)
.L_247:
        /*004c*/ 	.word	0x00000000
        /*0050*/ 	.short	0x0002
        /*0052*/ 	.short	0x0010
        /*0054*/ 	.byte	0x00, 0xf0, 0x05, 0x00


	//----- nvinfo : EIATTR_KPARAM_INFO
	.align		4
.L_248:
        /*0058*/ 	.byte	0x04, 0x17
        /*005a*/ 	.short	(.L_250 - .L_249)
.L_249:
        /*005c*/ 	.word	0x00000000
        /*0060*/ 	.short	0x0001
        /*0062*/ 	.short	0x0008
        /*0064*/ 	.byte	0x00, 0xf0, 0x21, 0x00


	//----- nvinfo : EIATTR_KPARAM_INFO
	.align		4
.L_250:
        /*0068*/ 	.byte	0x04, 0x17
        /*006a*/ 	.short	(.L_252 - .L_251)
.L_251:
        /*006c*/ 	.word	0x00000000
        /*0070*/ 	.short	0x0000
        /*0072*/ 	.short	0x0000
        /*0074*/ 	.byte	0x00, 0xf0, 0x21, 0x00


	//----- nvinfo : EIATTR_SPARSE_MMA_MASK
	.align		4
.L_252:
        /*0078*/ 	.byte	0x03, 0x50
        /*007a*/ 	.short	0x0000


	//----- nvinfo : EIATTR_MAXREG_COUNT
	.align		4
        /*007c*/ 	.byte	0x03, 0x1b
        /*007e*/ 	.short	0x00ff


	//----- nvinfo : EIATTR_NUM_BARRIERS
	.align		4
        /*0080*/ 	.byte	0x02, 0x4c
        /*0082*/ 	.byte	0x01
	.zero		1


	//----- nvinfo : EIATTR_MERCURY_ISA_VERSION
	.align		4
        /*0084*/ 	.byte	0x03, 0x5f
        /*0086*/ 	.short	0x0101


	//----- nvinfo : EIATTR_UNUSED_LOAD_BYTE_OFFSET
	.align		4
        /*0088*/ 	.byte	0x04, 0x44
        /*008a*/ 	.short	(.L_254 - .L_253)


	//   ....[0]....
.L_253:
        /*008c*/ 	.word	0x000049c0
        /*0090*/ 	.word	0x0000fff0


	//----- nvinfo : EIATTR_COOP_GROUP_MASK_REGIDS
	.align		4
.L_254:
        /*0094*/ 	.byte	0x04, 0x29
        /*0096*/ 	.short	(.L_256 - .L_255)


	//   ....[0]....
.L_255:
        /*0098*/ 	.word	0xffffffff


	//   ....[1]....
        /*009c*/ 	.word	0xffffffff


	//   ....[2]....
        /*00a0*/ 	.word	0xffffffff


	//   ....[3]....
        /*00a4*/ 	.word	0xffffffff


	//   ....[4]....
        /*00a8*/ 	.word	0xffffffff


	//   ....[5]....
        /*00ac*/ 	.word	0xffffffff


	//   ....[6]....
        /*00b0*/ 	.word	0xffffffff


	//   ....[7]....
        /*00b4*/ 	.word	0xffffffff


	//   ....[8]....
        /*00b8*/ 	.word	0xffffffff


	//   ....[9]....
        /*00bc*/ 	.word	0xffffffff


	//   ....[10]....
        /*00c0*/ 	.word	0xffffffff


	//   ....[11]....
        /*00c4*/ 	.word	0xffffffff


	//   ....[12]....
        /*00c8*/ 	.word	0xffffffff


	//   ....[13]....
        /*00cc*/ 	.word	0xffffffff


	//   ....[14]....
        /*00d0*/ 	.word	0xffffffff


	//   ....[15]....
        /*00d4*/ 	.word	0xffffffff


	//   ....[16]....
        /*00d8*/ 	.word	0xffffffff


	//   ....[17]....
        /*00dc*/ 	.word	0xffffffff


	//   ....[18]....
        /*00e0*/ 	.word	0xffffffff


	//   ....[19]....
        /*00e4*/ 	.word	0xffffffff


	//   ....[20]....
        /*00e8*/ 	.word	0xffffffff


	//   ....[21]....
        /*00ec*/ 	.word	0xffffffff


	//   ....[22]....
        /*00f0*/ 	.word	0xffffffff


	//   ....[23]....
        /*00f4*/ 	.word	0xffffffff


	//   ....[24]....
        /*00f8*/ 	.word	0xffffffff


	//   ....[25]....
        /*00fc*/ 	.word	0xffffffff


	//   ....[26]....
        /*0100*/ 	.word	0xffffffff


	//   ....[27]....
        /*0104*/ 	.word	0xffffffff


	//   ....[28]....
        /*0108*/ 	.word	0xffffffff


	//   ....[29]....
        /*010c*/ 	.word	0xffffffff


	//   ....[30]....
        /*0110*/ 	.word	0xffffffff


	//   ....[31]....
        /*0114*/ 	.word	0xffffffff


	//   ....[32]....
        /*0118*/ 	.word	0xffffffff


	//   ....[33]....
        /*011c*/ 	.word	0xffffffff


	//   ....[34]....
        /*0120*/ 	.word	0xffffffff


	//   ....[35]....
        /*0124*/ 	.word	0xffffffff


	//   ....[36]....
        /*0128*/ 	.word	0xffffffff


	//   ....[37]....
        /*012c*/ 	.word	0xffffffff


	//   ....[38]....
        /*0130*/ 	.word	0xffffffff


	//   ....[39]....
        /*0134*/ 	.word	0xffffffff


	//   ....[40]....
        /*0138*/ 	.word	0xffffffff


	//   ....[41]....
        /*013c*/ 	.word	0xffffffff


	//   ....[42]....
        /*0140*/ 	.word	0xffffffff


	//   ....[43]....
        /*0144*/ 	.word	0xffffffff


	//   ....[44]....
        /*0148*/ 	.word	0xffffffff


	//   ....[45]....
        /*014c*/ 	.word	0xffffffff


	//   ....[46]....
        /*0150*/ 	.word	0xffffffff


	//   ....[47]....
        /*0154*/ 	.word	0xffffffff


	//   ....[48]....
        /*0158*/ 	.word	0xffffffff


	//   ....[49]....
        /*015c*/ 	.word	0xffffffff


	//   ....[50]....
        /*0160*/ 	.word	0xffffffff


	//   ....[51]....
        /*0164*/ 	.word	0xffffffff


	//   ....[52]....
        /*0168*/ 	.word	0xffffffff


	//   ....[53]....
        /*016c*/ 	.word	0xffffffff


	//   ....[54]....
        /*0170*/ 	.word	0xffffffff


	//   ....[55]....
        /*0174*/ 	.word	0xffffffff


	//   ....[56]....
        /*0178*/ 	.word	0xffffffff


	//   ....[57]....
        /*017c*/ 	.word	0xffffffff


	//   ....[58]....
        /*0180*/ 	.word	0xffffffff


	//   ....[59]....
        /*0184*/ 	.word	0xffffffff


	//   ....[60]....
        /*0188*/ 	.word	0x0500001e


	//   ....[61]....
        /*018c*/ 	.word	0x0500001e


	//   ....[62]....
        /*0190*/ 	.word	0x0500001e


	//   ....[63]....
        /*0194*/ 	.word	0x0500001e


	//   ....[64]....
        /*0198*/ 	.word	0x0500001e


	//   ....[65]....
        /*019c*/ 	.word	0x0500001e


	//   ....[66]....
        /*01a0*/ 	.word	0x0500001e


	//   ....[67]....
        /*01a4*/ 	.word	0x0500001e


	//   ....[68]....
        /*01a8*/ 	.word	0x0500001e


	//   ....[69]....
        /*01ac*/ 	.word	0x0500001e


	//   ....[70]....
        /*01b0*/ 	.word	0x0500001e


	//   ....[71]....
        /*01b4*/ 	.word	0x0500001e


	//   ....[72]....
        /*01b8*/ 	.word	0x0500001e


	//   ....[73]....
        /*01bc*/ 	.word	0x0500001e


	//   ....[74]....
        /*01c0*/ 	.word	0x0500001e


	//   ....[75]....
        /*01c4*/ 	.word	0x0500001e


	//   ....[76]....
        /*01c8*/ 	.word	0x0500001e


	//   ....[77]....
        /*01cc*/ 	.word	0x0500001e


	//   ....[78]....
        /*01d0*/ 	.word	0x0500001e


	//   ....[79]....
        /*01d4*/ 	.word	0x0500001e


	//   ....[80]....
        /*01d8*/ 	.word	0x0500001e


	//   ....[81]....
        /*01dc*/ 	.word	0x0500001e


	//   ....[82]....
        /*01e0*/ 	.word	0x0500001e


	//   ....[83]....
        /*01e4*/ 	.word	0x0500001e


	//   ....[84]....
        /*01e8*/ 	.word	0x0500001e


	//   ....[85]....
        /*01ec*/ 	.word	0x0500001e


	//   ....[86]....
        /*01f0*/ 	.word	0x0500001e


	//   ....[87]....
        /*01f4*/ 	.word	0x0500001e


	//   ....[88]....
        /*01f8*/ 	.word	0x0500001e


	//   ....[89]....
        /*01fc*/ 	.word	0x0500001e


	//   ....[90]....
        /*0200*/ 	.word	0x0500001e


	//   ....[91]....
        /*0204*/ 	.word	0x0500001e


	//   ....[92]....
        /*0208*/ 	.word	0x0500001e


	//   ....[93]....
        /*020c*/ 	.word	0x0500001e


	//   ....[94]....
        /*0210*/ 	.word	0x0500001e


	//   ....[95]....
        /*0214*/ 	.word	0x0500001e


	//----- nvinfo : EIATTR_COOP_GROUP_INSTR_OFFSETS
	.align		4
.L_256:
        /*0218*/ 	.byte	0x04, 0x28
        /*021a*/ 	.short	(.L_258 - .L_257)


	//   ....[0]....
.L_257:
        /*021c*/ 	.word	0x00000290


	//   ....[1]....
        /*0220*/ 	.word	0x000004e0


	//   ....[2]....
        /*0224*/ 	.word	0x00000510


	//   ....[3]....
        /*0228*/ 	.word	0x00000530


	//   ....[4]....
        /*022c*/ 	.word	0x00000560


	//   ....[5]....
        /*0230*/ 	.word	0x00000580


	//   ....[6]....
        /*0234*/ 	.word	0x00001120


	//   ....[7]....
        /*0238*/ 	.word	0x00001310


	//   ....[8]....
        /*023c*/ 	.word	0x00001340


	//   ....[9]....
        /*0240*/ 	.word	0x00001360


	//   ....[10]....
        /*0244*/ 	.word	0x00001380


	//   ....[11]....
        /*0248*/ 	.word	0x000013a0


	//   ....[12]....
        /*024c*/ 	.word	0x000015c0


	//   ....[13]....
        /*0250*/ 	.word	0x00001680


	//   ....[14]....
        /*0254*/ 	.word	0x000016e0


	//   ....[15]....
        /*0258*/ 	.word	0x00001790


	//   ....[16]....
        /*025c*/ 	.word	0x000017e0


	//   ....[17]....
        /*0260*/ 	.word	0x00001830


	//   ....[18]....
        /*0264*/ 	.word	0x00001890


	//   ....[19]....
        /*0268*/ 	.word	0x000018e0


	//   ....[20]....
        /*026c*/ 	.word	0x000018f0


	//   ....[21]....
        /*0270*/ 	.word	0x000019b0


	//   ....[22]....
        /*0274*/ 	.word	0x00001a70


	//   ....[23]....
        /*0278*/ 	.word	0x00001ac0


	//   ....[24]....
        /*027c*/ 	.word	0x00001b20


	//   ....[25]....
        /*0280*/ 	.word	0x00001b80


	//   ....[26]....
        /*0284*/ 	.word	0x00001bc0


	//   ....[27]....
        /*0288*/ 	.word	0x00001c00


	//   ....[28]....
        /*028c*/ 	.word	0x00001c40


	//   ....[29]....
        /*0290*/ 	.word	0x00001c50


	//   ....[30]....
        /*0294*/ 	.word	0x00002bf0


	//   ....[31]....
        /*0298*/ 	.word	0x00002e70


	//   ....[32]....
        /*029c*/ 	.word	0x00002e90


	//   ....[33]....
        /*02a0*/ 	.word	0x00002eb0


	//   ....[34]....
        /*02a4*/ 	.word	0x00002ed0


	//   ....[35]....
        /*02a8*/ 	.word	0x00002f00


	//   ....[36]....
        /*02ac*/ 	.word	0x00003bf0


	//   ....[37]....
        /*02b0*/ 	.word	0x00003e70


	//   ....[38]....
        /*02b4*/ 	.word	0x00003e90


	//   ....[39]....
        /*02b8*/ 	.word	0x00003eb0


	//   ....[40]....
        /*02bc*/ 	.word	0x00003ed0


	//   ....[41]....
        /*02c0*/ 	.word	0x00003f00


	//   ....[42]....
        /*02c4*/ 	.word	0x00004130


	//   ....[43]....
        /*02c8*/ 	.word	0x000041f0


	//   ....[44]....
        /*02cc*/ 	.word	0x00004250


	//   ....[45]....
        /*02d0*/ 	.word	0x000042f0


	//   ....[46]....
        /*02d4*/ 	.word	0x00004350


	//   ....[47]....
        /*02d8*/ 	.word	0x00004390


	//   ....[48]....
        /*02dc*/ 	.word	0x000043e0


	//   ....[49]....
        /*02e0*/ 	.word	0x00004420


	//   ....[50]....
        /*02e4*/ 	.word	0x00004430


	//   ....[51]....
        /*02e8*/ 	.word	0x00004530


	//   ....[52]....
        /*02ec*/ 	.word	0x00004600


	//   ....[53]....
        /*02f0*/ 	.word	0x00004660


	//   ....[54]....
        /*02f4*/ 	.word	0x000046c0


	//   ....[55]....
        /*02f8*/ 	.word	0x00004720


	//   ....[56]....
        /*02fc*/ 	.word	0x00004760


	//   ....[57]....
        /*0300*/ 	.word	0x000047a0


	//   ....[58]....
        /*0304*/ 	.word	0x000047e0


	//   ....[59]....
        /*0308*/ 	.word	0x000047f0


	//   ....[60]....
        /*030c*/ 	.word	0x00005430


	//   ....[61]....
        /*0310*/ 	.word	0x000054b0


	//   ....[62]....
        /*0314*/ 	.word	0x00005560


	//   ....[63]....
        /*0318*/ 	.word	0x00005660


	//   ....[64]....
        /*031c*/ 	.word	0x000056e0


	//   ....[65]....
        /*0320*/ 	.word	0x00005770


	//   ....[66]....
        /*0324*/ 	.word	0x000057f0


	//   ....[67]....
        /*0328*/ 	.word	0x00005860


	//   ....[68]....
        /*032c*/ 	.word	0x00005890


	//   ....[69]....
        /*0330*/ 	.word	0x00005950


	//   ....[70]....
        /*0334*/ 	.word	0x000059d0


	//   ....[71]....
        /*0338*/ 	.word	0x00005a50


	//   ....[72]....
        /*033c*/ 	.word	0x00005b10


	//   ....[73]....
        /*0340*/ 	.word	0x00005b90


	//   ....[74]....
        /*0344*/ 	.word	0x00005c10


	//   ....[75]....
        /*0348*/ 	.word	0x00005c80


	//   ....[76]....
        /*034c*/ 	.word	0x00005d00


	//   ....[77]....
        /*0350*/ 	.word	0x00005d60


	//   ....[78]....
        /*0354*/ 	.word	0x00005dd0


	//   ....[79]....
        /*0358*/ 	.word	0x00005e50


	//   ....[80]....
        /*035c*/ 	.word	0x00005ef0


	//   ....[81]....
        /*0360*/ 	.word	0x00005fe0


	//   ....[82]....
        /*0364*/ 	.word	0x00006060


	//   ....[83]....
        /*0368*/ 	.word	0x000060f0


	//   ....[84]....
        /*036c*/ 	.word	0x00006170


	//   ....[85]....
        /*0370*/ 	.word	0x000061f0


	//   ....[86]....
        /*0374*/ 	.word	0x00006220


	//   ....[87]....
        /*0378*/ 	.word	0x00006320


	//   ....[88]....
        /*037c*/ 	.word	0x000063a0


	//   ....[89]....
        /*0380*/ 	.word	0x00006420


	//   ....[90]....
        /*0384*/ 	.word	0x00006500


	//   ....[91]....
        /*0388*/ 	.word	0x00006580


	//   ....[92]....
        /*038c*/ 	.word	0x00006600


	//   ....[93]....
        /*0390*/ 	.word	0x00006680


	//   ....[94]....
        /*0394*/ 	.word	0x00006700


	//   ....[95]....
        /*0398*/ 	.word	0x00006760


	//----- nvinfo : EIATTR_VRC_CTA_INIT_COUNT
	.align		4
.L_258:
        /*039c*/ 	.byte	0x02, 0x4a
	.zero		1
	.zero		1


	//----- nvinfo : EIATTR_EXIT_INSTR_OFFSETS
	.align		4
        /*03a0*/ 	.byte	0x04, 0x1c
        /*03a2*/ 	.short	(.L_260 - .L_259)


	//   ....[0]....
.L_259:
        /*03a4*/ 	.word	0x00000f40


	//   ....[1]....
        /*03a8*/ 	.word	0x00002860


	//   ....[2]....
        /*03ac*/ 	.word	0x000053b0


	//   ....[3]....
        /*03b0*/ 	.word	0x000053e0


	//----- nvinfo : EIATTR_MAX_THREADS
	.align		4
.L_260:
        /*03b4*/ 	.byte	0x04, 0x05
        /*03b6*/ 	.short	(.L_262 - .L_261)
.L_261:
        /*03b8*/ 	.word	0x00000040
        /*03bc*/ 	.word	0x00000001
        /*03c0*/ 	.word	0x00000001


	//----- nvinfo : EIATTR_CRS_STACK_SIZE
	.align		4
.L_262:
        /*03c4*/ 	.byte	0x04, 0x1e
        /*03c6*/ 	.short	(.L_264 - .L_263)
.L_263:
        /*03c8*/ 	.word	0x00000000


	//----- nvinfo : EIATTR_CBANK_PARAM_SIZE
	.align		4
.L_264:
        /*03cc*/ 	.byte	0x03, 0x19
        /*03ce*/ 	.short	0x0038


	//----- nvinfo : EIATTR_PARAM_CBANK
	.align		4
        /*03d0*/ 	.byte	0x04, 0x0a
        /*03d2*/ 	.short	(.L_266 - .L_265)
	.align		4
.L_265:
        /*03d4*/ 	.word	index@(.nv.constant0._ZN6thrust24THRUST_300001_SM_1000_NS8cuda_cub4core6detail13_kernel_agentINS1_8__unique11UniqueAgentINS0_6detail15normal_iteratorINS0_10device_ptrImEEEESB_N4cuda3std3__48equal_toImEEiPiEEJSB_SB_SG_SH_iN3cub18CUB_300001_SM_100013ScanTileStateIiLb1EEEmEEEvDpT0_)
        /*03d8*/ 	.short	0x0380
        /*03da*/ 	.short	0x0038


	//----- nvinfo : EIATTR_SW_WAR
	.align		4
.L_266:
        /*03dc*/ 	.byte	0x04, 0x36
        /*03de*/ 	.short	(.L_268 - .L_267)
.L_267:
        /*03e0*/ 	.word	0x00000008
.L_268:


//--------------------- .nv.info._ZN6thrust24THRUST_300001_SM_1000_NS8cuda_cub4core6detail13_kernel_agentINS1_8__unique9InitAgentIN3cub18CUB_300001_SM_100013ScanTileStateIiLb1EEEPiiEEJSA_mSB_EEEvDpT0_ --------------------------
	.section	.nv.info._ZN6thrust24THRUST_300001_SM_1000_NS8cuda_cub4core6detail13_kernel_agentINS1_8__unique9InitAgentIN3cub18CUB_300001_SM_100013ScanTileStateIiLb1EEEPiiEEJSA_mSB_EEEvDpT0_,"",@"SHT_CUDA_INFO"
	.sectionflags	@""
	.align	4


	//----- nvinfo : EIATTR_CUDA_API_VERSION
	.align		4
        /*0000*/ 	.byte	0x04, 0x37
        /*0002*/ 	.short	(.L_270 - .L_269)
.L_269:
        /*0004*/ 	.word	0x00000082


	//----- nvinfo : EIATTR_KPARAM_INFO
	.align		4
.L_270:
        /*0008*/ 	.byte	0x04, 0x17
        /*000a*/ 	.short	(.L_272 - .L_271)
.L_271:
        /*000c*/ 	.word	0x00000000
        /*0010*/ 	.short	0x0002
        /*0012*/ 	.short	0x0010
        /*0014*/ 	.byte	0x00, 0xf5, 0x21, 0x00


	//----- nvinfo : EIATTR_KPARAM_INFO
	.align		4
.L_272:
        /*0018*/ 	.byte	0x04, 0x17
        /*001a*/ 	.short	(.L_274 - .L_273)
.L_273:
        /*001c*/ 	.word	0x00000000
        /*0020*/ 	.short	0x0001
        /*0022*/ 	.short	0x0008
        /*0024*/ 	.byte	0x00, 0xf0, 0x21, 0x00


	//----- nvinfo : EIATTR_KPARAM_INFO
	.align		4
.L_274:
        /*0028*/ 	.byte	0x04, 0x17
        /*002a*/ 	.short	(.L_276 - .L_275)
.L_275:
        /*002c*/ 	.word	0x00000000
        /*0030*/ 	.short	0x0000
        /*0032*/ 	.short	0x0000
        /*0034*/ 	.byte	0x00, 0xf0, 0x21, 0x00


	//----- nvinfo : EIATTR_SPARSE_MMA_MASK
	.align		4
.L_276:
        /*0038*/ 	.byte	0x03, 0x50
        /*003a*/ 	.short	0x0000


	//----- nvinfo : EIATTR_MAXREG_COUNT
	.align		4
        /*003c*/ 	.byte	0x03, 0x1b
        /*003e*/ 	.short	0x00ff


	//----- nvinfo : EIATTR_MERCURY_ISA_VERSION
	.align		4
        /*0040*/ 	.byte	0x03, 0x5f
        /*0042*/ 	.short	0x0101


	//----- nvinfo : EIATTR_VRC_CTA_INIT_COUNT
	.align		4
        /*0044*/ 	.byte	0x02, 0x4a
	.zero		1
	.zero		1


	//----- nvinfo : EIATTR_EXIT_INSTR_OFFSETS
	.align		4
        /*0048*/ 	.byte	0x04, 0x1c
        /*004a*/ 	.short	(.L_278 - .L_277)


	//   ....[0]....
.L_277:
        /*004c*/ 	.word	0x00000130


	//   ....[1]....
        /*0050*/ 	.word	0x00000160


	//----- nvinfo : EIATTR_MAX_THREADS
	.align		4
.L_278:
        /*0054*/ 	.byte	0x04, 0x05
        /*0056*/ 	.short	(.L_280 - .L_279)
.L_279:
        /*0058*/ 	.word	0x00000080
        /*005c*/ 	.word	0x00000001
        /*0060*/ 	.word	0x00000001


	//----- nvinfo : EIATTR_CBANK_PARAM_SIZE
	.align		4
.L_280:
        /*0064*/ 	.byte	0x03, 0x19
        /*0066*/ 	.short	0x0018


	//----- nvinfo : EIATTR_PARAM_CBANK
	.align		4
        /*0068*/ 	.byte	0x04, 0x0a
        /*006a*/ 	.short	(.L_282 - .L_281)
	.align		4
.L_281:
        /*006c*/ 	.word	index@(.nv.constant0._ZN6thrust24THRUST_300001_SM_1000_NS8cuda_cub4core6detail13_kernel_agentINS1_8__unique9InitAgentIN3cub18CUB_300001_SM_100013ScanTileStateIiLb1EEEPiiEEJSA_mSB_EEEvDpT0_)
        /*0070*/ 	.short	0x0380
        /*0072*/ 	.short	0x0018


	//----- nvinfo : EIATTR_SW_WAR
	.align		4
.L_282:
        /*0074*/ 	.byte	0x04, 0x36
        /*0076*/ 	.short	(.L_284 - .L_283)
.L_283:
        /*0078*/ 	.word	0x00000008
.L_284:


//--------------------- .nv.info._Z18build_edges_kernelPKmmiPmS1_ --------------------------
	.section	.nv.info._Z18build_edges_kernelPKmmiPmS1_,"",@"SHT_CUDA_INFO"
	.sectionflags	@""
	.align	4


	//----- nvinfo : EIATTR_CUDA_API_VERSION
	.align		4
        /*0000*/ 	.byte	0x04, 0x37
        /*0002*/ 	.short	(.L_286 - .L_285)
.L_285:
        /*0004*/ 	.word	0x00000082


	//----- nvinfo : EIATTR_KPARAM_INFO
	.align		4
.L_286:
        /*0008*/ 	.byte	0x04, 0x17
        /*000a*/ 	.short	(.L_288 - .L_287)
.L_287:
        /*000c*/ 	.word	0x00000000
        /*0010*/ 	.short	0x0004
        /*0012*/ 	.short	0x0020
        /*0014*/ 	.byte	0x00, 0xf5, 0x21, 0x00


	//----- nvinfo : EIATTR_KPARAM_INFO
	.align		4
.L_288:
        /*0018*/ 	.byte	0x04, 0x17
        /*001a*/ 	.short	(.L_290 - .L_289)
.L_289:
        /*001c*/ 	.word	0x00000000
        /*0020*/ 	.short	0x0003
        /*0022*/ 	.short	0x0018
        /*0024*/ 	.byte	0x00, 0xf5, 0x21, 0x00


	//----- nvinfo : EIATTR_KPARAM_INFO
	.align		4
.L_290:
        /*0028*/ 	.byte	0x04, 0x17
        /*002a*/ 	.short	(.L_292 - .L_291)
.L_291:
        /*002c*/ 	.word	0x00000000
        /*0030*/ 	.short	0x0002
        /*0032*/ 	.short	0x0010
        /*0034*/ 	.byte	0x00, 0xf0, 0x11, 0x00


	//----- nvinfo : EIATTR_KPARAM_INFO
	.align		4
.L_292:
        /*0038*/ 	.byte	0x04, 0x17
        /*003a*/ 	.short	(.L_294 - .L_293)
.L_293:
        /*003c*/ 	.word	0x00000000
        /*0040*/ 	.short	0x0001
        /*0042*/ 	.short	0x0008
        /*0044*/ 	.byte	0x00, 0xf0, 0x21, 0x00


	//----- nvinfo : EIATTR_KPARAM_INFO
	.align		4
.L_294:
        /*0048*/ 	.byte	0x04, 0x17
        /*004a*/ 	.short	(.L_296 - .L_295)
.L_295:
        /*004c*/ 	.word	0x00000000
        /*0050*/ 	.short	0x0000
        /*0052*/ 	.short	0x0000
        /*0054*/ 	.byte	0x00, 0xf5, 0x21, 0x00


	//----- nvinfo : EIATTR_SPARSE_MMA_MASK
	.align		4
.L_296:
        /*0058*/ 	.byte	0x03, 0x50
        /*005a*/ 	.short	0x0000


	//----- nvinfo : EIATTR_MAXREG_COUNT
	.align		4
        /*005c*/ 	.byte	0x03, 0x1b
        /*005e*/ 	.short	0x00ff


	//----- nvinfo : EIATTR_MERCURY_ISA_VERSION
	.align		4
        /*0060*/ 	.byte	0x03, 0x5f
        /*0062*/ 	.short	0x0101


	//----- nvinfo : EIATTR_VRC_CTA_INIT_COUNT
	.align		4
        /*0064*/ 	.byte	0x02, 0x4a
	.zero		1
	.zero		1


	//----- nvinfo : EIATTR_EXIT_INSTR_OFFSETS
	.align		4
        /*0068*/ 	.byte	0x04, 0x1c
        /*006a*/ 	.short	(.L_298 - .L_297)


	//   ....[0]....
.L_297:
        /*006c*/ 	.word	0x00000080


	//   ....[1]....
        /*0070*/ 	.word	0x00000210


	//----- nvinfo : EIATTR_CBANK_PARAM_SIZE
	.align		4
.L_298:
        /*0074*/ 	.byte	0x03, 0x19
        /*0076*/ 	.short	0x0028


	//----- nvinfo : EIATTR_PARAM_CBANK
	.align		4
        /*0078*/ 	.byte	0x04, 0x0a
        /*007a*/ 	.short	(.L_300 - .L_299)
	.align		4
.L_299:
        /*007c*/ 	.word	index@(.nv.constant0._Z18build_edges_kernelPKmmiPmS1_)
        /*0080*/ 	.short	0x0380
        /*0082*/ 	.short	0x0028


	//----- nvinfo : EIATTR_SW_WAR
	.align		4
.L_300:
        /*0084*/ 	.byte	0x04, 0x36
        /*0086*/ 	.short	(.L_302 - .L_301)
.L_301:
        /*0088*/ 	.word	0x00000008
.L_302:


//--------------------- .nv.info._Z19encode_kmers_kernelPKcmiPm --------------------------
	.section	.nv.info._Z19encode_kmers_kernelPKcmiPm,"",@"SHT_CUDA_INFO"
	.sectionflags	@""
	.align	4


	//----- nvinfo : EIATTR_CUDA_API_VERSION
	.align		4
        /*0000*/ 	.byte	0x04, 0x37
        /*0002*/ 	.short	(.L_304 - .L_303)
.L_303:
        /*0004*/ 	.word	0x00000082


	//----- nvinfo : EIATTR_KPARAM_INFO
	.align		4
.L_304:
        /*0008*/ 	.byte	0x04, 0x17
        /*000a*/ 	.short	(.L_306 - .L_305)
.L_305:
        /*000c*/ 	.word	0x00000000
        /*0010*/ 	.short	0x0003
        /*0012*/ 	.short	0x0018
        /*0014*/ 	.byte	0x00, 0xf5, 0x21, 0x00


	//----- nvinfo : EIATTR_KPARAM_INFO
	.align		4
.L_306:
        /*0018*/ 	.byte	0x04, 0x17
        /*001a*/ 	.short	(.L_308 - .L_307)
.L_307:
        /*001c*/ 	.word	0x00000000
        /*0020*/ 	.short	0x0002
        /*0022*/ 	.short	0x0010
        /*0024*/ 	.byte	0x00, 0xf0, 0x11, 0x00


	//----- nvinfo : EIATTR_KPARAM_INFO
	.align		4
.L_308:
        /*0028*/ 	.byte	0x04, 0x17
        /*002a*/ 	.short	(.L_310 - .L_309)
.L_309:
        /*002c*/ 	.word	0x00000000
        /*0030*/ 	.short	0x0001
        /*0032*/ 	.short	0x0008
        /*0034*/ 	.byte	0x00, 0xf0, 0x21, 0x00


	//----- nvinfo : EIATTR_KPARAM_INFO
	.align		4
.L_310:
        /*0038*/ 	.byte	0x04, 0x17
        /*003a*/ 	.short	(.L_312 - .L_311)
.L_311:
        /*003c*/ 	.word	0x00000000
        /*0040*/ 	.short	0x0000
        /*0042*/ 	.short	0x0000
        /*0044*/ 	.byte	0x00, 0xf5, 0x21, 0x00


	//----- nvinfo : EIATTR_SPARSE_MMA_MASK
	.align		4
.L_312:
        /*0048*/ 	.byte	0x03, 0x50
        /*004a*/ 	.short	0x0000


	//----- nvinfo : EIATTR_MAXREG_COUNT
	.align		4
        /*004c*/ 	.byte	0x03, 0x1b
        /*004e*/ 	.short	0x00ff


	//----- nvinfo : EIATTR_MERCURY_ISA_VERSION
	.align		4
        /*0050*/ 	.byte	0x03, 0x5f
        /*0052*/ 	.short	0x0101


	//----- nvinfo : EIATTR_VRC_CTA_INIT_COUNT
	.align		4
        /*0054*/ 	.byte	0x02, 0x4a
	.zero		1
	.zero		1


	//----- nvinfo : EIATTR_EXIT_INSTR_OFFSETS
	.align		4
        /*0058*/ 	.byte	0x04, 0x1c
        /*005a*/ 	.short	(.L_314 - .L_313)


	//   ....[0]....
.L_313:
        /*005c*/ 	.word	0x000000b0


	//   ....[1]....
        /*0060*/ 	.word	0x00000ca0


	//----- nvinfo : EIATTR_CBANK_PARAM_SIZE
	.align		4
.L_314:
        /*0064*/ 	.byte	0x03, 0x19
        /*0066*/ 	.short	0x0020


	//----- nvinfo : EIATTR_PARAM_CBANK
	.align		4
        /*0068*/ 	.byte	0x04, 0x0a
        /*006a*/ 	.short	(.L_316 - .L_315)
	.align		4
.L_315:
        /*006c*/ 	.word	index@(.nv.constant0._Z19encode_kmers_kernelPKcmiPm)
        /*0070*/ 	.short	0x0380
        /*0072*/ 	.short	0x0020


	//----- nvinfo : EIATTR_SW_WAR
	.align		4
.L_316:
        /*0074*/ 	.byte	0x04, 0x36
        /*0076*/ 	.short	(.L_318 - .L_317)
.L_317:
        /*0078*/ 	.word	0x00000008
.L_318:


//--------------------- .nv.callgraph             --------------------------
	.section	.nv.callgraph,"",@"SHT_CUDA_CALLGRAPH"
	.align	4
	.sectionentsize	8
	.align		4
        /*0000*/ 	.word	0x00000000
	.align		4
        /*0004*/ 	.word	0xffffffff
	.align		4
        /*0008*/ 	.word	0x00000000
	.align		4
        /*000c*/ 	.word	0xfffffffe
	.align		4
        /*0010*/ 	.word	0x00000000
	.align		4
        /*0014*/ 	.word	0xfffffffd
	.align		4
        /*0018*/ 	.word	0x00000000
	.align		4
        /*001c*/ 	.word	0xfffffffc


//--------------------- .nv.constant3             --------------------------
	.section	.nv.constant3,"a",@progbits
.nv.constant3:
	.type		encode_lookup_d,@object
	.size		encode_lookup_d,(decode_lookup_d - encode_lookup_d)
encode_lookup_d:
	.zero		256
	.type		decode_lookup_d,@object
	.size		decode_lookup_d,(.L_1 - decode_lookup_d)
decode_lookup_d:
	.zero		4
.L_1:


//--------------------- .nv.constant4             --------------------------
	.section	.nv.constant4,"a",@progbits
	.align	8
	.align		8
.nv.constant4:
        /*0000*/ 	.dword	_ZN34_INTERNAL_63211b43_4_k_cu_2fbd95374cuda3std3__45__cpo5beginE
	.align		8
        /*0008*/ 	.dword	_ZN34_INTERNAL_63211b43_4_k_cu_2fbd95374cuda3std3__45__cpo3endE
	.align		8
        /*0010*/ 	.dword	_ZN34_INTERNAL_63211b43_4_k_cu_2fbd95374cuda3std3__45__cpo6cbeginE
	.align		8
        /*0018*/ 	.dword	_ZN34_INTERNAL_63211b43_4_k_cu_2fbd95374cuda3std3__45__cpo4cendE
	.align		8
        /*0020*/ 	.dword	_ZN34_INTERNAL_63211b43_4_k_cu_2fbd95374cuda3std3__45__cpo6rbeginE
	.align		8
        /*0028*/ 	.dword	_ZN34_INTERNAL_63211b43_4_k_cu_2fbd95374cuda3std3__45__cpo4rendE
	.align		8
        /*0030*/ 	.dword	_ZN34_INTERNAL_63211b43_4_k_cu_2fbd95374cuda3std3__45__cpo7crbeginE
	.align		8
        /*0038*/ 	.dword	_ZN34_INTERNAL_63211b43_4_k_cu_2fbd95374cuda3std3__45__cpo5crendE
	.align		8
        /*0040*/ 	.dword	_ZN34_INTERNAL_63211b43_4_k_cu_2fbd95374cuda3std3__436_GLOBAL__N__63211b43_4_k_cu_2fbd95376ignoreE
	.align		8
        /*0048*/ 	.dword	_ZN34_INTERNAL_63211b43_4_k_cu_2fbd95374cuda3std3__419piecewise_constructE
	.align		8
        /*0050*/ 	.dword	_ZN34_INTERNAL_63211b43_4_k_cu_2fbd95374cuda3std3__48in_placeE
	.align		8
        /*0058*/ 	.dword	_ZN34_INTERNAL_63211b43_4_k_cu_2fbd95374cuda3std3__420unreachable_sentinelE
	.align		8
        /*0060*/ 	.dword	_ZN34_INTERNAL_63211b43_4_k_cu_2fbd95374cuda3std3__47nulloptE
	.align		8
        /*0068*/ 	.dword	_ZN34_INTERNAL_63211b43_4_k_cu_2fbd95374cuda3std3__48unexpectE
	.align		8
        /*0070*/ 	.dword	_ZN34_INTERNAL_63211b43_4_k_cu_2fbd95374cuda3std6ranges3__45__cpo4swapE
	.align		8
        /*0078*/ 	.dword	_ZN34_INTERNAL_63211b43_4_k_cu_2fbd95374cuda3std6ranges3__45__cpo9iter_moveE
	.align		8
        /*0080*/ 	.dword	_ZN34_INTERNAL_63211b43_4_k_cu_2fbd95374cuda3std6ranges3__45__cpo5beginE
	.align		8
        /*0088*/ 	.dword	_ZN34_INTERNAL_63211b43_4_k_cu_2fbd95374cuda3std6ranges3__45__cpo3endE
	.align		8
        /*0090*/ 	.dword	_ZN34_INTERNAL_63211b43_4_k_cu_2fbd95374cuda3std6ranges3__45__cpo6cbeginE
	.align		8
        /*0098*/ 	.dword	_ZN34_INTERNAL_63211b43_4_k_cu_2fbd95374cuda3std6ranges3__45__cpo4cendE
	.align		8
        /*00a0*/ 	.dword	_ZN34_INTERNAL_63211b43_4_k_cu_2fbd95374cuda3std6ranges3__45__cpo7advanceE
	.align		8
        /*00a8*/ 	.dword	_ZN34_INTERNAL_63211b43_4_k_cu_2fbd95374cuda3std6ranges3__45__cpo9iter_swapE
	.align		8
        /*00b0*/ 	.dword	_ZN34_INTERNAL_63211b43_4_k_cu_2fbd95374cuda3std6ranges3__45__cpo4nextE
	.align		8
        /*00b8*/ 	.dword	_ZN34_INTERNAL_63211b43_4_k_cu_2fbd95374cuda3std6ranges3__45__cpo4prevE
	.align		8
        /*00c0*/ 	.dword	_ZN34_INTERNAL_63211b43_4_k_cu_2fbd95374cuda3std6ranges3__45__cpo4dataE
	.align		8
        /*00c8*/ 	.dword	_ZN34_INTERNAL_63211b43_4_k_cu_2fbd95374cuda3std6ranges3__45__cpo5cdataE
	.align		8
        /*00d0*/ 	.dword	_ZN34_INTERNAL_63211b43_4_k_cu_2fbd95374cuda3std6ranges3__45__cpo4sizeE
	.align		8
        /*00d8*/ 	.dword	_ZN34_INTERNAL_63211b43_4_k_cu_2fbd95374cuda3std6ranges3__45__cpo5ssizeE
	.align		8
        /*00e0*/ 	.dword	_ZN34_INTERNAL_63211b43_4_k_cu_2fbd95374cuda3std6ranges3__45__cpo8distanceE
	.align		8
        /*00e8*/ 	.dword	_ZN34_INTERNAL_63211b43_4_k_cu_2fbd95376thrust24THRUST_300001_SM_1000_NS8cuda_cub3parE
	.align		8
        /*00f0*/ 	.dword	_ZN34_INTERNAL_63211b43_4_k_cu_2fbd95376thrust24THRUST_300001_SM_1000_NS8cuda_cub10par_nosyncE
	.align		8
        /*00f8*/ 	.dword	_ZN34_INTERNAL_63211b43_4_k_cu_2fbd95376thrust24THRUST_300001_SM_1000_NS6system6detail10sequential3seqE
	.align		8
        /*0100*/ 	.dword	_ZN34_INTERNAL_63211b43_4_k_cu_2fbd95376thrust24THRUST_300001_SM_1000_NS6system3cpp3parE
	.align		8
        /*0108*/ 	.dword	_ZN34_INTERNAL_63211b43_4_k_cu_2fbd95376thrust24THRUST_300001_SM_1000_NS12placeholders2_1E
	.align		8
        /*0110*/ 	.dword	_ZN34_INTERNAL_63211b43_4_k_cu_2fbd95376thrust24THRUST_300001_SM_1000_NS12placeholders2_2E
	.align		8
        /*0118*/ 	.dword	_ZN34_INTERNAL_63211b43_4_k_cu_2fbd95376thrust24THRUST_300001_SM_1000_NS12placeholders2_3E
	.align		8
        /*0120*/ 	.dword	_ZN34_INTERNAL_63211b43_4_k_cu_2fbd95376thrust24THRUST_300001_SM_1000_NS12placeholders2_4E
	.align		8
        /*0128*/ 	.dword	_ZN34_INTERNAL_63211b43_4_k_cu_2fbd95376thrust24THRUST_300001_SM_1000_NS12placeholders2_5E
	.align		8
        /*0130*/ 	.dword	_ZN34_INTERNAL_63211b43_4_k_cu_2fbd95376thrust24THRUST_300001_SM_1000_NS12placeholders2_6E
	.align		8
        /*0138*/ 	.dword	_ZN34_INTERNAL_63211b43_4_k_cu_2fbd95376thrust24THRUST_300001_SM_1000_NS12placeholders2_7E
	.align		8
        /*0140*/ 	.dword	_ZN34_INTERNAL_63211b43_4_k_cu_2fbd95376thrust24THRUST_300001_SM_1000_NS12placeholders2_8E
	.align		8
        /*0148*/ 	.dword	_ZN34_INTERNAL_63211b43_4_k_cu_2fbd95376thrust24THRUST_300001_SM_1000_NS12placeholders2_9E
	.align		8
        /*0150*/ 	.dword	_ZN34_INTERNAL_63211b43_4_k_cu_2fbd95376thrust24THRUST_300001_SM_1000_NS12placeholders3_10E
	.align		8
        /*0158*/ 	.dword	_ZN34_INTERNAL_63211b43_4_k_cu_2fbd95376thrust24THRUST_300001_SM_1000_NS3seqE
	.align		8
        /*0160*/ 	.dword	_ZN34_INTERNAL_63211b43_4_k_cu_2fbd95376thrust24THRUST_300001_SM_1000_NS6deviceE


//--------------------- .text._ZN3cub18CUB_300001_SM_10006detail10radix_sort29DeviceRadixSortOnesweepKernelINS1_5radix10policy_hubImNS0_8NullTypeEyE10Policy1000ELNS0_9SortOrderE0EmS6_yiiNS1_21identity_decomposer_tEEEvPT5_SC_PT3_PKSD_PT1_PKSH_PT2_PKSL_T4_iiT6_ --------------------------
	.section	.text._ZN3cub18CUB_300001_SM_10006detail10radix_sort29DeviceRadixSortOnesweepKernelINS1_5radix10policy_hubImNS0_8NullTypeEyE10Policy1000ELNS0_9SortOrderE0EmS6_yiiNS1_21identity_decomposer_tEEEvPT5_SC_PT3_PKSD_PT1_PKSH_PT2_PKSL_T4_iiT6_,"ax",@progbits
	.align	128
        .global         _ZN3cub18CUB_300001_SM_10006detail10radix_sort29DeviceRadixSortOnesweepKernelINS1_5radix10policy_hubImNS0_8NullTypeEyE10Policy1000ELNS0_9SortOrderE0EmS6_yiiNS1_21identity_decomposer_tEEEvPT5_SC_PT3_PKSD_PT1_PKSH_PT2_PKSL_T4_iiT6_
        .type           _ZN3cub18CUB_300001_SM_10006detail10radix_sort29DeviceRadixSortOnesweepKernelINS1_5radix10policy_hubImNS0_8NullTypeEyE10Policy1000ELNS0_9SortOrderE0EmS6_yiiNS1_21identity_decomposer_tEEEvPT5_SC_PT3_PKSD_PT1_PKSH_PT2_PKSL_T4_iiT6_,@function
        .size           _ZN3cub18CUB_300001_SM_10006detail10radix_sort29DeviceRadixSortOnesweepKernelINS1_5radix10policy_hubImNS0_8NullTypeEyE10Policy1000ELNS0_9SortOrderE0EmS6_yiiNS1_21identity_decomposer_tEEEvPT5_SC_PT3_PKSD_PT1_PKSH_PT2_PKSL_T4_iiT6_,(.L_x_361 - _ZN3cub18CUB_300001_SM_10006detail10radix_sort29DeviceRadixSortOnesweepKernelINS1_5radix10policy_hubImNS0_8NullTypeEyE10Policy1000ELNS0_9SortOrderE0EmS6_yiiNS1_21identity_decomposer_tEEEvPT5_SC_PT3_PKSD_PT1_PKSH_PT2_PKSL_T4_iiT6_)
        .other          _ZN3cub18CUB_300001_SM_10006detail10radix_sort29DeviceRadixSortOnesweepKernelINS1_5radix10policy_hubImNS0_8NullTypeEyE10Policy1000ELNS0_9SortOrderE0EmS6_yiiNS1_21identity_decomposer_tEEEvPT5_SC_PT3_PKSD_PT1_PKSH_PT2_PKSL_T4_iiT6_,@"STO_CUDA_ENTRY STV_DEFAULT"
_ZN3cub18CUB_300001_SM_10006detail10radix_sort29DeviceRadixSortOnesweepKernelINS1_5radix10policy_hubImNS0_8NullTypeEyE10Policy1000ELNS0_9SortOrderE0EmS6_yiiNS1_21identity_decomposer_tEEEvPT5_SC_PT3_PKSD_PT1_PKSH_PT2_PKSL_T4_iiT6_:
.text._ZN3cub18CUB_300001_SM_10006detail10radix_sort29DeviceRadixSortOnesweepKernelINS1_5radix10policy_hubImNS0_8NullTypeEyE10Policy1000ELNS0_9SortOrderE0EmS6_yiiNS1_21identity_decomposer_tEEEvPT5_SC_PT3_PKSD_PT1_PKSH_PT2_PKSL_T4_iiT6_:
[----:B------:R-:W-:Y:S01]  /*0000*/  LDC R1, c[0x0][0x37c] ;  /* 0x0000df00ff017b82 */ /* 0x000fe20000000800 */
[----:B------:R-:W0:Y:S01]  /*0010*/  S2R R3, SR_TID.X ;  /* 0x0000000000037919 */ /* 0x000e220000002100 */
[----:B------:R-:W-:Y:S01]  /*0020*/  MOV R5, 0x400 ;  /* 0x0000040000057802 */ /* 0x000fe20000000f00 */
[----:B------:R-:W1:Y:S01]  /*0030*/  LDCU.64 UR8, c[0x0][0x358] ;  /* 0x00006b00ff0877ac */ /* 0x000e620008000a00 */
[----:B------:R-:W-:Y:S01]  /*0040*/  BSSY.RECONVERGENT B0, `(.L_x_0) ;  /* 0x000000c000007945 */ /* 0x000fe20003800200 */
[----:B------:R-:W2:Y:S01]  /*0050*/  S2R R0, SR_CgaCtaId ;  /* 0x0000000000007919 */ /* 0x000ea20000008800 */
[----:B0-----:R-:W-:Y:S02]  /*0060*/  ISETP.NE.AND P0, PT, R3, RZ, PT ;  /* 0x000000ff0300720c */ /* 0x001fe40003f05270 */
[----:B--2---:R-:W-:-:S11]  /*0070*/  LEA R5, R0, R5, 0x18 ;  /* 0x0000000500057211 */ /* 0x004fd600078ec0ff */
[----:B-1----:R-:W-:Y:S05]  /*0080*/  @P0 BRA `(.L_x_1) ;  /* 0x00000000001c0947 */ /* 0x002fea0003800000 */
[----:B------:R-:W0:Y:S01]  /*0090*/  LDC.64 R6, c[0x0][0x388] ;  /* 0x0000e200ff067b82 */ /* 0x000e220000000a00 */
[----:B------:R-:W-:-:S05]  /*00a0*/  IMAD.MOV.U32 R9, RZ, RZ, 0x1 ;  /* 0x00000001ff097424 */ /* 0x000fca00078e00ff */
[----:B0-----:R-:W2:Y:S02]  /*00b0*/  ATOMG.E.ADD.STRONG.GPU PT, R6, desc[UR8][R6.64], R9 ;  /* 0x80000009060679a8 */ /* 0x001ea400081ef108 */
[----:B------:R-:W0:Y:S01]  /*00c0*/  S2UR UR5, SR_CgaCtaId ;  /* 0x00000000000579c3 */ /* 0x000e220000008800 */
[----:B------:R-:W-:Y:S02]  /*00d0*/  UMOV UR4, 0x400 ;  /* 0x0000040000047882 */ /* 0x000fe40000000000 */
[----:B0-----:R-:W-:-:S09]  /*00e0*/  ULEA UR4, UR5, UR4, 0x18 ;  /* 0x0000000405047291 */ /* 0x001fd2000f8ec0ff */
[----:B--2---:R0:W-:Y:S03]  /*00f0*/  STS [UR4+0xb400], R6 ;  /* 0x00b40006ff007988 */ /* 0x0041e60008000804 */
.L_x_1:
[----:B------:R-:W-:Y:S05]  /*0100*/  BSYNC.RECONVERGENT B0 ;  /* 0x0000000000007941 */ /* 0x000fea0003800200 */
.L_x_0:
[----:B------:R-:W-:Y:S06]  /*0110*/  BAR.SYNC.DEFER_BLOCKING 0x0 ;  /* 0x0000000000007b1d */ /* 0x000fec0000010000 */
[----:B------:R-:W1:Y:S01]  /*0120*/  LDCU UR4, c[0x0][0x3c0] ;  /* 0x00007800ff0477ac */ /* 0x000e620008000800 */
[----:B------:R-:W2:Y:S01]  /*0130*/  S2R R0, SR_LANEID ;  /* 0x0000000000007919 */ /* 0x000ea20000000000 */
[----:B------:R-:W0:Y:S02]  /*0140*/  LDS R37, [R5+0xb400] ;  /* 0x00b4000005257984 */ /* 0x000e240000000800 */
[----:B0-----:R-:W-:-:S04]  /*0150*/  IMAD R6, R37, 0x1680, RZ ;  /* 0x0000168025067824 */ /* 0x001fc800078e02ff */
[----:B------:R-:W-:Y:S01]  /*0160*/  VIADD R4, R6, 0x1680 ;  /* 0x0000168006047836 */ /* 0x000fe20000000000 */
[----:B------:R-:W-:-:S04]  /*0170*/  SHF.R.S32.HI R9, RZ, 0x1f, R6 ;  /* 0x0000001fff097819 */ /* 0x000fc80000011406 */
[----:B-1----:R-:W-:Y:S02]  /*0180*/  ISETP.GT.AND P0, PT, R4, UR4, PT ;  /* 0x0000000404007c0c */ /* 0x002fe4000bf04270 */
[----:B------:R-:W-:-:S11]  /*0190*/  SHF.R.U32.HI R4, RZ, 0x5, R3 ;  /* 0x00000005ff047819 */ /* 0x000fd60000011603 */
[----:B--2---:R-:W-:Y:S05]  /*01a0*/  @P0 BRA `(.L_x_2) ;  /* 0x0000000000600947 */ /* 0x004fea0003800000 */
[----:B------:R-:W0:Y:S01]  /*01b0*/  LDCU.64 UR4, c[0x0][0x3a8] ;  /* 0x00007500ff0477ac */ /* 0x000e220008000a00 */
[C---:B------:R-:W-:Y:S02]  /*01c0*/  LOP3.LUT R7, R3.reuse, 0x1f, RZ, 0xc0, !PT ;  /* 0x0000001f03077812 */ /* 0x040fe400078ec0ff */
[----:B------:R-:W-:-:S05]  /*01d0*/  LOP3.LUT R8, R3, 0x3e0, RZ, 0xc0, !PT ;  /* 0x000003e003087812 */ /* 0x000fca00078ec0ff */
[----:B------:R-:W-:-:S05]  /*01e0*/  IMAD R7, R8, 0xf, R7 ;  /* 0x0000000f08077824 */ /* 0x000fca00078e0207 */
[----:B------:R-:W-:-:S05]  /*01f0*/  IADD3 R7, P0, PT, R6, R7, RZ ;  /* 0x0000000706077210 */ /* 0x000fca0007f1e0ff */
[----:B------:R-:W-:Y:S01]  /*0200*/  IMAD.X R6, RZ, RZ, R9, P0 ;  /* 0x000000ffff067224 */ /* 0x000fe200000e0609 */
[----:B0-----:R-:W-:-:S04]  /*0210*/  LEA R38, P0, R7, UR4, 0x3 ;  /* 0x0000000407267c11 */ /* 0x001fc8000f8018ff */
[----:B------:R-:W-:-:S05]  /*0220*/  LEA.HI.X R39, R7, UR5, R6, 0x3, P0 ;  /* 0x0000000507277c11 */ /* 0x000fca00080f1c06 */
[----:B------:R0:W5:Y:S04]  /*0230*/  LDG.E.64 R22, desc[UR8][R38.64] ;  /* 0x0000000826167981 */ /* 0x000168000c1e1b00 */
        /* <DEDUP_REMOVED lines=13> */
[----:B------:R0:W5:Y:S01]  /*0310*/  LDG.E.64 R10, desc[UR8][R38.64+0xe00] ;  /* 0x000e0008260a7981 */ /* 0x000162000c1e1b00 */
[----:B------:R-:W-:Y:S05]  /*0320*/  BRA `(.L_x_3) ;  /* 0x00000004004c7947 */ /* 0x000fea0003800000 */
.L_x_2:
[C---:B------:R-:W-:Y:S01]  /*0330*/  LOP3.LUT R7, R3.reuse, 0x1f, RZ, 0xc0, !PT ;  /* 0x0000001f03077812 */ /* 0x040fe200078ec0ff */
[----:B------:R-:W0:Y:S01]  /*0340*/  LDCU.64 UR6, c[0x0][0x3a8] ;  /* 0x00007500ff0677ac */ /* 0x000e220008000a00 */
[----:B------:R-:W-:Y:S01]  /*0350*/  LOP3.LUT R8, R3, 0x3e0, RZ, 0xc0, !PT ;  /* 0x000003e003087812 */ /* 0x000fe200078ec0ff */
[----:B------:R-:W-:Y:S02]  /*0360*/  IMAD.MOV.U32 R22, RZ, RZ, -0x1 ;  /* 0xffffffffff167424 */ /* 0x000fe400078e00ff */
[----:B------:R-:W-:Y:S02]  /*0370*/  IMAD.MOV.U32 R23, RZ, RZ, -0x1 ;  /* 0xffffffffff177424 */ /* 0x000fe400078e00ff */
[----:B------:R-:W-:Y:S01]  /*0380*/  IMAD R11, R8, 0xf, R7 ;  /* 0x0000000f080b7824 */ /* 0x000fe200078e0207 */
[----:B------:R-:W-:Y:S01]  /*0390*/  IADD3 R7, PT, PT, -R6, UR4, RZ ;  /* 0x0000000406077c10 */ /* 0x000fe2000fffe1ff */
[----:B------:R-:W-:Y:S02]  /*03a0*/  IMAD.MOV.U32 R24, RZ, RZ, -0x1 ;  /* 0xffffffffff187424 */ /* 0x000fe400078e00ff */
[C---:B------:R-:W-:Y:S01]  /*03b0*/  VIADD R12, R11.reuse, 0x60 ;  /* 0x000000600b0c7836 */ /* 0x040fe20000000000 */
[C---:B------:R-:W-:Y:S01]  /*03c0*/  ISETP.GE.AND P3, PT, R11.reuse, R7, PT ;  /* 0x000000070b00720c */ /* 0x040fe20003f66270 */
[----:B------:R-:W-:-:S02]  /*03d0*/  VIADD R10, R11, 0x40 ;  /* 0x000000400b0a7836 */ /* 0x000fc40000000000 */
[C---:B------:R-:W-:Y:S01]  /*03e0*/  VIADD R8, R11.reuse, 0x20 ;  /* 0x000000200b087836 */ /* 0x040fe20000000000 */
[----:B------:R-:W-:Y:S01]  /*03f0*/  ISETP.GE.AND P6, PT, R12, R7, PT ;  /* 0x000000070c00720c */ /* 0x000fe20003fc6270 */
[----:B------:R-:W-:Y:S01]  /*0400*/  IMAD.MOV.U32 R25, RZ, RZ, -0x1 ;  /* 0xffffffffff197424 */ /* 0x000fe200078e00ff */
[----:B------:R-:W-:Y:S01]  /*0410*/  IADD3 R12, P0, PT, R6, R11, RZ ;  /* 0x0000000b060c7210 */ /* 0x000fe20007f1e0ff */
[C---:B------:R-:W-:Y:S01]  /*0420*/  VIADD R6, R11.reuse, 0x80 ;  /* 0x000000800b067836 */ /* 0x040fe20000000000 */
[-C--:B------:R-:W-:Y:S01]  /*0430*/  ISETP.GE.AND P5, PT, R10, R7.reuse, PT ;  /* 0x000000070a00720c */ /* 0x080fe20003fa6270 */
[----:B------:R-:W-:Y:S01]  /*0440*/  IMAD.MOV.U32 R26, RZ, RZ, -0x1 ;  /* 0xffffffffff1a7424 */ /* 0x000fe200078e00ff */
[----:B0-----:R-:W-:Y:S01]  /*0450*/  LEA R38, P2, R12, UR6, 0x3 ;  /* 0x000000060c267c11 */ /* 0x001fe2000f8418ff */
[----:B------:R-:W-:Y:S01]  /*0460*/  IMAD.X R9, RZ, RZ, R9, P0 ;  /* 0x000000ffff097224 */ /* 0x000fe200000e0609 */
[-C--:B------:R-:W-:Y:S01]  /*0470*/  ISETP.GE.AND P0, PT, R6, R7.reuse, PT ;  /* 0x000000070600720c */ /* 0x080fe20003f06270 */
[C---:B------:R-:W-:Y:S01]  /*0480*/  VIADD R6, R11.reuse, 0xe0 ;  /* 0x000000e00b067836 */ /* 0x040fe20000000000 */
[----:B------:R-:W-:Y:S01]  /*0490*/  ISETP.GE.AND P4, PT, R8, R7, PT ;  /* 0x000000070800720c */ /* 0x000fe20003f86270 */
[----:B------:R-:W-:Y:S01]  /*04a0*/  VIADD R8, R11, 0xa0 ;  /* 0x000000a00b087836 */ /* 0x000fe20000000000 */
[----:B------:R-:W-:Y:S01]  /*04b0*/  LEA.HI.X R39, R12, UR7, R9, 0x3, P2 ;  /* 0x000000070c277c11 */ /* 0x000fe200090f1c09 */
[----:B------:R-:W-:-:S02]  /*04c0*/  IMAD.MOV.U32 R27, RZ, RZ, -0x1 ;  /* 0xffffffffff1b7424 */ /* 0x000fc400078e00ff */
[C---:B------:R-:W-:Y:S01]  /*04d0*/  VIADD R10, R11.reuse, 0xc0 ;  /* 0x000000c00b0a7836 */ /* 0x040fe20000000000 */
[-C--:B------:R-:W-:Y:S01]  /*04e0*/  ISETP.GE.AND P1, PT, R8, R7.reuse, PT ;  /* 0x000000070800720c */ /* 0x080fe20003f26270 */
[----:B------:R1:W5:Y:S01]  /*04f0*/  @!P3 LDG.E.64 R22, desc[UR8][R38.64] ;  /* 0x000000082616b981 */ /* 0x000362000c1e1b00 */
[-C--:B------:R-:W-:Y:S01]  /*0500*/  ISETP.GE.AND P3, PT, R6, R7.reuse, PT ;  /* 0x000000070600720c */ /* 0x080fe20003f66270 */
[C---:B------:R-:W-:Y:S01]  /*0510*/  VIADD R6, R11.reuse, 0x120 ;  /* 0x000001200b067836 */ /* 0x040fe20000000000 */
[-C--:B------:R-:W-:Y:S01]  /*0520*/  ISETP.GE.AND P2, PT, R10, R7.reuse, PT ;  /* 0x000000070a00720c */ /* 0x080fe20003f46270 */
[----:B------:R-:W-:Y:S01]  /*0530*/  IMAD.MOV.U32 R30, RZ, RZ, -0x1 ;  /* 0xffffffffff1e7424 */ /* 0x000fe200078e00ff */
[----:B------:R1:W5:Y:S01]  /*0540*/  @!P5 LDG.E.64 R26, desc[UR8][R38.64+0x200] ;  /* 0x00020008261ad981 */ /* 0x000362000c1e1b00 */
[----:B------:R-:W-:Y:S01]  /*0550*/  IMAD.MOV.U32 R31, RZ, RZ, -0x1 ;  /* 0xffffffffff1f7424 */ /* 0x000fe200078e00ff */
[----:B------:R-:W-:Y:S01]  /*0560*/  ISETP.GE.AND P5, PT, R6, R7, PT ;  /* 0x000000070600720c */ /* 0x000fe20003fa6270 */
[C---:B------:R-:W-:Y:S01]  /*0570*/  VIADD R8, R11.reuse, 0x100 ;  /* 0x000001000b087836 */ /* 0x040fe20000000000 */
[----:B------:R1:W5:Y:S01]  /*0580*/  @!P4 LDG.E.64 R24, desc[UR8][R38.64+0x100] ;  /* 0x000100082618c981 */ /* 0x000362000c1e1b00 */
[----:B------:R-:W-:-:S02]  /*0590*/  VIADD R6, R11, 0x160 ;  /* 0x000001600b067836 */ /* 0x000fc40000000000 */
[----:B------:R-:W-:Y:S01]  /*05a0*/  IMAD.MOV.U32 R28, RZ, RZ, -0x1 ;  /* 0xffffffffff1c7424 */ /* 0x000fe200078e00ff */
[----:B------:R1:W5:Y:S01]  /*05b0*/  @!P0 LDG.E.64 R30, desc[UR8][R38.64+0x400] ;  /* 0x00040008261e8981 */ /* 0x000362000c1e1b00 */
[----:B------:R-:W-:Y:S01]  /*05c0*/  IMAD.MOV.U32 R29, RZ, RZ, -0x1 ;  /* 0xffffffffff1d7424 */ /* 0x000fe200078e00ff */
[-C--:B------:R-:W-:Y:S01]  /*05d0*/  ISETP.GE.AND P4, PT, R8, R7.reuse, PT ;  /* 0x000000070800720c */ /* 0x080fe20003f86270 */
[----:B------:R-:W-:Y:S01]  /*05e0*/  IMAD.MOV.U32 R32, RZ, RZ, -0x1 ;  /* 0xffffffffff207424 */ /* 0x000fe200078e00ff */
[----:B------:R-:W-:Y:S01]  /*05f0*/  ISETP.GE.AND P0, PT, R6, R7, PT ;  /* 0x000000070600720c */ /* 0x000fe20003f06270 */
[----:B------:R-:W-:Y:S02]  /*0600*/  IMAD.MOV.U32 R33, RZ, RZ, -0x1 ;  /* 0xffffffffff217424 */ /* 0x000fe400078e00ff */
        /* <DEDUP_REMOVED lines=12> */
[----:B------:R-:W-:-:S03]  /*06d0*/  VIADD R6, R11, 0x1c0 ;  /* 0x000001c00b067836 */ /* 0x000fc60000000000 */
[----:B------:R1:W5:Y:S01]  /*06e0*/  @!P3 LDG.E.64 R20, desc[UR8][R38.64+0x700] ;  /* 0x000700082614b981 */ /* 0x000362000c1e1b00 */
[-C--:B------:R-:W-:Y:S02]  /*06f0*/  ISETP.GE.AND P2, PT, R8, R7.reuse, PT ;  /* 0x000000070800720c */ /* 0x080fe40003f46270 */
[----:B------:R-:W-:Y:S01]  /*0700*/  ISETP.GE.AND P3, PT, R6, R7, PT ;  /* 0x000000070600720c */ /* 0x000fe20003f66270 */
[----:B------:R-:W-:Y:S02]  /*0710*/  IMAD.MOV.U32 R18, RZ, RZ, -0x1 ;  /* 0xffffffffff127424 */ /* 0x000fe400078e00ff */
[----:B------:R-:W-:Y:S02]  /*0720*/  IMAD.MOV.U32 R19, RZ, RZ, -0x1 ;  /* 0xffffffffff137424 */ /* 0x000fe400078e00ff */
[----:B------:R-:W-:Y:S02]  /*0730*/  IMAD.MOV.U32 R16, RZ, RZ, -0x1 ;  /* 0xffffffffff107424 */ /* 0x000fe400078e00ff */
[----:B------:R-:W-:-:S02]  /*0740*/  IMAD.MOV.U32 R17, RZ, RZ, -0x1 ;  /* 0xffffffffff117424 */ /* 0x000fc400078e00ff */
[----:B------:R-:W-:Y:S01]  /*0750*/  IMAD.MOV.U32 R14, RZ, RZ, -0x1 ;  /* 0xffffffffff0e7424 */ /* 0x000fe200078e00ff */
[----:B------:R1:W5:Y:S01]  /*0760*/  @!P4 LDG.E.64 R18, desc[UR8][R38.64+0x800] ;  /* 0x000800082612c981 */ /* 0x000362000c1e1b00 */
[----:B------:R-:W-:Y:S02]  /*0770*/  IMAD.MOV.U32 R15, RZ, RZ, -0x1 ;  /* 0xffffffffff0f7424 */ /* 0x000fe400078e00ff */
[----:B------:R-:W-:Y:S01]  /*0780*/  IMAD.MOV.U32 R12, RZ, RZ, -0x1 ;  /* 0xffffffffff0c7424 */ /* 0x000fe200078e00ff */
[----:B------:R1:W5:Y:S01]  /*0790*/  @!P5 LDG.E.64 R16, desc[UR8][R38.64+0x900] ;  /* 0x000900082610d981 */ /* 0x000362000c1e1b00 */
[----:B------:R-:W-:Y:S02]  /*07a0*/  IMAD.MOV.U32 R13, RZ, RZ, -0x1 ;  /* 0xffffffffff0d7424 */ /* 0x000fe400078e00ff */
[----:B------:R-:W-:Y:S01]  /*07b0*/  IMAD.MOV.U32 R8, RZ, RZ, -0x1 ;  /* 0xffffffffff087424 */ /* 0x000fe200078e00ff */
[----:B------:R1:W5:Y:S01]  /*07c0*/  @!P6 LDG.E.64 R14, desc[UR8][R38.64+0xa00] ;  /* 0x000a0008260ee981 */ /* 0x000362000c1e1b00 */
[----:B------:R-:W-:-:S02]  /*07d0*/  IMAD.MOV.U32 R9, RZ, RZ, -0x1 ;  /* 0xffffffffff097424 */ /* 0x000fc400078e00ff */
[----:B------:R-:W-:Y:S01]  /*07e0*/  IMAD.MOV.U32 R6, RZ, RZ, -0x1 ;  /* 0xffffffffff067424 */ /* 0x000fe200078e00ff */
[----:B------:R1:W5:Y:S01]  /*07f0*/  @!P0 LDG.E.64 R12, desc[UR8][R38.64+0xb00] ;  /* 0x000b0008260c8981 */ /* 0x000362000c1e1b00 */
[----:B------:R-:W-:Y:S02]  /*0800*/  IMAD.MOV.U32 R7, RZ, RZ, -0x1 ;  /* 0xffffffffff077424 */ /* 0x000fe400078e00ff */
[----:B------:R-:W-:Y:S01]  /*0810*/  IMAD.MOV.U32 R10, RZ, RZ, -0x1 ;  /* 0xffffffffff0a7424 */ /* 0x000fe200078e00ff */
[----:B------:R1:W5:Y:S01]  /*0820*/  @!P1 LDG.E.64 R8, desc[UR8][R38.64+0xc00] ;  /* 0x000c000826089981 */ /* 0x000362000c1e1b00 */
[----:B------:R-:W-:-:S03]  /*0830*/  IMAD.MOV.U32 R11, RZ, RZ, -0x1 ;  /* 0xffffffffff0b7424 */ /* 0x000fc600078e00ff */
[----:B------:R1:W5:Y:S04]  /*0840*/  @!P2 LDG.E.64 R6, desc[UR8][R38.64+0xd00] ;  /* 0x000d00082606a981 */ /* 0x000368000c1e1b00 */
[----:B------:R1:W5:Y:S02]  /*0850*/  @!P3 LDG.E.64 R10, desc[UR8][R38.64+0xe00] ;  /* 0x000e0008260ab981 */ /* 0x000364000c1e1b00 */
.L_x_3:
[----:B01----:R-:W-:Y:S01]  /*0860*/  VIMNMX R39, PT, PT, R0, 0xe0, !PT ;  /* 0x000000e000277848 */ /* 0x003fe20007fe0100 */
[----:B------:R-:W-:Y:S01]  /*0870*/  BSSY.RECONVERGENT B0, `(.L_x_4) ;  /* 0x0000023000007945 */ /* 0x000fe20003800200 */
[----:B------:R-:W-:Y:S02]  /*0880*/  IMAD.SHL.U32 R4, R4, 0x400, RZ ;  /* 0x0000040004047824 */ /* 0x000fe400078e00ff */
[----:B------:R-:W-:-:S04]  /*0890*/  IADD3 R39, PT, PT, R39, 0x1f, -R0 ;  /* 0x0000001f27277810 */ /* 0x000fc80007ffe800 */
[C---:B------:R-:W-:Y:S02]  /*08a0*/  ISETP.GE.U32.AND P0, PT, R39.reuse, 0x1e0, PT ;  /* 0x000001e02700780c */ /* 0x040fe40003f06070 */
[----:B------:R-:W-:Y:S01]  /*08b0*/  LEA.HI R38, R39, 0x1, RZ, 0x1b ;  /* 0x0000000127267811 */ /* 0x000fe200078fd8ff */
[----:B------:R-:W-:-:S03]  /*08c0*/  IMAD.MOV.U32 R39, RZ, RZ, R0 ;  /* 0x000000ffff277224 */ /* 0x000fc600078e0000 */
[----:B------:R-:W-:-:S04]  /*08d0*/  LOP3.LUT R41, R38, 0xf, RZ, 0xc0, !PT ;  /* 0x0000000f26297812 */ /* 0x000fc800078ec0ff */
[----:B------:R-:W-:-:S03]  /*08e0*/  ISETP.NE.AND P1, PT, R41, RZ, PT ;  /* 0x000000ff2900720c */ /* 0x000fc60003f25270 */
[----:B------:R-:W-:Y:S10]  /*08f0*/  @!P0 BRA `(.L_x_5) ;  /* 0x0000000000688947 */ /* 0x000ff40003800000 */
[----:B------:R-:W-:Y:S01]  /*0900*/  IMAD R40, R0, 0x4, R4 ;  /* 0x0000000400287824 */ /* 0x000fe200078e0204 */
[----:B------:R-:W-:Y:S01]  /*0910*/  LOP3.LUT R36, R38, 0xffffff0, RZ, 0xc0, !PT ;  /* 0x0ffffff026247812 */ /* 0x000fe200078ec0ff */
[----:B------:R-:W-:-:S03]  /*0920*/  IMAD.MOV.U32 R39, RZ, RZ, R0 ;  /* 0x000000ffff277224 */ /* 0x000fc600078e0000 */
[----:B------:R-:W-:Y:S01]  /*0930*/  IADD3 R40, PT, PT, R40, 0x400, R5 ;  /* 0x0000040028287810 */ /* 0x000fe20007ffe005 */
[----:B------:R-:W-:-:S07]  /*0940*/  IMAD.MOV R36, RZ, RZ, -R36 ;  /* 0x000000ffff247224 */ /* 0x000fce00078e0a24 */
.L_x_6:
[----:B------:R-:W-:Y:S01]  /*0950*/  VIADD R36, R36, 0x10 ;  /* 0x0000001024247836 */ /* 0x000fe20000000000 */
[----:B------:R-:W-:Y:S01]  /*0960*/  STS [R40+-0x400], RZ ;  /* 0xfffc00ff28007388 */ /* 0x000fe20000000800 */
[----:B------:R-:W-:-:S03]  /*0970*/  VIADD R39, R39, 0x200 ;  /* 0x0000020027277836 */ /* 0x000fc60000000000 */
[----:B------:R-:W-:Y:S01]  /*0980*/  ISETP.NE.AND P0, PT, R36, RZ, PT ;  /* 0x000000ff2400720c */ /* 0x000fe20003f05270 */
[----:B------:R-:W-:Y:S04]  /*0990*/  STS [R40+-0x380], RZ ;  /* 0xfffc80ff28007388 */ /* 0x000fe80000000800 */
[----:B------:R-:W-:Y:S04]  /*09a0*/  STS [R40+-0x300], RZ ;  /* 0xfffd00ff28007388 */ /* 0x000fe80000000800 */
[----:B------:R-:W-:Y:S04]  /*09b0*/  STS [R40+-0x280], RZ ;  /* 0xfffd80ff28007388 */ /* 0x000fe80000000800 */
[----:B------:R-:W-:Y:S04]  /*09c0*/  STS [R40+-0x200], RZ ;  /* 0xfffe00ff28007388 */ /* 0x000fe80000000800 */
[----:B------:R-:W-:Y:S04]  /*09d0*/  STS [R40+-0x180], RZ ;  /* 0xfffe80ff28007388 */ /* 0x000fe80000000800 */
[----:B------:R-:W-:Y:S04]  /*09e0*/  STS [R40+-0x100], RZ ;  /* 0xffff00ff28007388 */ /* 0x000fe80000000800 */
[----:B------:R-:W-:Y:S04]  /*09f0*/  STS [R40+-0x80], RZ ;  /* 0xffff80ff28007388 */ /* 0x000fe80000000800 */
[----:B------:R-:W-:Y:S04]  /*0a00*/  STS [R40], RZ ;  /* 0x000000ff28007388 */ /* 0x000fe80000000800 */
[----:B------:R-:W-:Y:S04]  /*0a10*/  STS [R40+0x80], RZ ;  /* 0x000080ff28007388 */ /* 0x000fe80000000800 */
[----:B------:R-:W-:Y:S04]  /*0a20*/  STS [R40+0x100], RZ ;  /* 0x000100ff28007388 */ /* 0x000fe80000000800 */
[----:B------:R-:W-:Y:S04]  /*0a30*/  STS [R40+0x180], RZ ;  /* 0x000180ff28007388 */ /* 0x000fe80000000800 */
[----:B------:R-:W-:Y:S04]  /*0a40*/  STS [R40+0x200], RZ ;  /* 0x000200ff28007388 */ /* 0x000fe80000000800 */
[----:B------:R-:W-:Y:S04]  /*0a50*/  STS [R40+0x280], RZ ;  /* 0x000280ff28007388 */ /* 0x000fe80000000800 */
[----:B------:R-:W-:Y:S04]  /*0a60*/  STS [R40+0x300], RZ ;  /* 0x000300ff28007388 */ /* 0x000fe80000000800 */
[----:B------:R0:W-:Y:S02]  /*0a70*/  STS [R40+0x380], RZ ;  /* 0x000380ff28007388 */ /* 0x0001e40000000800 */
[----:B0-----:R-:W-:Y:S01]  /*0a80*/  VIADD R40, R40, 0x800 ;  /* 0x0000080028287836 */ /* 0x001fe20000000000 */
[----:B------:R-:W-:Y:S06]  /*0a90*/  @P0 BRA `(.L_x_6) ;  /* 0xfffffffc00ac0947 */ /* 0x000fec000383ffff */
.L_x_5:
[----:B------:R-:W-:Y:S05]  /*0aa0*/  BSYNC.RECONVERGENT B0 ;  /* 0x0000000000007941 */ /* 0x000fea0003800200 */
.L_x_4:
[----:B------:R-:W-:Y:S01]  /*0ab0*/  BSSY.RECONVERGENT B0, `(.L_x_7) ;  /* 0x0000026000007945 */ /* 0x000fe20003800200 */
[----:B------:R-:W-:-:S03]  /*0ac0*/  IMAD.IADD R36, R5, 0x1, R4 ;  /* 0x0000000105247824 */ /* 0x000fc600078e0204 */
[----:B------:R-:W-:Y:S05]  /*0ad0*/  @!P1 BRA `(.L_x_8) ;  /* 0x00000000008c9947 */ /* 0x000fea0003800000 */
[----:B------:R-:W-:Y:S01]  /*0ae0*/  ISETP.GE.U32.AND P0, PT, R41, 0x8, PT ;  /* 0x000000082900780c */ /* 0x000fe20003f06070 */
[----:B------:R-:W-:Y:S01]  /*0af0*/  BSSY.RECONVERGENT B1, `(.L_x_9) ;  /* 0x000000e000017945 */ /* 0x000fe20003800200 */
[----:B------:R-:W-:-:S04]  /*0b00*/  LOP3.LUT R42, R38, 0x7, RZ, 0xc0, !PT ;  /* 0x00000007262a7812 */ /* 0x000fc800078ec0ff */
[----:B------:R-:W-:-:S07]  /*0b10*/  ISETP.NE.AND P1, PT, R42, RZ, PT ;  /* 0x000000ff2a00720c */ /* 0x000fce0003f25270 */
[----:B------:R-:W-:Y:S06]  /*0b20*/  @!P0 BRA `(.L_x_10) ;  /* 0x0000000000288947 */ /* 0x000fec0003800000 */
[C---:B------:R-:W-:Y:S02]  /*0b30*/  IMAD R40, R39.reuse, 0x4, R36 ;  /* 0x0000000427287824 */ /* 0x040fe400078e0224 */
[----:B------:R-:W-:-:S03]  /*0b40*/  VIADD R39, R39, 0x100 ;  /* 0x0000010027277836 */ /* 0x000fc60000000000 */
[----:B------:R0:W-:Y:S04]  /*0b50*/  STS [R40], RZ ;  /* 0x000000ff28007388 */ /* 0x0001e80000000800 */
[----:B------:R0:W-:Y:S04]  /*0b60*/  STS [R40+0x80], RZ ;  /* 0x000080ff28007388 */ /* 0x0001e80000000800 */
[----:B------:R0:W-:Y:S04]  /*0b70*/  STS [R40+0x100], RZ ;  /* 0x000100ff28007388 */ /* 0x0001e80000000800 */
[----:B------:R0:W-:Y:S04]  /*0b80*/  STS [R40+0x180], RZ ;  /* 0x000180ff28007388 */ /* 0x0001e80000000800 */
[----:B------:R0:W-:Y:S04]  /*0b90*/  STS [R40+0x200], RZ ;  /* 0x000200ff28007388 */ /* 0x0001e80000000800 */
[----:B------:R0:W-:Y:S04]  /*0ba0*/  STS [R40+0x280], RZ ;  /* 0x000280ff28007388 */ /* 0x0001e80000000800 */
[----:B------:R0:W-:Y:S04]  /*0bb0*/  STS [R40+0x300], RZ ;  /* 0x000300ff28007388 */ /* 0x0001e80000000800 */
[----:B------:R0:W-:Y:S02]  /*0bc0*/  STS [R40+0x380], RZ ;  /* 0x000380ff28007388 */ /* 0x0001e40000000800 */
.L_x_10:
[----:B------:R-:W-:Y:S05]  /*0bd0*/  BSYNC.RECONVERGENT B1 ;  /* 0x0000000000017941 */ /* 0x000fea0003800200 */
.L_x_9:
[----:B------:R-:W-:Y:S05]  /*0be0*/  @!P1 BRA `(.L_x_8) ;  /* 0x0000000000489947 */ /* 0x000fea0003800000 */
[----:B------:R-:W-:Y:S02]  /*0bf0*/  ISETP.GE.U32.AND P0, PT, R42, 0x4, PT ;  /* 0x000000042a00780c */ /* 0x000fe40003f06070 */
[----:B------:R-:W-:-:S04]  /*0c00*/  LOP3.LUT R38, R38, 0x3, RZ, 0xc0, !PT ;  /* 0x0000000326267812 */ /* 0x000fc800078ec0ff */
[----:B------:R-:W-:-:S07]  /*0c10*/  ISETP.NE.AND P1, PT, R38, RZ, PT ;  /* 0x000000ff2600720c */ /* 0x000fce0003f25270 */
[C---:B------:R-:W-:Y:S02]  /*0c20*/  @P0 IMAD R36, R39.reuse, 0x4, R36 ;  /* 0x0000000427240824 */ /* 0x040fe400078e0224 */
[----:B------:R-:W-:-:S03]  /*0c30*/  @P0 VIADD R39, R39, 0x80 ;  /* 0x0000008027270836 */ /* 0x000fc60000000000 */
[----:B------:R1:W-:Y:S04]  /*0c40*/  @P0 STS [R36], RZ ;  /* 0x000000ff24000388 */ /* 0x0003e80000000800 */
[----:B------:R1:W-:Y:S04]  /*0c50*/  @P0 STS [R36+0x80], RZ ;  /* 0x000080ff24000388 */ /* 0x0003e80000000800 */
[----:B------:R1:W-:Y:S04]  /*0c60*/  @P0 STS [R36+0x100], RZ ;  /* 0x000100ff24000388 */ /* 0x0003e80000000800 */
[----:B------:R1:W-:Y:S01]  /*0c70*/  @P0 STS [R36+0x180], RZ ;  /* 0x000180ff24000388 */ /* 0x0003e20000000800 */
[----:B------:R-:W-:Y:S05]  /*0c80*/  @!P1 BRA `(.L_x_8) ;  /* 0x0000000000209947 */ /* 0x000fea0003800000 */
[----:B------:R-:W-:Y:S02]  /*0c90*/  IMAD R4, R39, 0x4, R4 ;  /* 0x0000000427047824 */ /* 0x000fe400078e0204 */
[----:B------:R-:W-:Y:S02]  /*0ca0*/  IMAD.MOV R38, RZ, RZ, -R38 ;  /* 0x000000ffff267224 */ /* 0x000fe400078e0a26 */
[----:B------:R-:W-:-:S07]  /*0cb0*/  IMAD.IADD R4, R5, 0x1, R4 ;  /* 0x0000000105047824 */ /* 0x000fce00078e0204 */
.L_x_11:
[----:B------:R-:W-:Y:S01]  /*0cc0*/  VIADD R38, R38, 0x1 ;  /* 0x0000000126267836 */ /* 0x000fe20000000000 */
[----:B------:R2:W-:Y:S04]  /*0cd0*/  STS [R4], RZ ;  /* 0x000000ff04007388 */ /* 0x0005e80000000800 */
[----:B------:R-:W-:Y:S01]  /*0ce0*/  ISETP.NE.AND P0, PT, R38, RZ, PT ;  /* 0x000000ff2600720c */ /* 0x000fe20003f05270 */
[----:B--2---:R-:W-:-:S12]  /*0cf0*/  VIADD R4, R4, 0x80 ;  /* 0x0000008004047836 */ /* 0x004fd80000000000 */
[----:B------:R-:W-:Y:S05]  /*0d00*/  @P0 BRA `(.L_x_11) ;  /* 0xfffffffc00ec0947 */ /* 0x000fea000383ffff */
.L_x_8:
[----:B------:R-:W-:Y:S05]  /*0d10*/  BSYNC.RECONVERGENT B0 ;  /* 0x0000000000007941 */ /* 0x000fea0003800200 */
.L_x_7:
[----:B------:R-:W2:Y:S01]  /*0d20*/  LDCU UR4, c[0x0][0x3c8] ;  /* 0x00007900ff0477ac */ /* 0x000ea20008000800 */
[C---:B------:R-:W-:Y:S01]  /*0d30*/  IMAD.SHL.U32 R4, R3.reuse, 0x20, RZ ;  /* 0x0000002003047824 */ /* 0x040fe200078e00ff */
[----:B------:R-:W3:Y:S01]  /*0d40*/  LDC.64 R68, c[0x0][0x380] ;  /* 0x0000e000ff447b82 */ /* 0x000ee20000000a00 */
[----:B------:R-:W-:Y:S01]  /*0d50*/  ISETP.GT.U32.AND P1, PT, R3, 0xff, PT ;  /* 0x000000ff0300780c */ /* 0x000fe20003f24070 */
[----:B------:R-:W4:Y:S01]  /*0d60*/  LDCU UR6, c[0x0][0x3c4] ;  /* 0x00007880ff0677ac */ /* 0x000f220008000800 */
[----:B------:R-:W-:Y:S01]  /*0d70*/  BSSY.RECONVERGENT B0, `(.L_x_12) ;  /* 0x000006a000007945 */ /* 0x000fe20003800200 */
[----:B------:R-:W-:Y:S01]  /*0d80*/  LOP3.LUT R4, R4, 0x7c00, RZ, 0xc0, !PT ;  /* 0x00007c0004047812 */ /* 0x000fe200078ec0ff */
[----:B------:R-:W-:Y:S01]  /*0d90*/  UMOV UR5, 0xffffffff ;  /* 0xffffffff00057882 */ /* 0x000fe20000000000 */
[----:B------:R-:W-:-:S03]  /*0da0*/  P2R R85, PR, RZ, 0x2 ;  /* 0x00000002ff557803 */ /* 0x000fc60000000000 */
[----:B------:R-:W-:Y:S02]  /*0db0*/  IMAD.IADD R51, R5, 0x1, R4 ;  /* 0x0000000105337824 */ /* 0x000fe400078e0204 */
[----:B------:R-:W-:Y:S01]  /*0dc0*/  IMAD.MOV.U32 R4, RZ, RZ, RZ ;  /* 0x000000ffff047224 */ /* 0x000fe200078e00ff */
[----:B--2---:R-:W-:Y:S01]  /*0dd0*/  USHF.L.U32 UR4, UR5, UR4, URZ ;  /* 0x0000000405047299 */ /* 0x004fe200080006ff */
[----:B----45:R-:W-:Y:S02]  /*0de0*/  SHF.R.U64 R39, R22, UR6, R23 ;  /* 0x0000000616277c19 */ /* 0x030fe40008001217 */
[----:B------:R-:W-:Y:S02]  /*0df0*/  SHF.R.U64 R66, R24, UR6, R25 ;  /* 0x0000000618427c19 */ /* 0x000fe40008001219 */
[----:B------:R-:W-:Y:S02]  /*0e00*/  SHF.R.U64 R64, R26, UR6, R27 ;  /* 0x000000061a407c19 */ /* 0x000fe4000800121b */
[----:B------:R-:W-:-:S02]  /*0e10*/  SHF.R.U64 R60, R28, UR6, R29 ;  /* 0x000000061c3c7c19 */ /* 0x000fc4000800121d */
[----:B------:R-:W-:Y:S02]  /*0e20*/  LOP3.LUT R39, R39, UR4, RZ, 0x30, !PT ;  /* 0x0000000427277c12 */ /* 0x000fe4000f8e30ff */
[----:B------:R-:W-:Y:S02]  /*0e30*/  LOP3.LUT R66, R66, UR4, RZ, 0x30, !PT ;  /* 0x0000000442427c12 */ /* 0x000fe4000f8e30ff */
[----:B------:R-:W-:Y:S01]  /*0e40*/  LOP3.LUT R64, R64, UR4, RZ, 0x30, !PT ;  /* 0x0000000440407c12 */ /* 0x000fe2000f8e30ff */
[--C-:B------:R-:W-:Y:S01]  /*0e50*/  IMAD R59, R39, 0x4, R51.reuse ;  /* 0x00000004273b7824 */ /* 0x100fe200078e0233 */
[----:B------:R-:W-:Y:S01]  /*0e60*/  LOP3.LUT R60, R60, UR4, RZ, 0x30, !PT ;  /* 0x000000043c3c7c12 */ /* 0x000fe2000f8e30ff */
[----:B------:R-:W-:Y:S01]  /*0e70*/  IMAD R57, R66, 0x4, R51 ;  /* 0x0000000442397824 */ /* 0x000fe200078e0233 */
[----:B------:R-:W-:Y:S01]  /*0e80*/  SHF.R.U64 R56, R30, UR6, R31 ;  /* 0x000000061e387c19 */ /* 0x000fe2000800121f */
[----:B-1----:R-:W-:Y:S01]  /*0e90*/  IMAD R36, R64, 0x4, R51 ;  /* 0x0000000440247824 */ /* 0x002fe200078e0233 */
[----:B------:R-:W-:Y:S01]  /*0ea0*/  SHF.R.U64 R52, R32, UR6, R33 ;  /* 0x0000000620347c19 */ /* 0x000fe20008001221 */
[----:B------:R-:W-:Y:S01]  /*0eb0*/  IMAD R38, R60, 0x4, R51 ;  /* 0x000000043c267824 */ /* 0x000fe200078e0233 */
[----:B------:R-:W-:Y:S01]  /*0ec0*/  LOP3.LUT R56, R56, UR4, RZ, 0x30, !PT ;  /* 0x0000000438387c12 */ /* 0x000fe2000f8e30ff */
[----:B------:R-:W-:Y:S01]  /*0ed0*/  NOP ;  /* 0x0000000000007918 */ /* 0x000fe20000000000 */
[----:B------:R-:W-:Y:S01]  /*0ee0*/  LOP3.LUT R52, R52, UR4, RZ, 0x30, !PT ;  /* 0x0000000434347c12 */ /* 0x000fe2000f8e30ff */
[----:B------:R-:W-:Y:S01]  /*0ef0*/  ATOMS.POPC.INC.32 RZ, [R59+URZ] ;  /* 0x000000003bff7f8c */ /* 0x000fe2000d8000ff */
[----:B------:R-:W-:Y:S01]  /*0f00*/  SHF.R.U64 R62, R34, UR6, R35 ;  /* 0x00000006223e7c19 */ /* 0x000fe20008001223 */
[----:B0-----:R-:W-:Y:S01]  /*0f10*/  IMAD R40, R56, 0x4, R51 ;  /* 0x0000000438287824 */ /* 0x001fe200078e0233 */
[----:B------:R-:W-:Y:S01]  /*0f20*/  SHF.R.U64 R58, R20, UR6, R21 ;  /* 0x00000006143a7c19 */ /* 0x000fe20008001215 */
[----:B------:R-:W-:Y:S01]  /*0f30*/  ATOMS.POPC.INC.32 RZ, [R57+URZ] ;  /* 0x0000000039ff7f8c */ /* 0x000fe2000d8000ff */
[----:B------:R-:W-:Y:S01]  /*0f40*/  SHF.R.U64 R54, R18, UR6, R19 ;  /* 0x0000000612367c19 */ /* 0x000fe20008001213 */
[----:B------:R-:W-:Y:S01]  /*0f50*/  IMAD R41, R52, 0x4, R51 ;  /* 0x0000000434297824 */ /* 0x000fe200078e0233 */
[----:B------:R-:W-:Y:S01]  /*0f60*/  SHF.R.U64 R49, R16, UR6, R17 ;  /* 0x0000000610317c19 */ /* 0x000fe20008001211 */
[----:B------:R0:W-:Y:S01]  /*0f70*/  ATOMS.POPC.INC.32 RZ, [R36+URZ] ;  /* 0x0000000024ff7f8c */ /* 0x0001e2000d8000ff */
[----:B------:R-:W-:-:S02]  /*0f80*/  LOP3.LUT R62, R62, UR4, RZ, 0x30, !PT ;  /* 0x000000043e3e7c12 */ /* 0x000fc4000f8e30ff */
[----:B------:R-:W-:Y:S01]  /*0f90*/  LOP3.LUT R58, R58, UR4, RZ, 0x30, !PT ;  /* 0x000000043a3a7c12 */ /* 0x000fe2000f8e30ff */
[----:B------:R1:W-:Y:S01]  /*0fa0*/  ATOMS.POPC.INC.32 RZ, [R38+URZ] ;  /* 0x0000000026ff7f8c */ /* 0x0003e2000d8000ff */
[----:B------:R-:W-:Y:S01]  /*0fb0*/  SHF.R.U64 R44, R8, UR6, R9 ;  /* 0x00000006082c7c19 */ /* 0x000fe20008001209 */
[----:B------:R-:W-:Y:S01]  /*0fc0*/  IMAD R55, R62, 0x4, R51 ;  /* 0x000000043e377824 */ /* 0x000fe200078e0233 */
[----:B------:R-:W-:Y:S01]  /*0fd0*/  LOP3.LUT R54, R54, UR4, RZ, 0x30, !PT ;  /* 0x0000000436367c12 */ /* 0x000fe2000f8e30ff */
[----:B------:R2:W-:Y:S01]  /*0fe0*/  ATOMS.POPC.INC.32 RZ, [R40+URZ] ;  /* 0x0000000028ff7f8c */ /* 0x0005e2000d8000ff */
[----:B0-----:R-:W-:Y:S01]  /*0ff0*/  SHF.R.U64 R36, R14, UR6, R15 ;  /* 0x000000060e247c19 */ /* 0x001fe2000800120f */
[----:B------:R-:W-:Y:S01]  /*1000*/  IMAD R53, R58, 0x4, R51 ;  /* 0x000000043a357824 */ /* 0x000fe200078e0233 */
[----:B------:R-:W-:Y:S01]  /*1010*/  SHF.R.U64 R43, R6, UR6, R7 ;  /* 0x00000006062b7c19 */ /* 0x000fe20008001207 */
[----:B------:R0:W-:Y:S01]  /*1020*/  ATOMS.POPC.INC.32 RZ, [R41+URZ] ;  /* 0x0000000029ff7f8c */ /* 0x0001e2000d8000ff */
[----:B-1----:R-:W-:Y:S01]  /*1030*/  SHF.R.U64 R38, R12, UR6, R13 ;  /* 0x000000060c267c19 */ /* 0x002fe2000800120d */
[----:B------:R-:W-:Y:S01]  /*1040*/  IMAD R50, R54, 0x4, R51 ;  /* 0x0000000436327824 */ /* 0x000fe200078e0233 */
[----:B------:R-:W-:Y:S01]  /*1050*/  LOP3.LUT R49, R49, UR4, RZ, 0x30, !PT ;  /* 0x0000000431317c12 */ /* 0x000fe2000f8e30ff */
[----:B------:R1:W-:Y:S01]  /*1060*/  ATOMS.POPC.INC.32 RZ, [R55+URZ] ;  /* 0x0000000037ff7f8c */ /* 0x0003e2000d8000ff */
[----:B------:R-:W-:-:S02]  /*1070*/  SHF.R.U64 R42, R10, UR6, R11 ;  /* 0x000000060a2a7c19 */ /* 0x000fc4000800120b */
[----:B------:R-:W-:Y:S01]  /*1080*/  LOP3.LUT R36, R36, UR4, RZ, 0x30, !PT ;  /* 0x0000000424247c12 */ /* 0x000fe2000f8e30ff */
[----:B------:R1:W-:Y:S01]  /*1090*/  ATOMS.POPC.INC.32 RZ, [R53+URZ] ;  /* 0x0000000035ff7f8c */ /* 0x0003e2000d8000ff */
[----:B------:R-:W-:Y:S02]  /*10a0*/  LOP3.LUT R38, R38, UR4, RZ, 0x30, !PT ;  /* 0x0000000426267c12 */ /* 0x000fe4000f8e30ff */
[----:B--2---:R-:W-:Y:S01]  /*10b0*/  LOP3.LUT R40, R44, UR4, RZ, 0x30, !PT ;  /* 0x000000042c287c12 */ /* 0x004fe2000f8e30ff */
[--C-:B------:R-:W-:Y:S01]  /*10c0*/  IMAD R44, R36, 0x4, R51.reuse ;  /* 0x00000004242c7824 */ /* 0x100fe200078e0233 */
[----:B0-----:R-:W-:Y:S01]  /*10d0*/  LOP3.LUT R41, R43, UR4, RZ, 0x30, !PT ;  /* 0x000000042b297c12 */ /* 0x001fe2000f8e30ff */
[--C-:B------:R-:W-:Y:S01]  /*10e0*/  IMAD R43, R49, 0x4, R51.reuse ;  /* 0x00000004312b7824 */ /* 0x100fe200078e0233 */
[----:B------:R-:W-:Y:S01]  /*10f0*/  LOP3.LUT R42, R42, UR4, RZ, 0x30, !PT ;  /* 0x000000042a2a7c12 */ /* 0x000fe2000f8e30ff */
[--C-:B------:R-:W-:Y:S01]  /*1100*/  IMAD R45, R38, 0x4, R51.reuse ;  /* 0x00000004262d7824 */ /* 0x100fe200078e0233 */
[----:B------:R1:W-:Y:S01]  /*1110*/  ATOMS.POPC.INC.32 RZ, [R50+URZ] ;  /* 0x0000000032ff7f8c */ /* 0x0003e2000d8000ff */
[----:B------:R-:W-:-:S02]  /*1120*/  IMAD R46, R40, 0x4, R51 ;  /* 0x00000004282e7824 */ /* 0x000fc400078e0233 */
[--C-:B------:R-:W-:Y:S01]  /*1130*/  IMAD R47, R41, 0x4, R51.reuse ;  /* 0x00000004292f7824 */ /* 0x100fe200078e0233 */
[----:B------:R1:W-:Y:S01]  /*1140*/  ATOMS.POPC.INC.32 RZ, [R43+URZ] ;  /* 0x000000002bff7f8c */ /* 0x0003e2000d8000ff */
[----:B------:R-:W-:-:S03]  /*1150*/  IMAD R48, R42, 0x4, R51 ;  /* 0x000000042a307824 */ /* 0x000fc600078e0233 */
[----:B------:R1:W-:Y:S04]  /*1160*/  ATOMS.POPC.INC.32 RZ, [R44+URZ] ;  /* 0x000000002cff7f8c */ /* 0x0003e8000d8000ff */
[----:B------:R1:W-:Y:S04]  /*1170*/  ATOMS.POPC.INC.32 RZ, [R45+URZ] ;  /* 0x000000002dff7f8c */ /* 0x0003e8000d8000ff */
[----:B------:R1:W-:Y:S04]  /*1180*/  ATOMS.POPC.INC.32 RZ, [R46+URZ] ;  /* 0x000000002eff7f8c */ /* 0x0003e8000d8000ff */
[----:B------:R1:W-:Y:S04]  /*1190*/  ATOMS.POPC.INC.32 RZ, [R47+URZ] ;  /* 0x000000002fff7f8c */ /* 0x0003e8000d8000ff */
[----:B------:R1:W-:Y:S01]  /*11a0*/  ATOMS.POPC.INC.32 RZ, [R48+URZ] ;  /* 0x0000000030ff7f8c */ /* 0x0003e2000d8000ff */
[----:B------:R-:W-:Y:S06]  /*11b0*/  BAR.SYNC.DEFER_BLOCKING 0x0 ;  /* 0x0000000000007b1d */ /* 0x000fec0000010000 */
[----:B---3--:R-:W-:Y:S05]  /*11c0*/  @P1 BRA `(.L_x_13) ;  /* 0x0000000000901947 */ /* 0x008fea0003800000 */
[----:B------:R-:W-:-:S05]  /*11d0*/  IMAD R61, R3, 0x4, R5 ;  /* 0x00000004033d7824 */ /* 0x000fca00078e0205 */
[----:B------:R-:W-:Y:S04]  /*11e0*/  LDS R4, [R61] ;  /* 0x000000003d047984 */ /* 0x000fe80000000800 */
[----:B------:R-:W0:Y:S04]  /*11f0*/  LDS R63, [R61+0x400] ;  /* 0x000400003d3f7984 */ /* 0x000e280000000800 */
[----:B------:R-:W2:Y:S04]  /*1200*/  LDS R65, [R61+0x800] ;  /* 0x000800003d417984 */ /* 0x000ea80000000800 */
[----:B------:R-:W3:Y:S04]  /*1210*/  LDS R67, [R61+0xc00] ;  /* 0x000c00003d437984 */ /* 0x000ee80000000800 */
[----:B------:R-:W4:Y:S04]  /*1220*/  LDS R71, [R61+0x1000] ;  /* 0x001000003d477984 */ /* 0x000f280000000800 */
[----:B------:R-:W5:Y:S04]  /*1230*/  LDS R73, [R61+0x1400] ;  /* 0x001400003d497984 */ /* 0x000f680000000800 */
[----:B------:R-:W1:Y:S04]  /*1240*/  LDS R75, [R61+0x1800] ;  /* 0x001800003d4b7984 */ /* 0x000e680000000800 */
[----:B------:R-:W1:Y:S04]  /*1250*/  LDS R77, [R61+0x1c00] ;  /* 0x001c00003d4d7984 */ /* 0x000e680000000800 */
[----:B------:R-:W1:Y:S04]  /*1260*/  LDS R79, [R61+0x2000] ;  /* 0x002000003d4f7984 */ /* 0x000e680000000800 */
[----:B------:R-:W1:Y:S04]  /*1270*/  LDS R81, [R61+0x2400] ;  /* 0x002400003d517984 */ /* 0x000e680000000800 */
[----:B------:R-:W1:Y:S01]  /*1280*/  LDS R83, [R61+0x2800] ;  /* 0x002800003d537984 */ /* 0x000e620000000800 */
[----:B0-----:R-:W-:-:S03]  /*1290*/  IMAD.IADD R70, R4, 0x1, R63 ;  /* 0x0000000104467824 */ /* 0x001fc600078e023f */
[----:B------:R-:W-:Y:S01]  /*12a0*/  STS [R61], RZ ;  /* 0x000000ff3d007388 */ /* 0x000fe20000000800 */
[----:B--2---:R-:W-:-:S03]  /*12b0*/  IMAD.IADD R72, R70, 0x1, R65 ;  /* 0x0000000146487824 */ /* 0x004fc600078e0241 */
[----:B------:R-:W0:Y:S01]  /*12c0*/  LDS R63, [R61+0x2c00] ;  /* 0x002c00003d3f7984 */ /* 0x000e220000000800 */
[----:B---3--:R-:W-:-:S03]  /*12d0*/  IMAD.IADD R74, R72, 0x1, R67 ;  /* 0x00000001484a7824 */ /* 0x008fc600078e0243 */
[----:B------:R-:W-:Y:S01]  /*12e0*/  STS [R61+0x800], R70 ;  /* 0x000800463d007388 */ /* 0x000fe20000000800 */
[----:B----4-:R-:W-:-:S03]  /*12f0*/  IMAD.IADD R76, R74, 0x1, R71 ;  /* 0x000000014a4c7824 */ /* 0x010fc600078e0247 */
[----:B------:R-:W-:Y:S01]  /*1300*/  STS [R61+0xc00], R72 ;  /* 0x000c00483d007388 */ /* 0x000fe20000000800 */
[----:B-----5:R-:W-:-:S03]  /*1310*/  IMAD.IADD R78, R76, 0x1, R73 ;  /* 0x000000014c4e7824 */ /* 0x020fc600078e0249 */
[----:B------:R-:W-:Y:S01]  /*1320*/  STS [R61+0x1000], R74 ;  /* 0x0010004a3d007388 */ /* 0x000fe20000000800 */
[----:B-1----:R-:W-:-:S03]  /*1330*/  IMAD.IADD R80, R78, 0x1, R75 ;  /* 0x000000014e507824 */ /* 0x002fc600078e024b */
[----:B------:R-:W-:Y:S01]  /*1340*/  STS [R61+0x1400], R76 ;  /* 0x0014004c3d007388 */ /* 0x000fe20000000800 */
[----:B------:R-:W-:-:S03]  /*1350*/  IMAD.IADD R82, R80, 0x1, R77 ;  /* 0x0000000150527824 */ /* 0x000fc600078e024d */
[----:B------:R-:W-:Y:S01]  /*1360*/  STS [R61+0x1800], R78 ;  /* 0x0018004e3d007388 */ /* 0x000fe20000000800 */
[----:B------:R-:W-:-:S03]  /*1370*/  IMAD.IADD R84, R82, 0x1, R79 ;  /* 0x0000000152547824 */ /* 0x000fc600078e024f */
[----:B------:R-:W-:Y:S01]  /*1380*/  STS [R61+0x1c00], R80 ;  /* 0x001c00503d007388 */ /* 0x000fe20000000800 */
[----:B------:R-:W-:-:S03]  /*1390*/  IMAD.IADD R86, R84, 0x1, R81 ;  /* 0x0000000154567824 */ /* 0x000fc600078e0251 */
[----:B------:R-:W-:Y:S01]  /*13a0*/  STS [R61+0x2000], R82 ;  /* 0x002000523d007388 */ /* 0x000fe20000000800 */
[----:B------:R-:W-:-:S03]  /*13b0*/  IMAD.IADD R88, R86, 0x1, R83 ;  /* 0x0000000156587824 */ /* 0x000fc600078e0253 */
[----:B------:R-:W-:Y:S04]  /*13c0*/  STS [R61+0x2400], R84 ;  /* 0x002400543d007388 */ /* 0x000fe80000000800 */
[----:B------:R-:W-:Y:S04]  /*13d0*/  STS [R61+0x2800], R86 ;  /* 0x002800563d007388 */ /* 0x000fe80000000800 */
[----:B------:R-:W-:Y:S04]  /*13e0*/  STS [R61+0x2c00], R88 ;  /* 0x002c00583d007388 */ /* 0x000fe80000000800 */
[----:B------:R0:W-:Y:S02]  /*13f0*/  STS [R61+0x400], R4 ;  /* 0x000400043d007388 */ /* 0x0001e40000000800 */
[----:B0-----:R-:W-:-:S07]  /*1400*/  IMAD.IADD R4, R88, 0x1, R63 ;  /* 0x0000000158047824 */ /* 0x001fce00078e023f */
.L_x_13:
[----:B------:R-:W-:Y:S05]  /*1410*/  BSYNC.RECONVERGENT B0 ;  /* 0x0000000000007941 */ /* 0x000fea0003800200 */
.L_x_12:
[----:B------:R-:W-:Y:S01]  /*1420*/  ISETP.NE.AND P0, PT, R4, 0x1680, PT ;  /* 0x000016800400780c */ /* 0x000fe20003f05270 */
[----:B------:R-:W-:-:S03]  /*1430*/  IMAD R61, R37, 0x100, R3 ;  /* 0x00000100253d7824 */ /* 0x000fc600078e0203 */
[----:B------:R-:W-:Y:S01]  /*1440*/  ISETP.LT.U32.AND P0, PT, R3, 0x100, !P0 ;  /* 0x000001000300780c */ /* 0x000fe20004701070 */
[----:B------:R-:W-:Y:S01]  /*1450*/  IMAD.WIDE R68, R61, 0x4, R68 ;  /* 0x000000043d447825 */ /* 0x000fe200078e0244 */
[----:B------:R-:W-:-:S05]  /*1460*/  @!P1 LOP3.LUT R61, R4, 0x40000000, RZ, 0xfc, !PT ;  /* 0x40000000043d9812 */ /* 0x000fca00078efcff */
[----:B------:R0:W-:Y:S06]  /*1470*/  @!P1 STG.E.STRONG.SYS desc[UR8][R68.64], R61 ;  /* 0x0000003d44009986 */ /* 0x0001ec000c115908 */
[----:B------:R-:W-:Y:S06]  /*1480*/  BAR.RED.OR.DEFER_BLOCKING 0x0, P0 ;  /* 0x0000000000007b1d */ /* 0x000fec0000014800 */
[----:B------:R-:W2:Y:S02]  /*1490*/  B2R.RESULT RZ, P0 ;  /* 0x0000000000ff731c */ /* 0x000ea40000004000 */
[----:B0-2---:R-:W-:Y:S05]  /*14a0*/  @!P0 BRA `(.L_x_14) ;  /* 0x00000008006c8947 */ /* 0x005fea0003800000 */
[----:B------:R-:W-:Y:S01]  /*14b0*/  BSSY B1, `(.L_x_15) ;  /* 0x0000030000017945 */ /* 0x000fe20003800000 */
[----:B-1----:R-:W-:-:S03]  /*14c0*/  IMAD R45, R3, 0x8, R5 ;  /* 0x00000008032d7824 */ /* 0x002fc600078e0205 */
[----:B------:R-:W-:Y:S05]  /*14d0*/  @P1 BRA `(.L_x_16) ;  /* 0x0000000000b41947 */ /* 0x000fea0003800000 */
[----:B------:R-:W0:Y:S02]  /*14e0*/  LDCU.64 UR6, c[0x0][0x398] ;  /* 0x00007300ff0677ac */ /* 0x000e240008000a00 */
[----:B0-----:R-:W-:-:S04]  /*14f0*/  LEA R42, P0, R3, UR6, 0x3 ;  /* 0x00000006032a7c11 */ /* 0x001fc8000f8018ff */
[----:B------:R-:W-:-:S05]  /*1500*/  LEA.HI.X R43, R3, UR7, RZ, 0x3, P0 ;  /* 0x00000007032b7c11 */ /* 0x000fca00080f1cff */
[----:B------:R-:W2:Y:S01]  /*1510*/  LDG.E.64 R40, desc[UR8][R42.64] ;  /* 0x000000082a287981 */ /* 0x000ea2000c1e1b00 */
[----:B------:R-:W-:-:S04]  /*1520*/  ISETP.GT.U32.AND P0, PT, R3, R39, PT ;  /* 0x000000270300720c */ /* 0x000fc80003f04070 */
[----:B------:R-:W-:-:S04]  /*1530*/  SEL R5, RZ, 0x1680, !P0 ;  /* 0x00001680ff057807 */ /* 0x000fc80004000000 */
[----:B--2---:R-:W-:Y:S01]  /*1540*/  IADD3 R40, P0, PT, R40, -R5, RZ ;  /* 0x8000000528287210 */ /* 0x004fe20007f1e0ff */
[----:B------:R-:W-:-:S03]  /*1550*/  IMAD.MOV.U32 R5, RZ, RZ, R4 ;  /* 0x000000ffff057224 */ /* 0x000fc600078e0004 */
[----:B------:R-:W-:Y:S02]  /*1560*/  IADD3.X R41, PT, PT, R41, -0x1, RZ, P0, !PT ;  /* 0xffffffff29297810 */ /* 0x000fe400007fe4ff */
[----:B------:R-:W-:-:S03]  /*1570*/  ISETP.GE.AND P0, PT, R37, 0x1, PT ;  /* 0x000000012500780c */ /* 0x000fc60003f06270 */
[----:B------:R0:W-:Y:S10]  /*1580*/  STS.64 [R45+0xb400], R40 ;  /* 0x00b400282d007388 */ /* 0x0001f40000000a00 */
[----:B------:R-:W-:Y:S05]  /*1590*/  @!P0 BRA `(.L_x_17) ;  /* 0x00000000006c8947 */ /* 0x000fea0003800000 */
[----:B------:R-:W-:Y:S01]  /*15a0*/  BSSY B0, `(.L_x_18) ;  /* 0x0000019000007945 */ /* 0x000fe20003800000 */
[----:B------:R-:W-:Y:S02]  /*15b0*/  IMAD.MOV.U32 R0, RZ, RZ, -0x1 ;  /* 0xffffffffff007424 */ /* 0x000fe400078e00ff */
[----:B------:R-:W-:Y:S02]  /*15c0*/  IMAD.MOV.U32 R36, RZ, RZ, R37 ;  /* 0x000000ffff247224 */ /* 0x000fe400078e0025 */
[----:B------:R-:W-:-:S07]  /*15d0*/  IMAD.MOV.U32 R5, RZ, RZ, R4 ;  /* 0x000000ffff057224 */ /* 0x000fce00078e0004 */
.L_x_22:
[----:B0-----:R-:W0:Y:S01]  /*15e0*/  LDC.64 R40, c[0x0][0x380] ;  /* 0x0000e000ff287b82 */ /* 0x001e220000000a00 */
[----:B------:R-:W-:Y:S01]  /*15f0*/  VIADD R47, R36, 0xffffffff ;  /* 0xffffffff242f7836 */ /* 0x000fe20000000000 */
[----:B------:R-:W-:Y:S03]  /*1600*/  BSSY B2, `(.L_x_19) ;  /* 0x0000008000027945 */ /* 0x000fe60003800000 */
[----:B------:R-:W-:-:S04]  /*1610*/  IMAD R43, R47, 0x100, R3 ;  /* 0x000001002f2b7824 */ /* 0x000fc800078e0203 */
[----:B0-----:R-:W-:-:S07]  /*1620*/  IMAD.WIDE R40, R43, 0x4, R40 ;  /* 0x000000042b287825 */ /* 0x001fce00078e0228 */
.L_x_20:
[----:B------:R-:W-:Y:S05]  /*1630*/  YIELD ;  /* 0x0000000000007946 */ /* 0x000fea0003800000 */
[----:B------:R0:W-:Y:S06]  /*1640*/  MEMBAR.SC.CTA ;  /* 0x0000000000007992 */ /* 0x0001ec0000000000 */
[----:B0-----:R-:W2:Y:S02]  /*1650*/  LDG.E.STRONG.SYS R38, desc[UR8][R40.64] ;  /* 0x0000000828267981 */ /* 0x001ea4000c1f5900 */
[----:B--2---:R-:W-:-:S13]  /*1660*/  ISETP.NE.AND P0, PT, R38, RZ, PT ;  /* 0x000000ff2600720c */ /* 0x004fda0003f05270 */
[----:B------:R-:W-:Y:S05]  /*1670*/  @!P0 BRA `(.L_x_20) ;  /* 0xfffffffc00ec8947 */ /* 0x000fea000383ffff */
[----:B------:R-:W-:Y:S05]  /*1680*/  BSYNC B2 ;  /* 0x0000000000027941 */ /* 0x000fea0003800000 */
.L_x_19:
[----:B------:R-:W-:Y:S01]  /*1690*/  BSSY.RECONVERGENT B2, `(.L_x_21) ;  /* 0x0000006000027945 */ /* 0x000fe20003800200 */
[C---:B------:R-:W-:Y:S02]  /*16a0*/  ISETP.GT.AND P0, PT, R38.reuse, -0x1, PT ;  /* 0xffffffff2600780c */ /* 0x040fe40003f04270 */
[----:B------:R-:W-:Y:S01]  /*16b0*/  LOP3.LUT R38, R38, 0x3fffffff, RZ, 0xc0, !PT ;  /* 0x3fffffff26267812 */ /* 0x000fe200078ec0ff */
[----:B------:R-:W-:Y:S05]  /*16c0*/  WARPSYNC.EXCLUSIVE R0 ;  /* 0x0000000000007348 */ /* 0x000fea0003a00000 */
[----:B------:R-:W-:-:S05]  /*16d0*/  IMAD.IADD R5, R38, 0x1, R5 ;  /* 0x0000000126057824 */ /* 0x000fca00078e0205 */
[----:B------:R-:W-:-:S07]  /*16e0*/  VOTE.ANY R0, PT, P0 ;  /* 0x0000000000007806 */ /* 0x000fce00000e0100 */
[----:B------:R-:W-:Y:S05]  /*16f0*/  BSYNC.RECONVERGENT B2 ;  /* 0x0000000000027941 */ /* 0x000fea0003800200 */
.L_x_21:
[----:B------:R-:W-:Y:S01]  /*1700*/  ISETP.GT.U32.AND P1, PT, R36, 0x1, PT ;  /* 0x000000012400780c */ /* 0x000fe20003f24070 */
[----:B------:R-:W-:-:S12]  /*1710*/  IMAD.MOV.U32 R36, RZ, RZ, R47 ;  /* 0x000000ffff247224 */ /* 0x000fd800078e002f */
[----:B------:R-:W-:Y:S05]  /*1720*/  @P0 BRA P1, `(.L_x_22) ;  /* 0xfffffffc00ac0947 */ /* 0x000fea000083ffff */
[----:B------:R-:W-:Y:S05]  /*1730*/  BSYNC B0 ;  /* 0x0000000000007941 */ /* 0x000fea0003800000 */
.L_x_18:
[----:B------:R1:W2:Y:S02]  /*1740*/  LDS.64 R40, [R45+0xb400] ;  /* 0x00b400002d287984 */ /* 0x0002a40000000a00 */
.L_x_17:
[C---:B------:R-:W-:Y:S01]  /*1750*/  IMAD.IADD R43, R5.reuse, 0x1, -R4 ;  /* 0x00000001052b7824 */ /* 0x040fe200078e0a04 */
[----:B------:R-:W-:-:S04]  /*1760*/  LOP3.LUT R5, R5, 0x80000000, RZ, 0xfc, !PT ;  /* 0x8000000005057812 */ /* 0x000fc800078efcff */
[C---:B0-2---:R-:W-:Y:S01]  /*1770*/  IADD3 R40, P0, PT, R43.reuse, R40, RZ ;  /* 0x000000282b287210 */ /* 0x045fe20007f1e0ff */
[----:B------:R0:W-:Y:S03]  /*1780*/  STG.E.STRONG.SYS desc[UR8][R68.64], R5 ;  /* 0x0000000544007986 */ /* 0x0001e6000c115908 */
[----:B------:R-:W-:-:S05]  /*1790*/  LEA.HI.X.SX32 R41, R43, R41, 0x1, P0 ;  /* 0x000000292b297211 */ /* 0x000fca00000f0eff */
[----:B------:R0:W-:Y:S04]  /*17a0*/  STS.64 [R45+0xb400], R40 ;  /* 0x00b400282d007388 */ /* 0x0001e80000000a00 */
.L_x_16:
[----:B------:R-:W-:Y:S05]  /*17b0*/  BSYNC B1 ;  /* 0x0000000000017941 */ /* 0x000fea0003800000 */
.L_x_15:
[----:B0-----:R-:W0:Y:S01]  /*17c0*/  LDC.64 R40, c[0x0][0x390] ;  /* 0x0000e400ff287b82 */ /* 0x001e220000000a00 */
[----:B------:R-:W-:-:S04]  /*17d0*/  IMAD.MOV.U32 R0, RZ, RZ, 0x1680 ;  /* 0x00001680ff007424 */ /* 0x000fc800078e00ff */
[----:B------:R-:W-:-:S03]  /*17e0*/  IMAD R0, R37, R0, 0x1680 ;  /* 0x0000168025007424 */ /* 0x000fc600078e0200 */
[----:B------:R-:W2:Y:S01]  /*17f0*/  LDC R47, c[0x0][0x3c0] ;  /* 0x0000f000ff2f7b82 */ /* 0x000ea20000000800 */
[----:B0-----:R-:W-:Y:S02]  /*1800*/  ISETP.EQ.U32.AND P1, PT, R40, RZ, PT ;  /* 0x000000ff2800720c */ /* 0x001fe40003f22070 */
[----:B--2---:R-:W-:-:S04]  /*1810*/  ISETP.GE.AND P0, PT, R0, R47, PT ;  /* 0x0000002f0000720c */ /* 0x004fc80003f06270 */
[----:B------:R-:W-:-:S04]  /*1820*/  ISETP.EQ.OR.EX P0, PT, R41, RZ, !P0, P1 ;  /* 0x000000ff2900720c */ /* 0x000fc80004702710 */
[----:B------:R-:W-:-:S13]  /*1830*/  ISETP.GT.U32.OR P0, PT, R3, 0xff, P0 ;  /* 0x000000ff0300780c */ /* 0x000fda0000704470 */
[----:B------:R-:W-:Y:S05]  /*1840*/  @P0 BRA `(.L_x_23) ;  /* 0x0000000000240947 */ /* 0x000fea0003800000 */
[----:B------:R-:W0:Y:S01]  /*1850*/  LDS.64 R42, [R45+0xb400] ;  /* 0x00b400002d2a7984 */ /* 0x000e220000000a00 */
[C---:B------:R-:W-:Y:S02]  /*1860*/  ISETP.GT.U32.AND P0, PT, R3.reuse, R39, PT ;  /* 0x000000270300720c */ /* 0x040fe40003f04070 */
[----:B------:R-:W-:Y:S02]  /*1870*/  SHF.R.S32.HI R5, RZ, 0x1f, R4 ;  /* 0x0000001fff057819 */ /* 0x000fe40000011404 */
[----:B------:R-:W-:Y:S02]  /*1880*/  SEL R49, RZ, 0x1680, !P0 ;  /* 0x00001680ff317807 */ /* 0x000fe40004000000 */
[----:B------:R-:W-:-:S04]  /*1890*/  LEA R40, P2, R3, R40, 0x3 ;  /* 0x0000002803287211 */ /* 0x000fc800078418ff */
[----:B------:R-:W-:Y:S02]  /*18a0*/  LEA.HI.X R41, R3, R41, RZ, 0x3, P2 ;  /* 0x0000002903297211 */ /* 0x000fe400010f1cff */
[----:B0-----:R-:W-:-:S04]  /*18b0*/  IADD3 R4, P0, P1, R42, R49, R4 ;  /* 0x000000312a047210 */ /* 0x001fc8000791e004 */
[----:B------:R-:W-:-:S05]  /*18c0*/  IADD3.X R5, PT, PT, R43, RZ, R5, P0, P1 ;  /* 0x000000ff2b057210 */ /* 0x000fca00007e2405 */
[----:B------:R0:W-:Y:S04]  /*18d0*/  STG.E.64 desc[UR8][R40.64], R4 ;  /* 0x0000000428007986 */ /* 0x0001e8000c101b08 */
.L_x_23:
[----:B------:R-:W-:Y:S05]  /*18e0*/  WARPSYNC.ALL ;  /* 0x0000000000007948 */ /* 0x000fea0003800000 */
[----:B------:R-:W2:Y:S08]  /*18f0*/  S2UR UR6, SR_CgaCtaId ;  /* 0x00000000000679c3 */ /* 0x000eb00000008800 */
[----:B------:R-:W-:Y:S01]  /*1900*/  BAR.SYNC.DEFER_BLOCKING 0x0 ;  /* 0x0000000000007b1d */ /* 0x000fe20000010000 */
[----:B------:R-:W-:-:S05]  /*1910*/  ISETP.GT.AND P0, PT, R0, R47, PT ;  /* 0x0000002f0000720c */ /* 0x000fca0003f04270 */
[----:B------:R-:W-:Y:S02]  /*1920*/  UMOV UR5, 0x400 ;  /* 0x0000040000057882 */ /* 0x000fe40000000000 */
[----:B--2---:R-:W-:-:S06]  /*1930*/  ULEA UR5, UR6, UR5, 0x18 ;  /* 0x0000000506057291 */ /* 0x004fcc000f8ec0ff */
[----:B0-----:R-:W-:-:S06]  /*1940*/  LEA R4, R39, UR5, 0x3 ;  /* 0x0000000527047c11 */ /* 0x001fcc000f8e18ff */
[----:B------:R-:W0:Y:S01]  /*1950*/  LDS.64 R4, [R4+0xb400] ;  /* 0x00b4000004047984 */ /* 0x000e220000000a00 */
[----:B------:R-:W-:Y:S05]  /*1960*/  @P0 BRA `(.L_x_24) ;  /* 0x0000000000600947 */ /* 0x000fea0003800000 */
[----:B------:R-:W2:Y:S01]  /*1970*/  LDCU.64 UR6, c[0x0][0x3a0] ;  /* 0x00007400ff0677ac */ /* 0x000ea20008000a00 */
[C---:B------:R-:W-:Y:S02]  /*1980*/  LOP3.LUT R37, R3.reuse, 0x3e0, RZ, 0xc0, !PT ;  /* 0x000003e003257812 */ /* 0x040fe400078ec0ff */
[----:B------:R-:W-:-:S05]  /*1990*/  LOP3.LUT R2, R3, 0x1f, RZ, 0xc0, !PT ;  /* 0x0000001f03027812 */ /* 0x000fca00078ec0ff */
[----:B------:R-:W-:-:S05]  /*19a0*/  IMAD R37, R37, 0xf, R2 ;  /* 0x0000000f25257824 */ /* 0x000fca00078e0202 */
[----:B0-----:R-:W-:-:S05]  /*19b0*/  IADD3 R0, P0, PT, R37, R4, RZ ;  /* 0x0000000425007210 */ /* 0x001fca0007f1e0ff */
[----:B------:R-:W-:Y:S01]  /*19c0*/  IMAD.X R5, RZ, RZ, R5, P0 ;  /* 0x000000ffff057224 */ /* 0x000fe200000e0605 */
[----:B--2---:R-:W-:-:S04]  /*19d0*/  LEA R2, P0, R0, UR6, 0x3 ;  /* 0x0000000600027c11 */ /* 0x004fc8000f8018ff */
[----:B------:R-:W-:-:S05]  /*19e0*/  LEA.HI.X R3, R0, UR7, R5, 0x3, P0 ;  /* 0x0000000700037c11 */ /* 0x000fca00080f1c05 */
[----:B------:R-:W-:Y:S04]  /*19f0*/  STG.E.64 desc[UR8][R2.64], R22 ;  /* 0x0000001602007986 */ /* 0x000fe8000c101b08 */
        /* <DEDUP_REMOVED lines=13> */
[----:B------:R-:W-:Y:S01]  /*1ad0*/  STG.E.64 desc[UR8][R2.64+0xe00], R10 ;  /* 0x000e000a02007986 */ /* 0x000fe2000c101b08 */
[----:B------:R-:W-:Y:S05]  /*1ae0*/  EXIT ;  /* 0x000000000000794d */ /* 0x000fea0003800000 */
.L_x_24:
[----:B------:R-:W2:Y:S01]  /*1af0*/  LDCU.64 UR6, c[0x0][0x3a0] ;  /* 0x00007400ff0677ac */ /* 0x000ea20008000a00 */
[----:B------:R-:W-:Y:S01]  /*1b00*/  LOP3.LUT R39, R3, 0x3e0, RZ, 0xc0, !PT ;  /* 0x000003e003277812 */ /* 0x000fe200078ec0ff */
[----:B------:R-:W-:Y:S01]  /*1b10*/  IMAD R37, R37, -0x1680, R47 ;  /* 0xffffe98025257824 */ /* 0x000fe200078e022f */
[----:B------:R-:W-:-:S05]  /*1b20*/  LOP3.LUT R2, R3, 0x1f, RZ, 0xc0, !PT ;  /* 0x0000001f03027812 */ /* 0x000fca00078ec0ff */
[----:B------:R-:W-:-:S04]  /*1b30*/  IMAD R39, R39, 0xf, R2 ;  /* 0x0000000f27277824 */ /* 0x000fc800078e0202 */
[C---:B------:R-:W-:Y:S01]  /*1b40*/  VIADD R2, R39.reuse, 0x20 ;  /* 0x0000002027027836 */ /* 0x040fe20000000000 */
[C---:B0-----:R-:W-:Y:S01]  /*1b50*/  IADD3 R0, P0, PT, R39.reuse, R4, RZ ;  /* 0x0000000427007210 */ /* 0x041fe20007f1e0ff */
[C---:B------:R-:W-:Y:S01]  /*1b60*/  VIADD R4, R39.reuse, 0x40 ;  /* 0x0000004027047836 */ /* 0x040fe20000000000 */
[CC--:B------:R-:W-:Y:S01]  /*1b70*/  ISETP.GE.AND P3, PT, R39.reuse, R37.reuse, PT ;  /* 0x000000252700720c */ /* 0x0c0fe20003f66270 */
[C---:B------:R-:W-:Y:S01]  /*1b80*/  VIADD R36, R39.reuse, 0x60 ;  /* 0x0000006027247836 */ /* 0x040fe20000000000 */
[-C--:B------:R-:W-:Y:S01]  /*1b90*/  ISETP.GE.AND P4, PT, R2, R37.reuse, PT ;  /* 0x000000250200720c */ /* 0x080fe20003f86270 */
[----:B------:R-:W-:Y:S01]  /*1ba0*/  IMAD.X R5, RZ, RZ, R5, P0 ;  /* 0x000000ffff057224 */ /* 0x000fe200000e0605 */
[-C--:B------:R-:W-:Y:S01]  /*1bb0*/  ISETP.GE.AND P5, PT, R4, R37.reuse, PT ;  /* 0x000000250400720c */ /* 0x080fe20003fa6270 */
[C---:B------:R-:W-:Y:S01]  /*1bc0*/  VIADD R4, R39.reuse, 0x80 ;  /* 0x0000008027047836 */ /* 0x040fe20000000000 */
[----:B--2---:R-:W-:Y:S01]  /*1bd0*/  LEA R2, P0, R0, UR6, 0x3 ;  /* 0x0000000600027c11 */ /* 0x004fe2000f8018ff */
[C---:B------:R-:W-:Y:S01]  /*1be0*/  VIADD R38, R39.reuse, 0xc0 ;  /* 0x000000c027267836 */ /* 0x040fe20000000000 */
[-C--:B------:R-:W-:Y:S01]  /*1bf0*/  ISETP.GE.AND P6, PT, R36, R37.reuse, PT ;  /* 0x000000252400720c */ /* 0x080fe20003fc6270 */
[C---:B------:R-:W-:Y:S01]  /*1c00*/  VIADD R36, R39.reuse, 0xa0 ;  /* 0x000000a027247836 */ /* 0x040fe20000000000 */
[----:B------:R-:W-:Y:S01]  /*1c10*/  LEA.HI.X R3, R0, UR7, R5, 0x3, P0 ;  /* 0x0000000700037c11 */ /* 0x000fe200080f1c05 */
[C---:B------:R-:W-:Y:S01]  /*1c20*/  VIADD R0, R39.reuse, 0xe0 ;  /* 0x000000e027007836 */ /* 0x040fe20000000000 */
[-C--:B------:R-:W-:Y:S01]  /*1c30*/  ISETP.GE.AND P0, PT, R4, R37.reuse, PT ;  /* 0x000000250400720c */ /* 0x080fe20003f06270 */
[C---:B------:R-:W-:Y:S01]  /*1c40*/  VIADD R4, R39.reuse, 0x100 ;  /* 0x0000010027047836 */ /* 0x040fe20000000000 */
[-C--:B------:R-:W-:Y:S01]  /*1c50*/  ISETP.GE.AND P1, PT, R36, R37.reuse, PT ;  /* 0x000000252400720c */ /* 0x080fe20003f26270 */
[----:B------:R0:W-:Y:S01]  /*1c60*/  @!P3 STG.E.64 desc[UR8][R2.64], R22 ;  /* 0x000000160200b986 */ /* 0x0001e2000c101b08 */
[-C--:B------:R-:W-:Y:S01]  /*1c70*/  ISETP.GE.AND P3, PT, R0, R37.reuse, PT ;  /* 0x000000250000720c */ /* 0x080fe20003f66270 */
[C---:B------:R-:W-:Y:S01]  /*1c80*/  VIADD R0, R39.reuse, 0x120 ;  /* 0x0000012027007836 */ /* 0x040fe20000000000 */
[-C--:B------:R-:W-:Y:S01]  /*1c90*/  ISETP.GE.AND P2, PT, R38, R37.reuse, PT ;  /* 0x000000252600720c */ /* 0x080fe20003f46270 */
[----:B------:R0:W-:Y:S01]  /*1ca0*/  @!P4 STG.E.64 desc[UR8][R2.64+0x100], R24 ;  /* 0x000100180200c986 */ /* 0x0001e2000c101b08 */
[----:B------:R-:W-:Y:S01]  /*1cb0*/  ISETP.GE.AND P4, PT, R4, R37, PT ;  /* 0x000000250400720c */ /* 0x000fe20003f86270 */
[----:B------:R-:W-:-:S02]  /*1cc0*/  VIADD R4, R39, 0x140 ;  /* 0x0000014027047836 */ /* 0x000fc40000000000 */
[----:B------:R0:W-:Y:S01]  /*1cd0*/  @!P5 STG.E.64 desc[UR8][R2.64+0x200], R26 ;  /* 0x0002001a0200d986 */ /* 0x0001e2000c101b08 */
[-C--:B------:R-:W-:Y:S01]  /*1ce0*/  ISETP.GE.AND P5, PT, R0, R37.reuse, PT ;  /* 0x000000250000720c */ /* 0x080fe20003fa6270 */
[C---:B------:R-:W-:Y:S02]  /*1cf0*/  VIADD R0, R39.reuse, 0x160 ;  /* 0x0000016027007836 */ /* 0x040fe40000000000 */
[----:B------:R0:W-:Y:S01]  /*1d00*/  @!P6 STG.E.64 desc[UR8][R2.64+0x300], R28 ;  /* 0x0003001c0200e986 */ /* 0x0001e2000c101b08 */
[-C--:B------:R-:W-:Y:S01]  /*1d10*/  ISETP.GE.AND P6, PT, R4, R37.reuse, PT ;  /* 0x000000250400720c */ /* 0x080fe20003fc6270 */
[C---:B------:R-:W-:Y:S02]  /*1d20*/  VIADD R4, R39.reuse, 0x180 ;  /* 0x0000018027047836 */ /* 0x040fe40000000000 */
[----:B------:R0:W-:Y:S01]  /*1d30*/  @!P0 STG.E.64 desc[UR8][R2.64+0x400], R30 ;  /* 0x0004001e02008986 */ /* 0x0001e2000c101b08 */
[----:B------:R-:W-:Y:S01]  /*1d40*/  ISETP.GE.AND P0, PT, R0, R37, PT ;  /* 0x000000250000720c */ /* 0x000fe20003f06270 */
[----:B------:R-:W-:-:S02]  /*1d50*/  VIADD R0, R39, 0x1a0 ;  /* 0x000001a027007836 */ /* 0x000fc40000000000 */
[----:B------:R0:W-:Y:S01]  /*1d60*/  @!P1 STG.E.64 desc[UR8][R2.64+0x500], R32 ;  /* 0x0005002002009986 */ /* 0x0001e2000c101b08 */
[-C--:B------:R-:W-:Y:S01]  /*1d70*/  ISETP.GE.AND P1, PT, R4, R37.reuse, PT ;  /* 0x000000250400720c */ /* 0x080fe20003f26270 */
[----:B------:R-:W-:Y:S02]  /*1d80*/  VIADD R4, R39, 0x1c0 ;  /* 0x000001c027047836 */ /* 0x000fe40000000000 */
[----:B------:R0:W-:Y:S01]  /*1d90*/  @!P2 STG.E.64 desc[UR8][R2.64+0x600], R34 ;  /* 0x000600220200a986 */ /* 0x0001e2000c101b08 */
[----:B------:R-:W-:-:S03]  /*1da0*/  ISETP.GE.AND P2, PT, R0, R37, PT ;  /* 0x000000250000720c */ /* 0x000fc60003f46270 */
[----:B------:R0:W-:Y:S01]  /*1db0*/  @!P3 STG.E.64 desc[UR8][R2.64+0x700], R20 ;  /* 0x000700140200b986 */ /* 0x0001e2000c101b08 */
[----:B------:R-:W-:-:S03]  /*1dc0*/  ISETP.GE.AND P3, PT, R4, R37, PT ;  /* 0x000000250400720c */ /* 0x000fc60003f66270 */
[----:B------:R0:W-:Y:S04]  /*1dd0*/  @!P4 STG.E.64 desc[UR8][R2.64+0x800], R18 ;  /* 0x000800120200c986 */ /* 0x0001e8000c101b08 */
[----:B------:R0:W-:Y:S04]  /*1de0*/  @!P5 STG.E.64 desc[UR8][R2.64+0x900], R16 ;  /* 0x000900100200d986 */ /* 0x0001e8000c101b08 */
[----:B------:R0:W-:Y:S04]  /*1df0*/  @!P6 STG.E.64 desc[UR8][R2.64+0xa00], R14 ;  /* 0x000a000e0200e986 */ /* 0x0001e8000c101b08 */
[----:B------:R0:W-:Y:S04]  /*1e00*/  @!P0 STG.E.64 desc[UR8][R2.64+0xb00], R12 ;  /* 0x000b000c02008986 */ /* 0x0001e8000c101b08 */
[----:B------:R0:W-:Y:S04]  /*1e10*/  @!P1 STG.E.64 desc[UR8][R2.64+0xc00], R8 ;  /* 0x000c000802009986 */ /* 0x0001e8000c101b08 */
[----:B------:R0:W-:Y:S01]  /*1e20*/  @!P2 STG.E.64 desc[UR8][R2.64+0xd00], R6 ;  /* 0x000d00060200a986 */ /* 0x0001e2000c101b08 */
[----:B------:R-:W-:Y:S05]  /*1e30*/  @P3 EXIT ;  /* 0x000000000000394d */ /* 0x000fea0003800000 */
[----:B------:R-:W-:Y:S01]  /*1e40*/  STG.E.64 desc[UR8][R2.64+0xe00], R10 ;  /* 0x000e000a02007986 */ /* 0x000fe2000c101b08 */
[----:B------:R-:W-:Y:S05]  /*1e50*/  EXIT ;  /* 0x000000000000794d */ /* 0x000fea0003800000 */
.L_x_14:
[----:B------:R-:W-:Y:S01]  /*1e60*/  IMAD.MOV.U32 R2, RZ, RZ, RZ ;  /* 0x000000ffff027224 */ /* 0x000fe200078e00ff */
[C---:B------:R-:W-:Y:S01]  /*1e70*/  ISETP.GT.U32.AND P0, PT, R3.reuse, 0x1f, PT ;  /* 0x0000001f0300780c */ /* 0x040fe20003f04070 */
[----:B------:R-:W-:Y:S05]  /*1e80*/  WARPSYNC.ALL ;  /* 0x0000000000007948 */ /* 0x000fea0003800000 */
[----:B------:R-:W-:-:S04]  /*1e90*/  IMAD.HI.U32 R68, R3, 0x15555556, R2 ;  /* 0x1555555603447827 */ /* 0x000fc800078e0002 */
[----:B------:R-:W-:-:S05]  /*1ea0*/  IMAD R61, R68, 0x4, R5 ;  /* 0x00000004443d7824 */ /* 0x000fca00078e0205 */
[----:B------:R0:W-:Y:S01]  /*1eb0*/  STS [R61+0x3410], R4 ;  /* 0x003410043d007388 */ /* 0x0001e20000000800 */
[----:B------:R-:W-:Y:S06]  /*1ec0*/  BAR.SYNC.DEFER_BLOCKING 0x0 ;  /* 0x0000000000007b1d */ /* 0x000fec0000010000 */
[----:B------:R-:W-:Y:S05]  /*1ed0*/  @P0 BRA `(.L_x_25) ;  /* 0x0000000000dc0947 */ /* 0x000fea0003800000 */
[----:B------:R-:W-:Y:S01]  /*1ee0*/  IMAD R63, R3, 0x34, R5 ;  /* 0x00000034033f7824 */ /* 0x000fe200078e0205 */
[----:B------:R-:W-:-:S04]  /*1ef0*/  UMOV UR5, 0xffffffff ;  /* 0xffffffff00057882 */ /* 0x000fc80000000000 */
[----:B------:R-:W-:Y:S04]  /*1f00*/  LDS R65, [R63+0x3410] ;  /* 0x003410003f417984 */ /* 0x000fe80000000800 */
[----:B------:R-:W-:Y:S04]  /*1f10*/  LDS R68, [R63+0x3414] ;  /* 0x003414003f447984 */ /* 0x000fe80000000800 */
[----:B------:R-:W2:Y:S04]  /*1f20*/  LDS R67, [R63+0x3418] ;  /* 0x003418003f437984 */ /* 0x000ea80000000800 */
[----:B------:R-:W-:Y:S04]  /*1f30*/  LDS R69, [R63+0x341c] ;  /* 0x00341c003f457984 */ /* 0x000fe80000000800 */
[----:B------:R-:W3:Y:S04]  /*1f40*/  LDS R70, [R63+0x3420] ;  /* 0x003420003f467984 */ /* 0x000ee80000000800 */
[----:B------:R-:W-:Y:S04]  /*1f50*/  LDS R71, [R63+0x3424] ;  /* 0x003424003f477984 */ /* 0x000fe80000000800 */
[----:B------:R-:W4:Y:S04]  /*1f60*/  LDS R72, [R63+0x3428] ;  /* 0x003428003f487984 */ /* 0x000f280000000800 */
[----:B------:R-:W-:Y:S04]  /*1f70*/  LDS R73, [R63+0x342c] ;  /* 0x00342c003f497984 */ /* 0x000fe80000000800 */
[----:B------:R-:W5:Y:S04]  /*1f80*/  LDS R74, [R63+0x3430] ;  /* 0x003430003f4a7984 */ /* 0x000f680000000800 */
[----:B------:R-:W-:Y:S04]  /*1f90*/  LDS R75, [R63+0x3434] ;  /* 0x003434003f4b7984 */ /* 0x000fe80000000800 */
[----:B------:R-:W0:Y:S04]  /*1fa0*/  LDS R76, [R63+0x3438] ;  /* 0x003438003f4c7984 */ /* 0x000e280000000800 */
[----:B------:R-:W1:Y:S01]  /*1fb0*/  LDS R77, [R63+0x343c] ;  /* 0x00343c003f4d7984 */ /* 0x000e620000000800 */
[----:B--2---:R-:W-:-:S04]  /*1fc0*/  IADD3 R78, PT, PT, R67, R68, R65 ;  /* 0x00000044434e7210 */ /* 0x004fc80007ffe041 */
[----:B---3--:R-:W-:-:S04]  /*1fd0*/  IADD3 R78, PT, PT, R70, R78, R69 ;  /* 0x0000004e464e7210 */ /* 0x008fc80007ffe045 */
[----:B----4-:R-:W-:-:S04]  /*1fe0*/  IADD3 R78, PT, PT, R72, R78, R71 ;  /* 0x0000004e484e7210 */ /* 0x010fc80007ffe047 */
[----:B-----5:R-:W-:-:S04]  /*1ff0*/  IADD3 R78, PT, PT, R74, R78, R73 ;  /* 0x0000004e4a4e7210 */ /* 0x020fc80007ffe049 */
[----:B0-----:R-:W-:-:S05]  /*2000*/  IADD3 R78, PT, PT, R76, R78, R75 ;  /* 0x0000004e4c4e7210 */ /* 0x001fca0007ffe04b */
[----:B-1----:R-:W-:Y:S01]  /*2010*/  IMAD.IADD R77, R77, 0x1, R78 ;  /* 0x000000014d4d7824 */ /* 0x002fe200078e024e */
[----:B------:R-:W-:Y:S06]  /*2020*/  BRA.DIV UR5, `(.L_x_26) ;  /* 0x0000004a05307947 */ /* 0x000fec000b800000 */
[----:B------:R-:W0:Y:S02]  /*2030*/  SHFL.UP P0, R78, R77, 0x1, RZ ;  /* 0x042000004d4e7989 */ /* 0x000e2400000000ff */
[----:B0-----:R-:W-:-:S05]  /*2040*/  @P0 IMAD.IADD R78, R77, 0x1, R78 ;  /* 0x000000014d4e0824 */ /* 0x001fca00078e024e */
[----:B------:R-:W0:Y:S02]  /*2050*/  SHFL.UP P0, R79, R78, 0x2, RZ ;  /* 0x044000004e4f7989 */ /* 0x000e2400000000ff */
[----:B0-----:R-:W-:-:S05]  /*2060*/  @P0 IMAD.IADD R79, R78, 0x1, R79 ;  /* 0x000000014e4f0824 */ /* 0x001fca00078e024f */
[----:B------:R-:W0:Y:S02]  /*2070*/  SHFL.UP P0, R80, R79, 0x4, RZ ;  /* 0x048000004f507989 */ /* 0x000e2400000000ff */
[----:B0-----:R-:W-:-:S05]  /*2080*/  @P0 IMAD.IADD R80, R79, 0x1, R80 ;  /* 0x000000014f500824 */ /* 0x001fca00078e0250 */
[----:B------:R-:W0:Y:S02]  /*2090*/  SHFL.UP P0, R81, R80, 0x8, RZ ;  /* 0x0500000050517989 */ /* 0x000e2400000000ff */
[----:B0-----:R-:W-:-:S05]  /*20a0*/  @P0 IMAD.IADD R81, R80, 0x1, R81 ;  /* 0x0000000150510824 */ /* 0x001fca00078e0251 */
[----:B------:R0:W1:Y:S02]  /*20b0*/  SHFL.UP P0, R82, R81, 0x10, RZ ;  /* 0x0600000051527989 */ /* 0x00006400000000ff */
.L_x_102:
[----:B-1----:R-:W-:-:S04]  /*20c0*/  @P0 IMAD.IADD R82, R81, 0x1, R82 ;  /* 0x0000000151520824 */ /* 0x002fc800078e0252 */
[----:B------:R-:W-:-:S04]  /*20d0*/  IMAD.IADD R82, R82, 0x1, -R77 ;  /* 0x0000000152527824 */ /* 0x000fc800078e0a4d */
[----:B------:R-:W-:Y:S01]  /*20e0*/  IMAD.IADD R65, R65, 0x1, R82 ;  /* 0x0000000141417824 */ /* 0x000fe200078e0252 */
[----:B------:R2:W-:Y:S03]  /*20f0*/  STS [R63+0x3410], R82 ;  /* 0x003410523f007388 */ /* 0x0005e60000000800 */
        /* <DEDUP_REMOVED lines=19> */
[----:B------:R2:W-:Y:S04]  /*2230*/  STS [R63+0x3438], R75 ;  /* 0x0034384b3f007388 */ /* 0x0005e80000000800 */
[----:B------:R2:W-:Y:S02]  /*2240*/  STS [R63+0x343c], R76 ;  /* 0x00343c4c3f007388 */ /* 0x0005e40000000800 */
.L_x_25:
[----:B------:R-:W-:Y:S05]  /*2250*/  WARPSYNC.ALL ;  /* 0x0000000000007948 */ /* 0x000fea0003800000 */
[----:B------:R-:W-:Y:S01]  /*2260*/  BAR.SYNC.DEFER_BLOCKING 0x0 ;  /* 0x0000000000007b1d */ /* 0x000fe20000010000 */
[----:B------:R-:W-:-:S05]  /*2270*/  ISETP.NE.AND P0, PT, R85, RZ, PT ;  /* 0x000000ff5500720c */ /* 0x000fca0003f05270 */
[----:B------:R-:W-:Y:S01]  /*2280*/  BSSY.RECONVERGENT B0, `(.L_x_27) ;  /* 0x0000028000007945 */ /* 0x000fe20003800200 */
[----:B0-----:R-:W0:Y:S07]  /*2290*/  LDS R61, [R61+0x3410] ;  /* 0x003410003d3d7984 */ /* 0x001e2e0000000800 */
[----:B------:R-:W-:Y:S05]  /*22a0*/  @P0 BRA `(.L_x_28) ;  /* 0x0000000000940947 */ /* 0x000fea0003800000 */
[----:B--2---:R-:W-:-:S05]  /*22b0*/  IMAD R63, R3, 0x4, R5 ;  /* 0x00000004033f7824 */ /* 0x004fca00078e0205 */
[----:B------:R-:W0:Y:S04]  /*22c0*/  LDS R68, [R63] ;  /* 0x000000003f447984 */ /* 0x000e280000000800 */
        /* <DEDUP_REMOVED lines=8> */
[----:B------:R-:W1:Y:S04]  /*2350*/  LDS R86, [R63+0x2400] ;  /* 0x002400003f567984 */ /* 0x000e680000000800 */
[----:B------:R-:W1:Y:S01]  /*2360*/  LDS R88, [R63+0x2800] ;  /* 0x002800003f587984 */ /* 0x000e620000000800 */
[----:B0-----:R-:W-:-:S03]  /*2370*/  IMAD.IADD R68, R61, 0x1, R68 ;  /* 0x000000013d447824 */ /* 0x001fc600078e0244 */
[----:B------:R-:W0:Y:S01]  /*2380*/  LDS R90, [R63+0x2c00] ;  /* 0x002c00003f5a7984 */ /* 0x000e220000000800 */
[C---:B--2---:R-:W-:Y:S02]  /*2390*/  IMAD.IADD R70, R61.reuse, 0x1, R70 ;  /* 0x000000013d467824 */ /* 0x044fe400078e0246 */
[C---:B---3--:R-:W-:Y:S01]  /*23a0*/  IMAD.IADD R72, R61.reuse, 0x1, R72 ;  /* 0x000000013d487824 */ /* 0x048fe200078e0248 */
[----:B------:R3:W-:Y:S01]  /*23b0*/  STS [R63], R68 ;  /* 0x000000443f007388 */ /* 0x0007e20000000800 */
[----:B----4-:R-:W-:-:S03]  /*23c0*/  IMAD.IADD R74, R61, 0x1, R74 ;  /* 0x000000013d4a7824 */ /* 0x010fc600078e024a */
[----:B------:R3:W-:Y:S01]  /*23d0*/  STS [R63+0x400], R70 ;  /* 0x000400463f007388 */ /* 0x0007e20000000800 */
[----:B-----5:R-:W-:-:S03]  /*23e0*/  IMAD.IADD R76, R61, 0x1, R76 ;  /* 0x000000013d4c7824 */ /* 0x020fc600078e024c */
[----:B------:R3:W-:Y:S01]  /*23f0*/  STS [R63+0x800], R72 ;  /* 0x000800483f007388 */ /* 0x0007e20000000800 */
[----:B-1----:R-:W-:-:S03]  /*2400*/  IMAD.IADD R78, R61, 0x1, R78 ;  /* 0x000000013d4e7824 */ /* 0x002fc600078e024e */
[----:B------:R3:W-:Y:S01]  /*2410*/  STS [R63+0xc00], R74 ;  /* 0x000c004a3f007388 */ /* 0x0007e20000000800 */
[----:B------:R-:W-:-:S03]  /*2420*/  IMAD.IADD R80, R61, 0x1, R80 ;  /* 0x000000013d507824 */ /* 0x000fc600078e0250 */
        /* <DEDUP_REMOVED lines=9> */
[----:B0-----:R-:W-:-:S03]  /*24c0*/  IMAD.IADD R90, R61, 0x1, R90 ;  /* 0x000000013d5a7824 */ /* 0x001fc600078e025a */
[----:B------:R3:W-:Y:S04]  /*24d0*/  STS [R63+0x2400], R86 ;  /* 0x002400563f007388 */ /* 0x0007e80000000800 */
[----:B------:R3:W-:Y:S04]  /*24e0*/  STS [R63+0x2800], R88 ;  /* 0x002800583f007388 */ /* 0x0007e80000000800 */
[----:B------:R3:W-:Y:S02]  /*24f0*/  STS [R63+0x2c00], R90 ;  /* 0x002c005a3f007388 */ /* 0x0007e40000000800 */
.L_x_28:
[----:B------:R-:W-:Y:S05]  /*2500*/  BSYNC.RECONVERGENT B0 ;  /* 0x0000000000007941 */ /* 0x000fea0003800200 */
.L_x_27:
[----:B------:R-:W-:Y:S01]  /*2510*/  BAR.SYNC.DEFER_BLOCKING 0x0 ;  /* 0x0000000000007b1d */ /* 0x000fe20000010000 */
[----:B------:R-:W-:-:S05]  /*2520*/  R2P PR, R39, 0x7f ;  /* 0x0000007f27007804 */ /* 0x000fca0000000000 */
[----:B------:R-:W-:Y:S08]  /*2530*/  BSSY.RECONVERGENT B0, `(.L_x_29) ;  /* 0x0000021000007945 */ /* 0x000ff00003800200 */
[----:B--23--:R-:W-:Y:S02]  /*2540*/  VOTE.ANY R63, PT, P0 ;  /* 0x00000000003f7806 */ /* 0x00cfe400000e0100 */
[----:B------:R-:W-:-:S02]  /*2550*/  VOTE.ANY R68, PT, P1 ;  /* 0x0000000000447806 */ /* 0x000fc400008e0100 */
[----:B------:R-:W-:Y:S02]  /*2560*/  @!P0 LOP3.LUT R63, RZ, R63, RZ, 0x33, !PT ;  /* 0x0000003fff3f8212 */ /* 0x000fe400078e33ff */
[----:B------:R-:W-:Y:S02]  /*2570*/  VOTE.ANY R70, PT, P2 ;  /* 0x0000000000467806 */ /* 0x000fe400010e0100 */
[----:B------:R-:W-:Y:S02]  /*2580*/  @!P1 LOP3.LUT R68, RZ, R68, RZ, 0x33, !PT ;  /* 0x00000044ff449212 */ /* 0x000fe400078e33ff */
[----:B------:R-:W-:Y:S02]  /*2590*/  VOTE.ANY R72, PT, P3 ;  /* 0x0000000000487806 */ /* 0x000fe400018e0100 */
[----:B------:R-:W-:Y:S02]  /*25a0*/  @!P2 LOP3.LUT R70, RZ, R70, RZ, 0x33, !PT ;  /* 0x00000046ff46a212 */ /* 0x000fe400078e33ff */
[----:B------:R-:W-:-:S02]  /*25b0*/  LOP3.LUT R63, R68, R63, RZ, 0xc0, !PT ;  /* 0x0000003f443f7212 */ /* 0x000fc400078ec0ff */
[----:B------:R-:W-:Y:S02]  /*25c0*/  @!P3 LOP3.LUT R72, RZ, R72, RZ, 0x33, !PT ;  /* 0x00000048ff48b212 */ /* 0x000fe400078e33ff */
[----:B------:R-:W-:Y:S02]  /*25d0*/  LOP3.LUT R63, R70, R63, RZ, 0xc0, !PT ;  /* 0x0000003f463f7212 */ /* 0x000fe400078ec0ff */
[----:B------:R-:W-:Y:S02]  /*25e0*/  VOTE.ANY R68, PT, P4 ;  /* 0x0000000000447806 */ /* 0x000fe400020e0100 */
[----:B------:R-:W-:Y:S02]  /*25f0*/  LOP3.LUT P0, RZ, R39, 0x80, RZ, 0xc0, !PT ;  /* 0x0000008027ff7812 */ /* 0x000fe4000780c0ff */
[----:B------:R-:W-:Y:S01]  /*2600*/  LOP3.LUT R63, R72, R63, RZ, 0xc0, !PT ;  /* 0x0000003f483f7212 */ /* 0x000fe200078ec0ff */
[----:B------:R-:W2:Y:S01]  /*2610*/  S2R R39, SR_LEMASK ;  /* 0x0000000000277919 */ /* 0x000ea20000003a00 */
[----:B------:R-:W-:-:S02]  /*2620*/  VOTE.ANY R70, PT, P5 ;  /* 0x0000000000467806 */ /* 0x000fc400028e0100 */
[----:B------:R-:W-:Y:S02]  /*2630*/  @!P4 LOP3.LUT R68, RZ, R68, RZ, 0x33, !PT ;  /* 0x00000044ff44c212 */ /* 0x000fe400078e33ff */
[----:B------:R-:W-:Y:S02]  /*2640*/  @!P5 LOP3.LUT R70, RZ, R70, RZ, 0x33, !PT ;  /* 0x00000046ff46d212 */ /* 0x000fe400078e33ff */
[----:B------:R-:W-:Y:S02]  /*2650*/  LOP3.LUT R63, R68, R63, RZ, 0xc0, !PT ;  /* 0x0000003f443f7212 */ /* 0x000fe400078ec0ff */
[----:B------:R-:W-:Y:S02]  /*2660*/  VOTE.ANY R68, PT, P6 ;  /* 0x0000000000447806 */ /* 0x000fe400030e0100 */
[----:B------:R-:W-:Y:S02]  /*2670*/  LOP3.LUT R63, R70, R63, RZ, 0xc0, !PT ;  /* 0x0000003f463f7212 */ /* 0x000fe400078ec0ff */
[----:B------:R-:W-:-:S02]  /*2680*/  VOTE.ANY R70, PT, P0 ;  /* 0x0000000000467806 */ /* 0x000fc400000e0100 */
[----:B------:R-:W-:Y:S02]  /*2690*/  @!P6 LOP3.LUT R68, RZ, R68, RZ, 0x33, !PT ;  /* 0x00000044ff44e212 */ /* 0x000fe400078e33ff */
[----:B------:R-:W-:Y:S02]  /*26a0*/  @!P0 LOP3.LUT R70, RZ, R70, RZ, 0x33, !PT ;  /* 0x00000046ff468212 */ /* 0x000fe400078e33ff */
[----:B------:R-:W-:-:S04]  /*26b0*/  LOP3.LUT R63, R68, R63, RZ, 0xc0, !PT ;  /* 0x0000003f443f7212 */ /* 0x000fc800078ec0ff */
[----:B------:R-:W-:Y:S01]  /*26c0*/  LOP3.LUT R70, R70, R63, RZ, 0xc0, !PT ;  /* 0x0000003f46467212 */ /* 0x000fe200078ec0ff */
[----:B------:R-:W-:-:S03]  /*26d0*/  IMAD.MOV.U32 R63, RZ, RZ, RZ ;  /* 0x000000ffff3f7224 */ /* 0x000fc600078e00ff */
[----:B------:R-:W3:Y:S01]  /*26e0*/  FLO.U32 R67, R70 ;  /* 0x0000004600437300 */ /* 0x000ee200000e0000 */
[----:B--2---:R-:W-:-:S07]  /*26f0*/  LOP3.LUT R68, R39, R70, RZ, 0xc0, !PT ;  /* 0x0000004627447212 */ /* 0x004fce00078ec0ff */
[----:B------:R-:W2:Y:S01]  /*2700*/  POPC R68, R68 ;  /* 0x0000004400447309 */ /* 0x000ea20000000000 */
[----:B---3--:R-:W-:-:S13]  /*2710*/  ISETP.NE.AND P0, PT, R0, R67, PT ;  /* 0x000000430000720c */ /* 0x008fda0003f05270 */
[----:B--2---:R-:W-:Y:S05]  /*2720*/  @P0 BRA `(.L_x_30) ;  /* 0x0000000000040947 */ /* 0x004fea0003800000 */
[----:B------:R2:W3:Y:S02]  /*2730*/  ATOMS.ADD R63, [R59], R68 ;  /* 0x000000443b3f738c */ /* 0x0004e40000000000 */
.L_x_30:
[----:B------:R-:W-:Y:S05]  /*2740*/  BSYNC.RECONVERGENT B0 ;  /* 0x0000000000007941 */ /* 0x000fea0003800200 */
.L_x_29:
[----:B------:R-:W-:Y:S01]  /*2750*/  R2P PR, R66, 0x7f ;  /* 0x0000007f42007804 */ /* 0x000fe20000000000 */
[----:B------:R-:W-:Y:S01]  /*2760*/  BSSY.RECONVERGENT B0, `(.L_x_31) ;  /* 0x0000021000007945 */ /* 0x000fe20003800200 */
[----:B------:R-:W-:-:S11]  /*2770*/  IMAD.MOV.U32 R65, RZ, RZ, RZ ;  /* 0x000000ffff417224 */ /* 0x000fd600078e00ff */
[----:B--2---:R-:W-:Y:S02]  /*2780*/  VOTE.ANY R59, PT, P0 ;  /* 0x00000000003b7806 */ /* 0x004fe400000e0100 */
[----:B------:R-:W-:Y:S02]  /*2790*/  VOTE.ANY R70, PT, P1 ;  /* 0x0000000000467806 */ /* 0x000fe400008e0100 */
[----:B------:R-:W-:Y:S02]  /*27a0*/  @!P0 LOP3.LUT R59, RZ, R59, RZ, 0x33, !PT ;  /* 0x0000003bff3b8212 */ /* 0x000fe400078e33ff */
[----:B------:R-:W-:Y:S02]  /*27b0*/  @!P1 LOP3.LUT R70, RZ, R70, RZ, 0x33, !PT ;  /* 0x00000046ff469212 */ /* 0x000fe400078e33ff */
[----:B------:R-:W-:Y:S02]  /*27c0*/  VOTE.ANY R72, PT, P2 ;  /* 0x0000000000487806 */ /* 0x000fe400010e0100 */
[----:B------:R-:W-:-:S02]  /*27d0*/  LOP3.LUT R59, R70, R59, RZ, 0xc0, !PT ;  /* 0x0000003b463b7212 */ /* 0x000fc400078ec0ff */
[----:B------:R-:W-:Y:S02]  /*27e0*/  @!P2 LOP3.LUT R72, RZ, R72, RZ, 0x33, !PT ;  /* 0x00000048ff48a212 */ /* 0x000fe400078e33ff */
[----:B------:R-:W-:Y:S02]  /*27f0*/  VOTE.ANY R70, PT, P3 ;  /* 0x0000000000467806 */ /* 0x000fe400018e0100 */
[----:B------:R-:W-:Y:S02]  /*2800*/  LOP3.LUT P0, RZ, R66, 0x80, RZ, 0xc0, !PT ;  /* 0x0000008042ff7812 */ /* 0x000fe4000780c0ff */
[----:B------:R-:W-:Y:S02]  /*2810*/  LOP3.LUT R59, R72, R59, RZ, 0xc0, !PT ;  /* 0x0000003b483b7212 */ /* 0x000fe400078ec0ff */
[----:B------:R-:W-:Y:S02]  /*2820*/  VOTE.ANY R66, PT, P4 ;  /* 0x0000000000427806 */ /* 0x000fe400020e0100 */
[----:B------:R-:W-:-:S02]  /*2830*/  @!P3 LOP3.LUT R70, RZ, R70, RZ, 0x33, !PT ;  /* 0x00000046ff46b212 */ /* 0x000fc400078e33ff */
[----:B------:R-:W-:Y:S02]  /*2840*/  @!P4 LOP3.LUT R66, RZ, R66, RZ, 0x33, !PT ;  /* 0x00000042ff42c212 */ /* 0x000fe400078e33ff */
[----:B------:R-:W-:Y:S02]  /*2850*/  LOP3.LUT R59, R70, R59, RZ, 0xc0, !PT ;  /* 0x0000003b463b7212 */ /* 0x000fe400078ec0ff */
[----:B------:R-:W-:Y:S02]  /*2860*/  VOTE.ANY R70, PT, P5 ;  /* 0x0000000000467806 */ /* 0x000fe400028e0100 */
[----:B------:R-:W-:Y:S02]  /*2870*/  LOP3.LUT R59, R66, R59, RZ, 0xc0, !PT ;  /* 0x0000003b423b7212 */ /* 0x000fe400078ec0ff */
[----:B------:R-:W-:Y:S02]  /*2880*/  VOTE.ANY R66, PT, P6 ;  /* 0x0000000000427806 */ /* 0x000fe400030e0100 */
[----:B------:R-:W-:-:S02]  /*2890*/  @!P5 LOP3.LUT R70, RZ, R70, RZ, 0x33, !PT ;  /* 0x00000046ff46d212 */ /* 0x000fc400078e33ff */
[----:B------:R-:W-:Y:S02]  /*28a0*/  VOTE.ANY R72, PT, P0 ;  /* 0x0000000000487806 */ /* 0x000fe400000e0100 */
[----:B------:R-:W-:Y:S02]  /*28b0*/  @!P6 LOP3.LUT R66, RZ, R66, RZ, 0x33, !PT ;  /* 0x00000042ff42e212 */ /* 0x000fe400078e33ff */
[----:B------:R-:W-:Y:S02]  /*28c0*/  LOP3.LUT R59, R70, R59, RZ, 0xc0, !PT ;  /* 0x0000003b463b7212 */ /* 0x000fe400078ec0ff */
[----:B------:R-:W-:Y:S02]  /*28d0*/  @!P0 LOP3.LUT R72, RZ, R72, RZ, 0x33, !PT ;  /* 0x00000048ff488212 */ /* 0x000fe400078e33ff */
[----:B------:R-:W-:-:S04]  /*28e0*/  LOP3.LUT R59, R66, R59, RZ, 0xc0, !PT ;  /* 0x0000003b423b7212 */ /* 0x000fc800078ec0ff */
[----:B------:R-:W-:Y:S02]  /*28f0*/  LOP3.LUT R72, R72, R59, RZ, 0xc0, !PT ;  /* 0x0000003b48487212 */ /* 0x000fe400078ec0ff */
[----:B---3--:R2:W3:Y:S02]  /*2900*/  SHFL.IDX PT, R59, R63, R67, 0x1f ;  /* 0x00001f433f3b7589 */ /* 0x0084e400000e0000 */
[----:B------:R-:W4:Y:S01]  /*2910*/  FLO.U32 R69, R72 ;  /* 0x0000004800457300 */ /* 0x000f2200000e0000 */
[----:B------:R-:W-:-:S07]  /*2920*/  LOP3.LUT R66, R39, R72, RZ, 0xc0, !PT ;  /* 0x0000004827427212 */ /* 0x000fce00078ec0ff */
[----:B------:R-:W0:Y:S01]  /*2930*/  POPC R66, R66 ;  /* 0x0000004200427309 */ /* 0x000e220000000000 */
[----:B----4-:R-:W-:-:S13]  /*2940*/  ISETP.NE.AND P0, PT, R0, R69, PT ;  /* 0x000000450000720c */ /* 0x010fda0003f05270 */
[----:B0-23--:R-:W-:Y:S05]  /*2950*/  @P0 BRA `(.L_x_32) ;  /* 0x0000000000040947 */ /* 0x00dfea0003800000 */
[----:B------:R0:W2:Y:S02]  /*2960*/  ATOMS.ADD R65, [R57], R66 ;  /* 0x000000423941738c */ /* 0x0000a40000000000 */
.L_x_32:
[----:B------:R-:W-:Y:S05]  /*2970*/  BSYNC.RECONVERGENT B0 ;  /* 0x0000000000007941 */ /* 0x000fea0003800200 */
.L_x_31:
[----:B------:R-:W-:Y:S01]  /*2980*/  R2P PR, R64, 0x7f ;  /* 0x0000007f40007804 */ /* 0x000fe20000000000 */
[----:B------:R-:W-:Y:S01]  /*2990*/  BSSY.RECONVERGENT B0, `(.L_x_33) ;  /* 0x0000022000007945 */ /* 0x000fe20003800200 */
[----:B------:R-:W-:-:S11]  /*29a0*/  IMAD.MOV.U32 R67, RZ, RZ, RZ ;  /* 0x000000ffff437224 */ /* 0x000fd600078e00ff */
[----:B0-----:R-:W-:Y:S02]  /*29b0*/  VOTE.ANY R57, PT, P0 ;  /* 0x0000000000397806 */ /* 0x001fe400000e0100 */
[----:B------:R-:W-:Y:S02]  /*29c0*/  VOTE.ANY R70, PT, P1 ;  /* 0x0000000000467806 */ /* 0x000fe400008e0100 */
[----:B------:R-:W-:Y:S02]  /*29d0*/  @!P0 LOP3.LUT R57, RZ, R57, RZ, 0x33, !PT ;  /* 0x00000039ff398212 */ /* 0x000fe400078e33ff */
[----:B------:R-:W-:Y:S02]  /*29e0*/  VOTE.ANY R72, PT, P2 ;  /* 0x0000000000487806 */ /* 0x000fe400010e0100 */
[----:B------:R-:W-:Y:S02]  /*29f0*/  @!P1 LOP3.LUT R70, RZ, R70, RZ, 0x33, !PT ;  /* 0x00000046ff469212 */ /* 0x000fe400078e33ff */
[----:B------:R-:W-:-:S02]  /*2a00*/  @!P2 LOP3.LUT R72, RZ, R72, RZ, 0x33, !PT ;  /* 0x00000048ff48a212 */ /* 0x000fc400078e33ff */
[----:B------:R-:W-:Y:S02]  /*2a10*/  LOP3.LUT R57, R70, R57, RZ, 0xc0, !PT ;  /* 0x0000003946397212 */ /* 0x000fe400078ec0ff */
[----:B------:R-:W-:Y:S02]  /*2a20*/  VOTE.ANY R70, PT, P3 ;  /* 0x0000000000467806 */ /* 0x000fe400018e0100 */
[----:B------:R-:W-:Y:S02]  /*2a30*/  LOP3.LUT R57, R72, R57, RZ, 0xc0, !PT ;  /* 0x0000003948397212 */ /* 0x000fe400078ec0ff */
[----:B------:R-:W-:Y:S02]  /*2a40*/  LOP3.LUT P0, RZ, R64, 0x80, RZ, 0xc0, !PT ;  /* 0x0000008040ff7812 */ /* 0x000fe4000780c0ff */
        /* <DEDUP_REMOVED lines=14> */
[----:B--2---:R0:W2:Y:S02]  /*2b30*/  SHFL.IDX PT, R57, R65, R69, 0x1f ;  /* 0x00001f4541397589 */ /* 0x0040a400000e0000 */
[----:B------:R-:W3:Y:S01]  /*2b40*/  FLO.U32 R72, R74 ;  /* 0x0000004a00487300 */ /* 0x000ee200000e0000 */
[----:B------:R-:W-:-:S07]  /*2b50*/  LOP3.LUT R63, R39, R74, RZ, 0xc0, !PT ;  /* 0x0000004a273f7212 */ /* 0x000fce00078ec0ff */
[----:B------:R-:W4:Y:S01]  /*2b60*/  POPC R63, R63 ;  /* 0x0000003f003f7309 */ /* 0x000f220000000000 */
[----:B---3--:R-:W-:-:S13]  /*2b70*/  ISETP.NE.AND P0, PT, R0, R72, PT ;  /* 0x000000480000720c */ /* 0x008fda0003f05270 */
[----:B0-2-4-:R-:W-:Y:S05]  /*2b80*/  @P0 BRA `(.L_x_34) ;  /* 0x0000000000080947 */ /* 0x015fea0003800000 */
[----:B------:R-:W-:-:S05]  /*2b90*/  IMAD R64, R64, 0x4, R51 ;  /* 0x0000000440407824 */ /* 0x000fca00078e0233 */
[----:B------:R0:W2:Y:S02]  /*2ba0*/  ATOMS.ADD R67, [R64], R63 ;  /* 0x0000003f4043738c */ /* 0x0000a40000000000 */
.L_x_34:
[----:B------:R-:W-:Y:S05]  /*2bb0*/  BSYNC.RECONVERGENT B0 ;  /* 0x0000000000007941 */ /* 0x000fea0003800200 */
.L_x_33:
[----:B------:R-:W-:Y:S01]  /*2bc0*/  R2P PR, R60, 0x7f ;  /* 0x0000007f3c007804 */ /* 0x000fe20000000000 */
[----:B------:R-:W-:-:S12]  /*2bd0*/  BSSY.RECONVERGENT B0, `(.L_x_35) ;  /* 0x0000022000007945 */ /* 0x000fd80003800200 */
        /* <DEDUP_REMOVED lines=22> */
[----:B------:R-:W-:Y:S01]  /*2d40*/  LOP3.LUT R64, R69, R64, RZ, 0xc0, !PT ;  /* 0x0000004045407212 */ /* 0x000fe200078ec0ff */
[----:B------:R-:W-:-:S03]  /*2d50*/  IMAD.MOV.U32 R69, RZ, RZ, RZ ;  /* 0x000000ffff457224 */ /* 0x000fc600078e00ff */
        /* <DEDUP_REMOVED lines=9> */
.L_x_36:
[----:B------:R-:W-:Y:S05]  /*2df0*/  BSYNC.RECONVERGENT B0 ;  /* 0x0000000000007941 */ /* 0x000fea0003800200 */
.L_x_35:
        /* <DEDUP_REMOVED lines=35> */
.L_x_38:
[----:B------:R-:W-:Y:S05]  /*3030*/  BSYNC.RECONVERGENT B0 ;  /* 0x0000000000007941 */ /* 0x000fea0003800200 */
.L_x_37:
        /* <DEDUP_REMOVED lines=35> */
.L_x_40:
[----:B------:R-:W-:Y:S05]  /*3270*/  BSYNC.RECONVERGENT B0 ;  /* 0x0000000000007941 */ /* 0x000fea0003800200 */
.L_x_39:
[----:B------:R-:W-:Y:S01]  /*3280*/  R2P PR, R62, 0x7f ;  /* 0x0000007f3e007804 */ /* 0x000fe20000000000 */
[----:B------:R-:W-:-:S12]  /*3290*/  BSSY.RECONVERGENT B0, `(.L_x_41) ;  /* 0x0000021000007945 */ /* 0x000fd80003800200 */
[----:B------:R-:W-:Y:S02]  /*32a0*/  VOTE.ANY R51, PT, P0 ;  /* 0x0000000000337806 */ /* 0x000fe400000e0100 */
[----:B0-----:R-:W-:Y:S02]  /*32b0*/  VOTE.ANY R52, PT, P1 ;  /* 0x0000000000347806 */ /* 0x001fe400008e0100 */
        /* <DEDUP_REMOVED lines=19> */
[----:B------:R-:W-:Y:S01]  /*33f0*/  @!P0 LOP3.LUT R70, RZ, R70, RZ, 0x33, !PT ;  /* 0x00000046ff468212 */ /* 0x000fe200078e33ff */
[----:B--2---:R0:W2:Y:S01]  /*3400*/  SHFL.IDX PT, R52, R72, R73, 0x1f ;  /* 0x00001f4948347589 */ /* 0x0040a200000e0000 */
[----:B------:R-:W-:-:S04]  /*3410*/  LOP3.LUT R51, R62, R51, RZ, 0xc0, !PT ;  /* 0x000000333e337212 */ /* 0x000fc800078ec0ff */
[----:B------:R-:W-:Y:S01]  /*3420*/  LOP3.LUT R70, R70, R51, RZ, 0xc0, !PT ;  /* 0x0000003346467212 */ /* 0x000fe200078ec0ff */
[----:B------:R-:W-:-:S03]  /*3430*/  IMAD.MOV.U32 R51, RZ, RZ, RZ ;  /* 0x000000ffff337224 */ /* 0x000fc600078e00ff */
[----:B------:R-:W3:Y:S01]  /*3440*/  FLO.U32 R71, R70 ;  /* 0x0000004600477300 */ /* 0x000ee200000e0000 */
[----:B------:R-:W-:-:S07]  /*3450*/  LOP3.LUT R62, R39, R70, RZ, 0xc0, !PT ;  /* 0x00000046273e7212 */ /* 0x000fce00078ec0ff */
[----:B------:R-:W4:Y:S01]  /*3460*/  POPC R62, R62 ;  /* 0x0000003e003e7309 */ /* 0x000f220000000000 */
[----:B---3--:R-:W-:-:S13]  /*3470*/  ISETP.NE.AND P0, PT, R0, R71, PT ;  /* 0x000000470000720c */ /* 0x008fda0003f05270 */
[----:B0-2-4-:R-:W-:Y:S05]  /*3480*/  @P0 BRA `(.L_x_42) ;  /* 0x0000000000040947 */ /* 0x015fea0003800000 */
[----:B------:R0:W2:Y:S02]  /*3490*/  ATOMS.ADD R51, [R55], R62 ;  /* 0x0000003e3733738c */ /* 0x0000a40000000000 */
.L_x_42:
[----:B------:R-:W-:Y:S05]  /*34a0*/  BSYNC.RECONVERGENT B0 ;  /* 0x0000000000007941 */ /* 0x000fea0003800200 */
.L_x_41:
[----:B------:R-:W-:Y:S01]  /*34b0*/  R2P PR, R58, 0x7f ;  /* 0x0000007f3a007804 */ /* 0x000fe20000000000 */
[----:B--2---:R2:W3:Y:S01]  /*34c0*/  SHFL.IDX PT, R51, R51, R71, 0x1f ;  /* 0x00001f4733337589 */ /* 0x0044e200000e0000 */
[----:B------:R-:W-:Y:S11]  /*34d0*/  BSSY.RECONVERGENT B0, `(.L_x_43) ;  /* 0x0000020000007945 */ /* 0x000ff60003800200 */
[----:B01----:R-:W-:-:S02]  /*34e0*/  VOTE.ANY R55, PT, P0 ;  /* 0x0000000000377806 */ /* 0x003fc400000e0100 */
[----:B------:R-:W-:Y:S02]  /*34f0*/  VOTE.ANY R70, PT, P1 ;  /* 0x0000000000467806 */ /* 0x000fe400008e0100 */
[----:B------:R-:W-:Y:S02]  /*3500*/  @!P0 LOP3.LUT R55, RZ, R55, RZ, 0x33, !PT ;  /* 0x00000037ff378212 */ /* 0x000fe400078e33ff */
[----:B------:R-:W-:Y:S02]  /*3510*/  @!P1 LOP3.LUT R70, RZ, R70, RZ, 0x33, !PT ;  /* 0x00000046ff469212 */ /* 0x000fe400078e33ff */
[----:B------:R-:W-:Y:S02]  /*3520*/  VOTE.ANY R72, PT, P2 ;  /* 0x0000000000487806 */ /* 0x000fe400010e0100 */
[----:B------:R-:W-:Y:S02]  /*3530*/  LOP3.LUT R55, R70, R55, RZ, 0xc0, !PT ;  /* 0x0000003746377212 */ /* 0x000fe400078ec0ff */
[----:B------:R-:W-:-:S02]  /*3540*/  @!P2 LOP3.LUT R72, RZ, R72, RZ, 0x33, !PT ;  /* 0x00000048ff48a212 */ /* 0x000fc400078e33ff */
[----:B------:R-:W-:Y:S02]  /*3550*/  VOTE.ANY R70, PT, P3 ;  /* 0x0000000000467806 */ /* 0x000fe400018e0100 */
[----:B------:R-:W-:Y:S02]  /*3560*/  LOP3.LUT P0, RZ, R58, 0x80, RZ, 0xc0, !PT ;  /* 0x000000803aff7812 */ /* 0x000fe4000780c0ff */
[----:B------:R-:W-:Y:S02]  /*3570*/  LOP3.LUT R55, R72, R55, RZ, 0xc0, !PT ;  /* 0x0000003748377212 */ /* 0x000fe400078ec0ff */
[----:B------:R-:W-:Y:S02]  /*3580*/  VOTE.ANY R58, PT, P4 ;  /* 0x00000000003a7806 */ /* 0x000fe400020e0100 */
[----:B------:R-:W-:Y:S02]  /*3590*/  @!P3 LOP3.LUT R70, RZ, R70, RZ, 0x33, !PT ;  /* 0x00000046ff46b212 */ /* 0x000fe400078e33ff */
[----:B------:R-:W-:-:S02]  /*35a0*/  @!P4 LOP3.LUT R58, RZ, R58, RZ, 0x33, !PT ;  /* 0x0000003aff3ac212 */ /* 0x000fc400078e33ff */
[----:B------:R-:W-:Y:S02]  /*35b0*/  LOP3.LUT R55, R70, R55, RZ, 0xc0, !PT ;  /* 0x0000003746377212 */ /* 0x000fe400078ec0ff */
[----:B------:R-:W-:Y:S02]  /*35c0*/  VOTE.ANY R70, PT, P5 ;  /* 0x0000000000467806 */ /* 0x000fe400028e0100 */
[----:B------:R-:W-:Y:S02]  /*35d0*/  LOP3.LUT R55, R58, R55, RZ, 0xc0, !PT ;  /* 0x000000373a377212 */ /* 0x000fe400078ec0ff */
[----:B------:R-:W-:Y:S02]  /*35e0*/  VOTE.ANY R58, PT, P6 ;  /* 0x00000000003a7806 */ /* 0x000fe400030e0100 */
[----:B------:R-:W-:Y:S02]  /*35f0*/  @!P5 LOP3.LUT R70, RZ, R70, RZ, 0x33, !PT ;  /* 0x00000046ff46d212 */ /* 0x000fe400078e33ff */
[----:B------:R-:W-:-:S02]  /*3600*/  VOTE.ANY R72, PT, P0 ;  /* 0x0000000000487806 */ /* 0x000fc400000e0100 */
[----:B------:R-:W-:Y:S02]  /*3610*/  @!P6 LOP3.LUT R58, RZ, R58, RZ, 0x33, !PT ;  /* 0x0000003aff3ae212 */ /* 0x000fe400078e33ff */
[----:B------:R-:W-:Y:S01]  /*3620*/  LOP3.LUT R55, R70, R55, RZ, 0xc0, !PT ;  /* 0x0000003746377212 */ /* 0x000fe200078ec0ff */
[----:B------:R-:W-:Y:S01]  /*3630*/  IMAD.MOV.U32 R70, RZ, RZ, RZ ;  /* 0x000000ffff467224 */ /* 0x000fe200078e00ff */
[----:B------:R-:W-:Y:S02]  /*3640*/  @!P0 LOP3.LUT R72, RZ, R72, RZ, 0x33, !PT ;  /* 0x00000048ff488212 */ /* 0x000fe400078e33ff */
[----:B------:R-:W-:-:S04]  /*3650*/  LOP3.LUT R55, R58, R55, RZ, 0xc0, !PT ;  /* 0x000000373a377212 */ /* 0x000fc800078ec0ff */
[----:B------:R-:W-:-:S04]  /*3660*/  LOP3.LUT R72, R72, R55, RZ, 0xc0, !PT ;  /* 0x0000003748487212 */ /* 0x000fc800078ec0ff */
[----:B------:R-:W0:Y:S01]  /*3670*/  FLO.U32 R73, R72 ;  /* 0x0000004800497300 */ /* 0x000e2200000e0000 */
[----:B------:R-:W-:-:S07]  /*3680*/  LOP3.LUT R58, R39, R72, RZ, 0xc0, !PT ;  /* 0x00000048273a7212 */ /* 0x000fce00078ec0ff */
[----:B------:R-:W1:Y:S01]  /*3690*/  POPC R58, R58 ;  /* 0x0000003a003a7309 */ /* 0x000e620000000000 */
[----:B0-----:R-:W-:-:S13]  /*36a0*/  ISETP.NE.AND P0, PT, R0, R73, PT ;  /* 0x000000490000720c */ /* 0x001fda0003f05270 */
[----:B-123--:R-:W-:Y:S05]  /*36b0*/  @P0 BRA `(.L_x_44) ;  /* 0x0000000000040947 */ /* 0x00efea0003800000 */
[----:B------:R0:W1:Y:S02]  /*36c0*/  ATOMS.ADD R70, [R53], R58 ;  /* 0x0000003a3546738c */ /* 0x0000640000000000 */
.L_x_44:
[----:B------:R-:W-:Y:S05]  /*36d0*/  BSYNC.RECONVERGENT B0 ;  /* 0x0000000000007941 */ /* 0x000fea0003800200 */
.L_x_43:
[----:B------:R-:W-:Y:S01]  /*36e0*/  R2P PR, R54, 0x7f ;  /* 0x0000007f36007804 */ /* 0x000fe20000000000 */
[----:B------:R-:W-:Y:S01]  /*36f0*/  BSSY.RECONVERGENT B0, `(.L_x_45) ;  /* 0x0000021000007945 */ /* 0x000fe20003800200 */
[----:B------:R-:W-:-:S11]  /*3700*/  IMAD.MOV.U32 R71, RZ, RZ, RZ ;  /* 0x000000ffff477224 */ /* 0x000fd600078e00ff */
[----:B0-----:R-:W-:Y:S02]  /*3710*/  VOTE.ANY R53, PT, P0 ;  /* 0x0000000000357806 */ /* 0x001fe400000e0100 */
        /* <DEDUP_REMOVED lines=23> */
[----:B-1----:R0:W1:Y:S02]  /*3890*/  SHFL.IDX PT, R53, R70, R73, 0x1f ;  /* 0x00001f4946357589 */ /* 0x00206400000e0000 */
[----:B------:R-:W2:Y:S01]  /*38a0*/  FLO.U32 R72, R74 ;  /* 0x0000004a00487300 */ /* 0x000ea200000e0000 */
[----:B------:R-:W-:-:S07]  /*38b0*/  LOP3.LUT R55, R39, R74, RZ, 0xc0, !PT ;  /* 0x0000004a27377212 */ /* 0x000fce00078ec0ff */
[----:B------:R-:W3:Y:S01]  /*38c0*/  POPC R55, R55 ;  /* 0x0000003700377309 */ /* 0x000ee20000000000 */
[----:B--2---:R-:W-:-:S13]  /*38d0*/  ISETP.NE.AND P0, PT, R0, R72, PT ;  /* 0x000000480000720c */ /* 0x004fda0003f05270 */
[----:B01-3--:R-:W-:Y:S05]  /*38e0*/  @P0 BRA `(.L_x_46) ;  /* 0x0000000000040947 */ /* 0x00bfea0003800000 */
[----:B------:R0:W1:Y:S02]  /*38f0*/  ATOMS.ADD R71, [R50], R55 ;  /* 0x000000373247738c */ /* 0x0000640000000000 */
.L_x_46:
[----:B------:R-:W-:Y:S05]  /*3900*/  BSYNC.RECONVERGENT B0 ;  /* 0x0000000000007941 */ /* 0x000fea0003800200 */
.L_x_45:
[----:B------:R-:W-:Y:S01]  /*3910*/  R2P PR, R49, 0x7f ;  /* 0x0000007f31007804 */ /* 0x000fe20000000000 */
[----:B------:R-:W-:-:S12]  /*3920*/  BSSY.RECONVERGENT B0, `(.L_x_47) ;  /* 0x0000021000007945 */ /* 0x000fd80003800200 */
        /* <DEDUP_REMOVED lines=32> */
.L_x_48:
[----:B------:R-:W-:Y:S05]  /*3b30*/  BSYNC.RECONVERGENT B0 ;  /* 0x0000000000007941 */ /* 0x000fea0003800200 */
.L_x_47:
[----:B------:R-:W-:Y:S01]  /*3b40*/  R2P PR, R36, 0x7f ;  /* 0x0000007f24007804 */ /* 0x000fe20000000000 */
[----:B-1----:R1:W2:Y:S01]  /*3b50*/  SHFL.IDX PT, R49, R49, R73, 0x1f ;  /* 0x00001f4931317589 */ /* 0x0022a200000e0000 */
[----:B------:R-:W-:Y:S11]  /*3b60*/  BSSY.RECONVERGENT B0, `(.L_x_49) ;  /* 0x0000020000007945 */ /* 0x000ff60003800200 */
[----:B0-----:R-:W-:-:S02]  /*3b70*/  VOTE.ANY R43, PT, P0 ;  /* 0x00000000002b7806 */ /* 0x001fc400000e0100 */
        /* <DEDUP_REMOVED lines=19> */
[----:B------:R-:W-:Y:S02]  /*3cb0*/  LOP3.LUT R43, R70, R43, RZ, 0xc0, !PT ;  /* 0x0000002b462b7212 */ /* 0x000fe400078ec0ff */
[----:B------:R-:W-:Y:S02]  /*3cc0*/  @!P0 LOP3.LUT R72, RZ, R72, RZ, 0x33, !PT ;  /* 0x00000048ff488212 */ /* 0x000fe400078e33ff */
[----:B------:R-:W-:-:S04]  /*3cd0*/  LOP3.LUT R43, R36, R43, RZ, 0xc0, !PT ;  /* 0x0000002b242b7212 */ /* 0x000fc800078ec0ff */
[----:B------:R-:W-:Y:S01]  /*3ce0*/  LOP3.LUT R72, R72, R43, RZ, 0xc0, !PT ;  /* 0x0000002b48487212 */ /* 0x000fe200078ec0ff */
[----:B------:R-:W-:-:S03]  /*3cf0*/  IMAD.MOV.U32 R43, RZ, RZ, RZ ;  /* 0x000000ffff2b7224 */ /* 0x000fc600078e00ff */
[----:B------:R-:W0:Y:S01]  /*3d00*/  FLO.U32 R70, R72 ;  /* 0x0000004800467300 */ /* 0x000e2200000e0000 */
[----:B------:R-:W-:-:S07]  /*3d10*/  LOP3.LUT R36, R39, R72, RZ, 0xc0, !PT ;  /* 0x0000004827247212 */ /* 0x000fce00078ec0ff */
[----:B------:R1:W3:Y:S01]  /*3d20*/  POPC R74, R36 ;  /* 0x00000024004a7309 */ /* 0x0002e20000000000 */
[----:B0-----:R-:W-:-:S13]  /*3d30*/  ISETP.NE.AND P0, PT, R0, R70, PT ;  /* 0x000000460000720c */ /* 0x001fda0003f05270 */
[----:B-123--:R-:W-:Y:S05]  /*3d40*/  @P0 BRA `(.L_x_50) ;  /* 0x0000000000040947 */ /* 0x00efea0003800000 */
[----:B------:R0:W1:Y:S02]  /*3d50*/  ATOMS.ADD R43, [R44], R74 ;  /* 0x0000004a2c2b738c */ /* 0x0000640000000000 */
.L_x_50:
[----:B------:R-:W-:Y:S05]  /*3d60*/  BSYNC.RECONVERGENT B0 ;  /* 0x0000000000007941 */ /* 0x000fea0003800200 */
.L_x_49:
[----:B------:R-:W-:Y:S01]  /*3d70*/  R2P PR, R38, 0x7f ;  /* 0x0000007f26007804 */ /* 0x000fe20000000000 */
[----:B-1----:R1:W2:Y:S01]  /*3d80*/  SHFL.IDX PT, R43, R43, R70, 0x1f ;  /* 0x00001f462b2b7589 */ /* 0x0022a200000e0000 */
[----:B------:R-:W-:Y:S01]  /*3d90*/  BSSY.RECONVERGENT B0, `(.L_x_51) ;  /* 0x0000020000007945 */ /* 0x000fe20003800200 */
[----:B0-----:R-:W-:-:S10]  /*3da0*/  IMAD.MOV.U32 R44, RZ, RZ, RZ ;  /* 0x000000ffff2c7224 */ /* 0x001fd400078e00ff */
[----:B------:R-:W-:Y:S02]  /*3db0*/  VOTE.ANY R36, PT, P0 ;  /* 0x0000000000247806 */ /* 0x000fe400000e0100 */
        /* <DEDUP_REMOVED lines=22> */
[----:B------:R-:W-:-:S04]  /*3f20*/  LOP3.LUT R36, R75, R36, RZ, 0xc0, !PT ;  /* 0x000000244b247212 */ /* 0x000fc800078ec0ff */
[----:B------:R-:W0:Y:S01]  /*3f30*/  FLO.U32 R75, R36 ;  /* 0x00000024004b7300 */ /* 0x000e2200000e0000 */
[----:B------:R-:W-:-:S07]  /*3f40*/  LOP3.LUT R38, R39, R36, RZ, 0xc0, !PT ;  /* 0x0000002427267212 */ /* 0x000fce00078ec0ff */
[----:B------:R1:W3:Y:S01]  /*3f50*/  POPC R72, R38 ;  /* 0x0000002600487309 */ /* 0x0002e20000000000 */
[----:B0-----:R-:W-:-:S13]  /*3f60*/  ISETP.NE.AND P0, PT, R0, R75, PT ;  /* 0x0000004b0000720c */ /* 0x001fda0003f05270 */
[----:B-123--:R-:W-:Y:S05]  /*3f70*/  @P0 BRA `(.L_x_52) ;  /* 0x0000000000040947 */ /* 0x00efea0003800000 */
[----:B------:R0:W1:Y:S02]  /*3f80*/  ATOMS.ADD R44, [R45], R72 ;  /* 0x000000482d2c738c */ /* 0x0000640000000000 */
.L_x_52:
[----:B------:R-:W-:Y:S05]  /*3f90*/  BSYNC.RECONVERGENT B0 ;  /* 0x0000000000007941 */ /* 0x000fea0003800200 */
.L_x_51:
[----:B------:R-:W-:Y:S01]  /*3fa0*/  R2P PR, R40, 0x7f ;  /* 0x0000007f28007804 */ /* 0x000fe20000000000 */
[----:B-1----:R1:W2:Y:S01]  /*3fb0*/  SHFL.IDX PT, R44, R44, R75, 0x1f ;  /* 0x00001f4b2c2c7589 */ /* 0x0022a200000e0000 */
[----:B------:R-:W-:Y:S11]  /*3fc0*/  BSSY.RECONVERGENT B0, `(.L_x_53) ;  /* 0x0000020000007945 */ /* 0x000ff60003800200 */
[----:B------:R-:W-:-:S02]  /*3fd0*/  VOTE.ANY R36, PT, P0 ;  /* 0x0000000000247806 */ /* 0x000fc400000e0100 */
[----:B0-----:R-:W-:Y:S02]  /*3fe0*/  VOTE.ANY R45, PT, P1 ;  /* 0x00000000002d7806 */ /* 0x001fe400008e0100 */
[----:B------:R-:W-:Y:S02]  /*3ff0*/  @!P0 LOP3.LUT R36, RZ, R36, RZ, 0x33, !PT ;  /* 0x00000024ff248212 */ /* 0x000fe400078e33ff */
[----:B------:R-:W-:Y:S02]  /*4000*/  VOTE.ANY R71, PT, P2 ;  /* 0x0000000000477806 */ /* 0x000fe400010e0100 */
[----:B------:R-:W-:Y:S02]  /*4010*/  @!P1 LOP3.LUT R45, RZ, R45, RZ, 0x33, !PT ;  /* 0x0000002dff2d9212 */ /* 0x000fe400078e33ff */
[----:B------:R-:W-:Y:S02]  /*4020*/  @!P2 LOP3.LUT R71, RZ, R71, RZ, 0x33, !PT ;  /* 0x00000047ff47a212 */ /* 0x000fe400078e33ff */
[----:B------:R-:W-:-:S02]  /*4030*/  LOP3.LUT R36, R45, R36, RZ, 0xc0, !PT ;  /* 0x000000242d247212 */ /* 0x000fc400078ec0ff */
[----:B------:R-:W-:Y:S02]  /*4040*/  VOTE.ANY R45, PT, P3 ;  /* 0x00000000002d7806 */ /* 0x000fe400018e0100 */
[----:B------:R-:W-:Y:S02]  /*4050*/  LOP3.LUT R36, R71, R36, RZ, 0xc0, !PT ;  /* 0x0000002447247212 */ /* 0x000fe400078ec0ff */
[----:B------:R-:W-:Y:S01]  /*4060*/  LOP3.LUT P0, RZ, R40, 0x80, RZ, 0xc0, !PT ;  /* 0x0000008028ff7812 */ /* 0x000fe2000780c0ff */
[----:B------:R-:W-:Y:S01]  /*4070*/  IMAD.MOV.U32 R40, RZ, RZ, RZ ;  /* 0x000000ffff287224 */ /* 0x000fe200078e00ff */
        /* <DEDUP_REMOVED lines=20> */
.L_x_54:
[----:B------:R-:W-:Y:S05]  /*41c0*/  BSYNC.RECONVERGENT B0 ;  /* 0x0000000000007941 */ /* 0x000fea0003800200 */
.L_x_53:
[----:B------:R-:W-:Y:S01]  /*41d0*/  R2P PR, R41, 0x7f ;  /* 0x0000007f29007804 */ /* 0x000fe20000000000 */
[----:B-1----:R1:W2:Y:S01]  /*41e0*/  SHFL.IDX PT, R40, R40, R73, 0x1f ;  /* 0x00001f4928287589 */ /* 0x0022a200000e0000 */
[----:B------:R-:W-:Y:S11]  /*41f0*/  BSSY.RECONVERGENT B0, `(.L_x_55) ;  /* 0x0000020000007945 */ /* 0x000ff60003800200 */
[----:B------:R-:W-:-:S02]  /*4200*/  VOTE.ANY R36, PT, P0 ;  /* 0x0000000000247806 */ /* 0x000fc400000e0100 */
        /* <DEDUP_REMOVED lines=21> */
[----:B------:R-:W-:Y:S01]  /*4360*/  LOP3.LUT R36, R41, R36, RZ, 0xc0, !PT ;  /* 0x0000002429247212 */ /* 0x000fe200078ec0ff */
[----:B------:R-:W-:-:S03]  /*4370*/  IMAD.MOV.U32 R41, RZ, RZ, RZ ;  /* 0x000000ffff297224 */ /* 0x000fc600078e00ff */
[----:B------:R-:W-:-:S04]  /*4380*/  LOP3.LUT R36, R71, R36, RZ, 0xc0, !PT ;  /* 0x0000002447247212 */ /* 0x000fc800078ec0ff */
[----:B0-----:R-:W0:Y:S01]  /*4390*/  FLO.U32 R46, R36 ;  /* 0x00000024002e7300 */ /* 0x001e2200000e0000 */
[----:B------:R-:W-:-:S07]  /*43a0*/  LOP3.LUT R38, R39, R36, RZ, 0xc0, !PT ;  /* 0x0000002427267212 */ /* 0x000fce00078ec0ff */
[----:B------:R-:W3:Y:S01]  /*43b0*/  POPC R38, R38 ;  /* 0x0000002600267309 */ /* 0x000ee20000000000 */
[----:B0-----:R-:W-:-:S13]  /*43c0*/  ISETP.NE.AND P0, PT, R0, R46, PT ;  /* 0x0000002e0000720c */ /* 0x001fda0003f05270 */
[----:B-123--:R-:W-:Y:S05]  /*43d0*/  @P0 BRA `(.L_x_56) ;  /* 0x0000000000040947 */ /* 0x00efea0003800000 */
[----:B------:R0:W1:Y:S02]  /*43e0*/  ATOMS.ADD R41, [R47], R38 ;  /* 0x000000262f29738c */ /* 0x0000640000000000 */
.L_x_56:
[----:B------:R-:W-:Y:S05]  /*43f0*/  BSYNC.RECONVERGENT B0 ;  /* 0x0000000000007941 */ /* 0x000fea0003800200 */
.L_x_55:
[----:B------:R-:W-:Y:S01]  /*4400*/  R2P PR, R42, 0x7f ;  /* 0x0000007f2a007804 */ /* 0x000fe20000000000 */
[----:B-1----:R1:W2:Y:S01]  /*4410*/  SHFL.IDX PT, R41, R41, R46, 0x1f ;  /* 0x00001f2e29297589 */ /* 0x0022a200000e0000 */
[----:B------:R-:W-:Y:S11]  /*4420*/  BSSY.RECONVERGENT B0, `(.L_x_57) ;  /* 0x0000020000007945 */ /* 0x000ff60003800200 */
[----:B------:R-:W-:-:S02]  /*4430*/  VOTE.ANY R36, PT, P0 ;  /* 0x0000000000247806 */ /* 0x000fc400000e0100 */
[----:B------:R-:W-:Y:S02]  /*4440*/  VOTE.ANY R45, PT, P1 ;  /* 0x00000000002d7806 */ /* 0x000fe400008e0100 */
[----:B------:R-:W-:Y:S02]  /*4450*/  @!P0 LOP3.LUT R36, RZ, R36, RZ, 0x33, !PT ;  /* 0x00000024ff248212 */ /* 0x000fe400078e33ff */
[----:B0-----:R-:W-:Y:S02]  /*4460*/  VOTE.ANY R47, PT, P2 ;  /* 0x00000000002f7806 */ /* 0x001fe400010e0100 */
[----:B------:R-:W-:Y:S02]  /*4470*/  @!P1 LOP3.LUT R45, RZ, R45, RZ, 0x33, !PT ;  /* 0x0000002dff2d9212 */ /* 0x000fe400078e33ff */
[----:B------:R-:W-:Y:S02]  /*4480*/  @!P2 LOP3.LUT R47, RZ, R47, RZ, 0x33, !PT ;  /* 0x0000002fff2fa212 */ /* 0x000fe400078e33ff */
[----:B------:R-:W-:-:S02]  /*4490*/  LOP3.LUT R36, R45, R36, RZ, 0xc0, !PT ;  /* 0x000000242d247212 */ /* 0x000fc400078ec0ff */
[----:B------:R-:W-:Y:S02]  /*44a0*/  VOTE.ANY R45, PT, P3 ;  /* 0x00000000002d7806 */ /* 0x000fe400018e0100 */
[----:B------:R-:W-:Y:S02]  /*44b0*/  LOP3.LUT R36, R47, R36, RZ, 0xc0, !PT ;  /* 0x000000242f247212 */ /* 0x000fe400078ec0ff */
[----:B------:R-:W-:Y:S02]  /*44c0*/  LOP3.LUT P0, RZ, R42, 0x80, RZ, 0xc0, !PT ;  /* 0x000000802aff7812 */ /* 0x000fe4000780c0ff */
        /* <DEDUP_REMOVED lines=17> */
[----:B0-----:R-:W-:Y:S01]  /*45e0*/  ISETP.NE.AND P0, PT, R0, R45, PT ;  /* 0x0000002d0000720c */ /* 0x001fe20003f05270 */
[----:B------:R-:W-:-:S12]  /*45f0*/  IMAD.MOV.U32 R0, RZ, RZ, RZ ;  /* 0x000000ffff007224 */ /* 0x000fd800078e00ff */
[----:B-123--:R-:W-:Y:S05]  /*4600*/  @P0 BRA `(.L_x_58) ;  /* 0x0000000000040947 */ /* 0x00efea0003800000 */
[----:B------:R0:W1:Y:S02]  /*4610*/  ATOMS.ADD R0, [R48], R47 ;  /* 0x0000002f3000738c */ /* 0x0000640000000000 */
.L_x_58:
[----:B------:R-:W-:Y:S05]  /*4620*/  BSYNC.RECONVERGENT B0 ;  /* 0x0000000000007941 */ /* 0x000fea0003800200 */
.L_x_57:
[----:B-1----:R-:W1:Y:S01]  /*4630*/  SHFL.IDX PT, R0, R0, R45, 0x1f ;  /* 0x00001f2d00007589 */ /* 0x002e6200000e0000 */
[----:B------:R-:W-:Y:S01]  /*4640*/  IMAD.IADD R68, R68, 0x1, R59 ;  /* 0x0000000144447824 */ /* 0x000fe200078e023b */
[----:B------:R-:W-:Y:S01]  /*4650*/  ISETP.NE.AND P0, PT, R85, RZ, PT ;  /* 0x000000ff5500720c */ /* 0x000fe20003f05270 */
[----:B------:R-:W-:Y:S01]  /*4660*/  IMAD.IADD R66, R66, 0x1, R57 ;  /* 0x0000000142427824 */ /* 0x000fe200078e0239 */
[----:B------:R-:W-:Y:S01]  /*4670*/  BAR.SYNC.DEFER_BLOCKING 0x0 ;  /* 0x0000000000007b1d */ /* 0x000fe20000010000 */
[----:B------:R-:W-:Y:S02]  /*4680*/  IMAD.IADD R64, R63, 0x1, R64 ;  /* 0x000000013f407824 */ /* 0x000fe400078e0240 */
[----:B------:R-:W-:Y:S02]  /*4690*/  IMAD.IADD R60, R65, 0x1, R60 ;  /* 0x00000001413c7824 */ /* 0x000fe400078e023c */
[----:B------:R-:W-:Y:S01]  /*46a0*/  IMAD.IADD R56, R67, 0x1, R56 ;  /* 0x0000000143387824 */ /* 0x000fe200078e0238 */
[----:B------:R-:W-:Y:S01]  /*46b0*/  BSSY B1, `(.L_x_59) ;  /* 0x000005a000017945 */ /* 0x000fe20003800000 */
[----:B------:R-:W-:-:S02]  /*46c0*/  IMAD R39, R68, 0x8, R5 ;  /* 0x0000000844277824 */ /* 0x000fc400078e0205 */
[----:B------:R-:W-:Y:S02]  /*46d0*/  IMAD.IADD R38, R38, 0x1, R41 ;  /* 0x0000000126267824 */ /* 0x000fe400078e0229 */
[----:B------:R-:W-:Y:S02]  /*46e0*/  IMAD.IADD R52, R69, 0x1, R52 ;  /* 0x0000000145347824 */ /* 0x000fe400078e0234 */
[----:B------:R-:W-:Y:S02]  /*46f0*/  IMAD.IADD R74, R74, 0x1, R43 ;  /* 0x000000014a4a7824 */ /* 0x000fe400078e022b */
[----:B------:R-:W-:Y:S02]  /*4700*/  IMAD R41, R66, 0x8, R5 ;  /* 0x0000000842297824 */ /* 0x000fe400078e0205 */
[----:B------:R-:W-:Y:S02]  /*4710*/  IMAD.IADD R62, R62, 0x1, R51 ;  /* 0x000000013e3e7824 */ /* 0x000fe400078e0233 */
[----:B------:R-:W-:-:S02]  /*4720*/  IMAD R43, R64, 0x8, R5 ;  /* 0x00000008402b7824 */ /* 0x000fc400078e0205 */
[----:B------:R-:W-:Y:S02]  /*4730*/  IMAD.IADD R58, R58, 0x1, R53 ;  /* 0x000000013a3a7824 */ /* 0x000fe400078e0235 */
[----:B-1----:R-:W-:Y:S01]  /*4740*/  IMAD.IADD R0, R47, 0x1, R0 ;  /* 0x000000012f007824 */ /* 0x002fe200078e0200 */
[----:B------:R1:W-:Y:S01]  /*4750*/  STS.64 [R39+-0x8], R22 ;  /* 0xfffff81627007388 */ /* 0x0003e20000000a00 */
[----:B------:R-:W-:Y:S02]  /*4760*/  IMAD R45, R60, 0x8, R5 ;  /* 0x000000083c2d7824 */ /* 0x000fe400078e0205 */
[----:B------:R-:W-:Y:S01]  /*4770*/  IMAD.IADD R50, R55, 0x1, R50 ;  /* 0x0000000137327824 */ /* 0x000fe200078e0232 */
[----:B------:R2:W-:Y:S01]  /*4780*/  STS.64 [R41+-0x8], R24 ;  /* 0xfffff81829007388 */ /* 0x0005e20000000a00 */
[----:B------:R-:W-:Y:S02]  /*4790*/  IMAD.IADD R54, R54, 0x1, R49 ;  /* 0x0000000136367824 */ /* 0x000fe400078e0231 */
[--C-:B0-----:R-:W-:Y:S01]  /*47a0*/  IMAD R47, R56, 0x8, R5.reuse ;  /* 0x00000008382f7824 */ /* 0x101fe200078e0205 */
[----:B------:R0:W-:Y:S01]  /*47b0*/  STS.64 [R43+-0x8], R26 ;  /* 0xfffff81a2b007388 */ /* 0x0001e20000000a00 */
[----:B------:R-:W-:-:S02]  /*47c0*/  IMAD R49, R52, 0x8, R5 ;  /* 0x0000000834317824 */ /* 0x000fc400078e0205 */
[--C-:B------:R-:W-:Y:S01]  /*47d0*/  IMAD R51, R62, 0x8, R5.reuse ;  /* 0x000000083e337824 */ /* 0x100fe200078e0205 */
[----:B------:R3:W-:Y:S01]  /*47e0*/  STS.64 [R45+-0x8], R28 ;  /* 0xfffff81c2d007388 */ /* 0x0007e20000000a00 */
[--C-:B-1----:R-:W-:Y:S02]  /*47f0*/  IMAD R23, R58, 0x8, R5.reuse ;  /* 0x000000083a177824 */ /* 0x102fe400078e0205 */
[----:B------:R-:W-:Y:S01]  /*4800*/  IMAD.IADD R44, R72, 0x1, R44 ;  /* 0x00000001482c7824 */ /* 0x000fe200078e022c */
[----:B------:R1:W-:Y:S01]  /*4810*/  STS.64 [R47+-0x8], R30 ;  /* 0xfffff81e2f007388 */ /* 0x0003e20000000a00 */
[--C-:B--2---:R-:W-:Y:S02]  /*4820*/  IMAD R25, R50, 0x8, R5.reuse ;  /* 0x0000000832197824 */ /* 0x104fe400078e0205 */
[----:B------:R-:W-:Y:S01]  /*4830*/  IMAD.IADD R40, R77, 0x1, R40 ;  /* 0x000000014d287824 */ /* 0x000fe200078e0228 */
[----:B------:R-:W-:Y:S01]  /*4840*/  STS.64 [R49+-0x8], R32 ;  /* 0xfffff82031007388 */ /* 0x000fe20000000a00 */
[----:B0-----:R-:W-:-:S03]  /*4850*/  IMAD R27, R54, 0x8, R5 ;  /* 0x00000008361b7824 */ /* 0x001fc600078e0205 */
[----:B------:R-:W-:Y:S01]  /*4860*/  STS.64 [R51+-0x8], R34 ;  /* 0xfffff82233007388 */ /* 0x000fe20000000a00 */
[----:B---3--:R-:W-:-:S03]  /*4870*/  IMAD R29, R74, 0x8, R5 ;  /* 0x000000084a1d7824 */ /* 0x008fc600078e0205 */
[----:B------:R0:W-:Y:S01]  /*4880*/  STS.64 [R23+-0x8], R20 ;  /* 0xfffff81417007388 */ /* 0x0001e20000000a00 */
[----:B-1----:R-:W-:-:S03]  /*4890*/  IMAD R31, R44, 0x8, R5 ;  /* 0x000000082c1f7824 */ /* 0x002fc600078e0205 */
[----:B------:R1:W-:Y:S04]  /*48a0*/  STS.64 [R25+-0x8], R18 ;  /* 0xfffff81219007388 */ /* 0x0003e80000000a00 */
[----:B------:R2:W-:Y:S01]  /*48b0*/  STS.64 [R27+-0x8], R16 ;  /* 0xfffff8101b007388 */ /* 0x0005e20000000a00 */
[----:B0-----:R-:W-:-:S03]  /*48c0*/  IMAD R21, R40, 0x8, R5 ;  /* 0x0000000828157824 */ /* 0x001fc600078e0205 */
[----:B------:R2:W-:Y:S01]  /*48d0*/  STS.64 [R29+-0x8], R14 ;  /* 0xfffff80e1d007388 */ /* 0x0005e20000000a00 */
[--C-:B------:R-:W-:Y:S02]  /*48e0*/  IMAD R23, R0, 0x8, R5.reuse ;  /* 0x0000000800177824 */ /* 0x100fe400078e0205 */
[--C-:B-1----:R-:W-:Y:S01]  /*48f0*/  IMAD R19, R38, 0x8, R5.reuse ;  /* 0x0000000826137824 */ /* 0x102fe200078e0205 */
[----:B------:R2:W-:Y:S01]  /*4900*/  STS.64 [R31+-0x8], R12 ;  /* 0xfffff80c1f007388 */ /* 0x0005e20000000a00 */
[----:B------:R-:W-:-:S03]  /*4910*/  IMAD R0, R3, 0x8, R5 ;  /* 0x0000000803007824 */ /* 0x000fc600078e0205 */
[----:B------:R2:W-:Y:S04]  /*4920*/  STS.64 [R21+-0x8], R8 ;  /* 0xfffff80815007388 */ /* 0x0005e80000000a00 */
[----:B------:R2:W-:Y:S04]  /*4930*/  STS.64 [R19+-0x8], R6 ;  /* 0xfffff80613007388 */ /* 0x0005e80000000a00 */
[----:B------:R2:W-:Y:S01]  /*4940*/  STS.64 [R23+-0x8], R10 ;  /* 0xfffff80a17007388 */ /* 0x0005e20000000a00 */
[----:B------:R-:W-:Y:S05]  /*4950*/  @P0 BRA `(.L_x_60) ;  /* 0x0000000000bc0947 */ /* 0x000fea0003800000 */
[----:B------:R-:W2:Y:S02]  /*4960*/  LDCU.64 UR6, c[0x0][0x398] ;  /* 0x00007300ff0677ac */ /* 0x000ea40008000a00 */
[----:B--2---:R-:W-:-:S04]  /*4970*/  LEA R8, P0, R3, UR6, 0x3 ;  /* 0x0000000603087c11 */ /* 0x004fc8000f8018ff */
[----:B------:R-:W-:-:S05]  /*4980*/  LEA.HI.X R9, R3, UR7, RZ, 0x3, P0 ;  /* 0x0000000703097c11 */ /* 0x000fca00080f1cff */
[----:B------:R-:W2:Y:S01]  /*4990*/  LDG.E.64 R6, desc[UR8][R8.64] ;  /* 0x0000000808067981 */ /* 0x000ea2000c1e1b00 */
[----:B------:R-:W-:Y:S02]  /*49a0*/  SHF.R.S32.HI R11, RZ, 0x1f, R61 ;  /* 0x0000001fff0b7819 */ /* 0x000fe4000001143d */
[----:B--2---:R-:W-:-:S05]  /*49b0*/  IADD3 R6, P0, PT, -R61, R6, RZ ;  /* 0x000000063d067210 */ /* 0x004fca0007f1e1ff */
[----:B------:R-:W-:Y:S01]  /*49c0*/  IMAD.X R7, R7, 0x1, ~R11, P0 ;  /* 0x0000000107077824 */ /* 0x000fe200000e0e0b */
[----:B------:R-:W-:Y:S01]  /*49d0*/  ISETP.GE.AND P0, PT, R37, 0x1, PT ;  /* 0x000000012500780c */ /* 0x000fe20003f06270 */
[----:B------:R-:W-:-:S03]  /*49e0*/  IMAD.MOV.U32 R11, RZ, RZ, R4 ;  /* 0x000000ffff0b7224 */ /* 0x000fc600078e0004 */
[----:B------:R0:W-:Y:S09]  /*49f0*/  STS.64 [R0+0xb400], R6 ;  /* 0x00b4000600007388 */ /* 0x0001f20000000a00 */
[----:B------:R-:W-:Y:S05]  /*4a00*/  @!P0 BRA `(.L_x_61) ;  /* 0x00000000006c8947 */ /* 0x000fea0003800000 */
[----:B------:R-:W-:Y:S01]  /*4a10*/  BSSY B0, `(.L_x_62) ;  /* 0x0000019000007945 */ /* 0x000fe20003800000 */
[----:B------:R-:W-:Y:S02]  /*4a20*/  IMAD.MOV.U32 R8, RZ, RZ, -0x1 ;  /* 0xffffffffff087424 */ /* 0x000fe400078e00ff */
[----:B------:R-:W-:Y:S02]  /*4a30*/  IMAD.MOV.U32 R9, RZ, RZ, R37 ;  /* 0x000000ffff097224 */ /* 0x000fe400078e0025 */
[----:B------:R-:W-:-:S07]  /*4a40*/  IMAD.MOV.U32 R11, RZ, RZ, R4 ;  /* 0x000000ffff0b7224 */ /* 0x000fce00078e0004 */
.L_x_66:
[----:B0-----:R-:W0:Y:S01]  /*4a50*/  LDC.64 R6, c[0x0][0x380] ;  /* 0x0000e000ff067b82 */ /* 0x001e220000000a00 */
[----:B------:R-:W-:Y:S01]  /*4a60*/  VIADD R15, R9, 0xffffffff ;  /* 0xffffffff090f7836 */ /* 0x000fe20000000000 */
[----:B------:R-:W-:Y:S03]  /*4a70*/  BSSY B2, `(.L_x_63) ;  /* 0x0000008000027945 */ /* 0x000fe60003800000 */
[----:B------:R-:W-:-:S04]  /*4a80*/  IMAD R13, R15, 0x100, R3 ;  /* 0x000001000f0d7824 */ /* 0x000fc800078e0203 */
[----:B0-----:R-:W-:-:S07]  /*4a90*/  IMAD.WIDE R6, R13, 0x4, R6 ;  /* 0x000000040d067825 */ /* 0x001fce00078e0206 */
.L_x_64:
[----:B------:R-:W-:Y:S05]  /*4aa0*/  YIELD ;  /* 0x0000000000007946 */ /* 0x000fea0003800000 */
[----:B------:R0:W-:Y:S06]  /*4ab0*/  MEMBAR.SC.CTA ;  /* 0x0000000000007992 */ /* 0x0001ec0000000000 */
[----:B0-----:R-:W2:Y:S02]  /*4ac0*/  LDG.E.STRONG.SYS R10, desc[UR8][R6.64] ;  /* 0x00000008060a7981 */ /* 0x001ea4000c1f5900 */
[----:B--2---:R-:W-:-:S13]  /*4ad0*/  ISETP.NE.AND P0, PT, R10, RZ, PT ;  /* 0x000000ff0a00720c */ /* 0x004fda0003f05270 */
[----:B------:R-:W-:Y:S05]  /*4ae0*/  @!P0 BRA `(.L_x_64) ;  /* 0xfffffffc00ec8947 */ /* 0x000fea000383ffff */
[----:B------:R-:W-:Y:S05]  /*4af0*/  BSYNC B2 ;  /* 0x0000000000027941 */ /* 0x000fea0003800000 */
.L_x_63:
[----:B------:R-:W-:Y:S01]  /*4b00*/  BSSY.RECONVERGENT B2, `(.L_x_65) ;  /* 0x0000006000027945 */ /* 0x000fe20003800200 */
[C---:B------:R-:W-:Y:S02]  /*4b10*/  ISETP.GT.AND P0, PT, R10.reuse, -0x1, PT ;  /* 0xffffffff0a00780c */ /* 0x040fe40003f04270 */
[----:B------:R-:W-:Y:S01]  /*4b20*/  LOP3.LUT R10, R10, 0x3fffffff, RZ, 0xc0, !PT ;  /* 0x3fffffff0a0a7812 */ /* 0x000fe200078ec0ff */
[----:B------:R-:W-:Y:S05]  /*4b30*/  WARPSYNC.EXCLUSIVE R8 ;  /* 0x0000000008007348 */ /* 0x000fea0003a00000 */
[----:B------:R-:W-:-:S05]  /*4b40*/  IMAD.IADD R11, R10, 0x1, R11 ;  /* 0x000000010a0b7824 */ /* 0x000fca00078e020b */
[----:B------:R-:W-:-:S07]  /*4b50*/  VOTE.ANY R8, PT, P0 ;  /* 0x0000000000087806 */ /* 0x000fce00000e0100 */
[----:B------:R-:W-:Y:S05]  /*4b60*/  BSYNC.RECONVERGENT B2 ;  /* 0x0000000000027941 */ /* 0x000fea0003800200 */
.L_x_65:
[----:B------:R-:W-:Y:S01]  /*4b70*/  ISETP.GT.U32.AND P1, PT, R9, 0x1, PT ;  /* 0x000000010900780c */ /* 0x000fe20003f24070 */
[----:B------:R-:W-:-:S12]  /*4b80*/  IMAD.MOV.U32 R9, RZ, RZ, R15 ;  /* 0x000000ffff097224 */ /* 0x000fd800078e000f */
[----:B------:R-:W-:Y:S05]  /*4b90*/  @P0 BRA P1, `(.L_x_66) ;  /* 0xfffffffc00ac0947 */ /* 0x000fea000083ffff */
[----:B------:R-:W-:Y:S05]  /*4ba0*/  BSYNC B0 ;  /* 0x0000000000007941 */ /* 0x000fea0003800000 */
.L_x_62:
[----:B------:R1:W2:Y:S02]  /*4bb0*/  LDS.64 R6, [R0+0xb400] ;  /* 0x00b4000000067984 */ /* 0x0002a40000000a00 */
.L_x_61:
[----:B------:R-:W3:Y:S01]  /*4bc0*/  LDC.64 R8, c[0x0][0x380] ;  /* 0x0000e000ff087b82 */ /* 0x000ee20000000a00 */
[C---:B------:R-:W-:Y:S01]  /*4bd0*/  IMAD.IADD R13, R11.reuse, 0x1, -R4 ;  /* 0x000000010b0d7824 */ /* 0x040fe200078e0a04 */
[----:B------:R-:W-:Y:S01]  /*4be0*/  LOP3.LUT R11, R11, 0x80000000, RZ, 0xfc, !PT ;  /* 0x800000000b0b7812 */ /* 0x000fe200078efcff */
[----:B------:R-:W-:-:S03]  /*4bf0*/  IMAD R15, R37, 0x100, R3 ;  /* 0x00000100250f7824 */ /* 0x000fc600078e0203 */
[----:B0-2---:R-:W-:-:S04]  /*4c00*/  IADD3 R6, P0, PT, R13, R6, RZ ;  /* 0x000000060d067210 */ /* 0x005fc80007f1e0ff */
[----:B------:R-:W-:-:S05]  /*4c10*/  LEA.HI.X.SX32 R7, R13, R7, 0x1, P0 ;  /* 0x000000070d077211 */ /* 0x000fca00000f0eff */
[----:B------:R0:W-:Y:S01]  /*4c20*/  STS.64 [R0+0xb400], R6 ;  /* 0x00b4000600007388 */ /* 0x0001e20000000a00 */
[----:B---3--:R-:W-:-:S05]  /*4c30*/  IMAD.WIDE R8, R15, 0x4, R8 ;  /* 0x000000040f087825 */ /* 0x008fca00078e0208 */
[----:B------:R0:W-:Y:S02]  /*4c40*/  STG.E.STRONG.SYS desc[UR8][R8.64], R11 ;  /* 0x0000000b08007986 */ /* 0x0001e4000c115908 */
.L_x_60:
[----:B------:R-:W-:Y:S05]  /*4c50*/  BSYNC B1 ;  /* 0x0000000000017941 */ /* 0x000fea0003800000 */
.L_x_59:
[----:B0-2---:R-:W0:Y:S01]  /*4c60*/  LDC.64 R8, c[0x0][0x390] ;  /* 0x0000e400ff087b82 */ /* 0x005e220000000a00 */
[----:B------:R-:W-:-:S04]  /*4c70*/  IMAD.MOV.U32 R6, RZ, RZ, 0x1680 ;  /* 0x00001680ff067424 */ /* 0x000fc800078e00ff */
[----:B------:R-:W-:-:S03]  /*4c80*/  IMAD R6, R37, R6, 0x1680 ;  /* 0x0000168025067424 */ /* 0x000fc600078e0206 */
[----:B------:R-:W2:Y:S01]  /*4c90*/  LDC R11, c[0x0][0x3c0] ;  /* 0x0000f000ff0b7b82 */ /* 0x000ea20000000800 */
[----:B0-----:R-:W-:Y:S02]  /*4ca0*/  ISETP.EQ.U32.AND P1, PT, R8, RZ, PT ;  /* 0x000000ff0800720c */ /* 0x001fe40003f22070 */
[CC--:B--2---:R-:W-:Y:S02]  /*4cb0*/  ISETP.GE.AND P0, PT, R6.reuse, R11.reuse, PT ;  /* 0x0000000b0600720c */ /* 0x0c4fe40003f06270 */
[----:B------:R-:W-:Y:S02]  /*4cc0*/  ISETP.GT.AND P3, PT, R6, R11, PT ;  /* 0x0000000b0600720c */ /* 0x000fe40003f64270 */
[----:B------:R-:W-:-:S04]  /*4cd0*/  ISETP.EQ.OR.EX P0, PT, R9, RZ, !P0, P1 ;  /* 0x000000ff0900720c */ /* 0x000fc80004702710 */
[----:B------:R-:W-:-:S13]  /*4ce0*/  ISETP.GT.U32.OR P0, PT, R3, 0xff, P0 ;  /* 0x000000ff0300780c */ /* 0x000fda0000704470 */
[----:B------:R-:W-:Y:S05]  /*4cf0*/  @P0 BRA `(.L_x_67) ;  /* 0x0000000000200947 */ /* 0x000fea0003800000 */
[----:B------:R-:W0:Y:S01]  /*4d00*/  LDS.64 R6, [R0+0xb400] ;  /* 0x00b4000000067984 */ /* 0x000e220000000a00 */
[C---:B------:R-:W-:Y:S02]  /*4d10*/  LEA R8, P2, R3.reuse, R8, 0x3 ;  /* 0x0000000803087211 */ /* 0x040fe400078418ff */
[--C-:B------:R-:W-:Y:S02]  /*4d20*/  SHF.R.S32.HI R13, RZ, 0x1f, R4.reuse ;  /* 0x0000001fff0d7819 */ /* 0x100fe40000011404 */
[----:B------:R-:W-:Y:S02]  /*4d30*/  LEA.HI.X R9, R3, R9, RZ, 0x3, P2 ;  /* 0x0000000903097211 */ /* 0x000fe400010f1cff */
[----:B0-----:R-:W-:Y:S02]  /*4d40*/  IADD3 R6, P0, P1, R6, R61, R4 ;  /* 0x0000003d06067210 */ /* 0x001fe4000791e004 */
[----:B------:R-:W-:-:S04]  /*4d50*/  SHF.R.S32.HI R61, RZ, 0x1f, R61 ;  /* 0x0000001fff3d7819 */ /* 0x000fc8000001143d */
[----:B------:R-:W-:-:S05]  /*4d60*/  IADD3.X R7, PT, PT, R7, R61, R13, P0, P1 ;  /* 0x0000003d07077210 */ /* 0x000fca00007e240d */
[----:B------:R0:W-:Y:S02]  /*4d70*/  STG.E.64 desc[UR8][R8.64], R6 ;  /* 0x0000000608007986 */ /* 0x0001e4000c101b08 */
.L_x_67:
[----:B------:R-:W-:Y:S05]  /*4d80*/  WARPSYNC.ALL ;  /* 0x0000000000007948 */ /* 0x000fea0003800000 */
[----:B------:R-:W-:Y:S06]  /*4d90*/  BAR.SYNC.DEFER_BLOCKING 0x0 ;  /* 0x0000000000007b1d */ /* 0x000fec0000010000 */
[----:B------:R-:W-:Y:S05]  /*4da0*/  @P3 BRA `(.L_x_68) ;  /* 0x0000000800a03947 */ /* 0x000fea0003800000 */
[----:B0-----:R-:W0:Y:S01]  /*4db0*/  LDS.64 R6, [R0] ;  /* 0x0000000000067984 */ /* 0x001e220000000a00 */
[----:B------:R-:W0:Y:S01]  /*4dc0*/  LDCU UR5, c[0x0][0x3c4] ;  /* 0x00007880ff0577ac */ /* 0x000e220008000800 */
[----:B------:R-:W2:Y:S01]  /*4dd0*/  LDCU.64 UR6, c[0x0][0x3a0] ;  /* 0x00007400ff0677ac */ /* 0x000ea20008000a00 */
[----:B0-----:R-:W-:-:S04]  /*4de0*/  SHF.R.U64 R2, R6, UR5, R7 ;  /* 0x0000000506027c19 */ /* 0x001fc80008001207 */
[----:B------:R-:W-:-:S05]  /*4df0*/  LOP3.LUT R2, R2, UR4, RZ, 0x30, !PT ;  /* 0x0000000402027c12 */ /* 0x000fca000f8e30ff */
[----:B------:R-:W-:-:S05]  /*4e00*/  IMAD R4, R2, 0x8, R5 ;  /* 0x0000000802047824 */ /* 0x000fca00078e0205 */
[----:B------:R-:W0:Y:S02]  /*4e10*/  LDS.64 R8, [R4+0xb400] ;  /* 0x00b4000004087984 */ /* 0x000e240000000a00 */
[----:B0-----:R-:W-:-:S05]  /*4e20*/  IADD3 R2, P0, PT, R8, R3, RZ ;  /* 0x0000000308027210 */ /* 0x001fca0007f1e0ff */
[----:B------:R-:W-:Y:S01]  /*4e30*/  IMAD.X R9, RZ, RZ, R9, P0 ;  /* 0x000000ffff097224 */ /* 0x000fe200000e0609 */
[----:B--2---:R-:W-:-:S04]  /*4e40*/  LEA R12, P0, R2, UR6, 0x3 ;  /* 0x00000006020c7c11 */ /* 0x004fc8000f8018ff */
[----:B------:R-:W-:-:S05]  /*4e50*/  LEA.HI.X R13, R2, UR7, R9, 0x3, P0 ;  /* 0x00000007020d7c11 */ /* 0x000fca00080f1c09 */
[----:B------:R-:W-:Y:S01]  /*4e60*/  STG.E.64 desc[UR8][R12.64], R6 ;  /* 0x000000060c007986 */ /* 0x000fe2000c101b08 */
[----:B------:R-:W-:-:S03]  /*4e70*/  NOP ;  /* 0x0000000000007918 */ /* 0x000fc60000000000 */
[----:B------:R-:W0:Y:S02]  /*4e80*/  LDS.64 R8, [R0+0xc00] ;  /* 0x000c000000087984 */ /* 0x000e240000000a00 */
[----:B0-----:R-:W-:-:S04]  /*4e90*/  SHF.R.U64 R2, R8, UR5, R9 ;  /* 0x0000000508027c19 */ /* 0x001fc80008001209 */
[----:B------:R-:W-:-:S05]  /*4ea0*/  LOP3.LUT R2, R2, UR4, RZ, 0x30, !PT ;  /* 0x0000000402027c12 */ /* 0x000fca000f8e30ff */
[----:B------:R-:W-:-:S06]  /*4eb0*/  IMAD R10, R2, 0x8, R5 ;  /* 0x00000008020a7824 */ /* 0x000fcc00078e0205 */
[----:B------:R-:W0:Y:S02]  /*4ec0*/  LDS.64 R10, [R10+0xb400] ;  /* 0x00b400000a0a7984 */ /* 0x000e240000000a00 */
[----:B0-----:R-:W-:-:S05]  /*4ed0*/  IADD3 R2, P0, PT, R10, R3, RZ ;  /* 0x000000030a027210 */ /* 0x001fca0007f1e0ff */
[----:B------:R-:W-:Y:S01]  /*4ee0*/  IMAD.X R11, RZ, RZ, R11, P0 ;  /* 0x000000ffff0b7224 */ /* 0x000fe200000e060b */
[----:B------:R-:W-:-:S04]  /*4ef0*/  LEA R14, P0, R2, UR6, 0x3 ;  /* 0x00000006020e7c11 */ /* 0x000fc8000f8018ff */
        /* <DEDUP_REMOVED lines=127> */
[----:B------:R-:W-:-:S05]  /*56f0*/  IMAD R4, R2, 0x8, R5 ;  /* 0x0000000802047824 */ /* 0x000fca00078e0205 */
        /* <DEDUP_REMOVED lines=17> */
[----:B------:R-:W-:Y:S01]  /*5810*/  NOP ;  /* 0x0000000000007918 */ /* 0x000fe20000000000 */
[----:B------:R-:W-:Y:S05]  /*5820*/  EXIT ;  /* 0x000000000000794d */ /* 0x000fea0003800000 */
.L_x_68:
[----:B------:R-:W-:Y:S01]  /*5830*/  IMAD R37, R37, -0x1680, R11 ;  /* 0xffffe98025257824 */ /* 0x000fe200078e020b */
[----:B------:R-:W-:Y:S01]  /*5840*/  BSSY.RECONVERGENT B0, `(.L_x_69) ;  /* 0x000001c000007945 */ /* 0x000fe20003800200 */
[C---:B------:R-:W-:Y:S02]  /*5850*/  VIADD R4, R3.reuse, 0x180 ;  /* 0x0000018003047836 */ /* 0x040fe40000000000 */
[C---:B0-----:R-:W-:Y:S01]  /*5860*/  VIADD R6, R3.reuse, 0x300 ;  /* 0x0000030003067836 */ /* 0x041fe20000000000 */
[CC--:B------:R-:W-:Y:S01]  /*5870*/  ISETP.GE.AND P3, PT, R3.reuse, R37.reuse, PT ;  /* 0x000000250300720c */ /* 0x0c0fe20003f66270 */
[C---:B------:R-:W-:Y:S01]  /*5880*/  VIADD R8, R3.reuse, 0x480 ;  /* 0x0000048003087836 */ /* 0x040fe20000000000 */
[-C--:B------:R-:W-:Y:S01]  /*5890*/  ISETP.GE.AND P4, PT, R4, R37.reuse, PT ;  /* 0x000000250400720c */ /* 0x080fe20003f86270 */
[C---:B------:R-:W-:Y:S01]  /*58a0*/  VIADD R4, R3.reuse, 0x600 ;  /* 0x0000060003047836 */ /* 0x040fe20000000000 */
[-C--:B------:R-:W-:Y:S01]  /*58b0*/  ISETP.GE.AND P5, PT, R6, R37.reuse, PT ;  /* 0x000000250600720c */ /* 0x080fe20003fa6270 */
[C---:B------:R-:W-:Y:S01]  /*58c0*/  VIADD R6, R3.reuse, 0x780 ;  /* 0x0000078003067836 */ /* 0x040fe20000000000 */
[-C--:B------:R-:W-:Y:S01]  /*58d0*/  ISETP.GE.AND P6, PT, R8, R37.reuse, PT ;  /* 0x000000250800720c */ /* 0x080fe20003fc6270 */
[C---:B------:R-:W-:Y:S01]  /*58e0*/  VIADD R8, R3.reuse, 0x900 ;  /* 0x0000090003087836 */ /* 0x040fe20000000000 */
[-C--:B------:R-:W-:Y:S01]  /*58f0*/  ISETP.GE.AND P0, PT, R4, R37.reuse, PT ;  /* 0x000000250400720c */ /* 0x080fe20003f06270 */
[----:B------:R-:W-:Y:S01]  /*5900*/  VIADD R10, R3, 0xa80 ;  /* 0x00000a80030a7836 */ /* 0x000fe20000000000 */
[----:B------:R-:W-:-:S02]  /*5910*/  ISETP.GE.AND P1, PT, R6, R37, PT ;  /* 0x000000250600720c */ /* 0x000fc40003f26270 */
[----:B------:R-:W-:Y:S01]  /*5920*/  ISETP.GE.AND P2, PT, R8, R37, PT ;  /* 0x000000250800720c */ /* 0x000fe20003f46270 */
[----:B------:R-:W-:-:S12]  /*5930*/  @P3 BRA `(.L_x_70) ;  /* 0x0000000000303947 */ /* 0x000fd80003800000 */
[----:B------:R-:W0:Y:S01]  /*5940*/  LDS.64 R6, [R0] ;  /* 0x0000000000067984 */ /* 0x000e220000000a00 */
        /* <DEDUP_REMOVED lines=10> */
[----:B------:R0:W-:Y:S04]  /*59f0*/  STG.E.64 desc[UR8][R8.64], R6 ;  /* 0x0000000608007986 */ /* 0x0001e8000c101b08 */
.L_x_70:
[----:B------:R-:W-:Y:S05]  /*5a00*/  BSYNC.RECONVERGENT B0 ;  /* 0x0000000000007941 */ /* 0x000fea0003800200 */
.L_x_69:
[----:B------:R-:W-:Y:S01]  /*5a10*/  NOP ;  /* 0x0000000000007918 */ /* 0x000fe20000000000 */
[----:B------:R-:W-:Y:S01]  /*5a20*/  BSSY.RECONVERGENT B0, `(.L_x_71) ;  /* 0x0000010000007945 */ /* 0x000fe20003800200 */
[----:B------:R-:W-:Y:S02]  /*5a30*/  ISETP.GE.AND P3, PT, R10, R37, PT ;  /* 0x000000250a00720c */ /* 0x000fe40003f66270 */
[----:B------:R-:W-:Y:S01]  /*5a40*/  LOP3.LUT R10, R3, 0xc00, RZ, 0xfc, !PT ;  /* 0x00000c00030a7812 */ /* 0x000fe200078efcff */
[----:B------:R-:W-:Y:S10]  /*5a50*/  @P4 BRA `(.L_x_72) ;  /* 0x0000000000304947 */ /* 0x000ff40003800000 */
[----:B0-----:R-:W0:Y:S01]  /*5a60*/  LDS.64 R6, [R0+0xc00] ;  /* 0x000c000000067984 */ /* 0x001e220000000a00 */
        /* <DEDUP_REMOVED lines=11> */
.L_x_72:
[----:B------:R-:W-:Y:S05]  /*5b20*/  BSYNC.RECONVERGENT B0 ;  /* 0x0000000000007941 */ /* 0x000fea0003800200 */
.L_x_71:
[----:B------:R-:W-:Y:S01]  /*5b30*/  NOP ;  /* 0x0000000000007918 */ /* 0x000fe20000000000 */
[----:B------:R-:W-:Y:S01]  /*5b40*/  BSSY.RECONVERGENT B0, `(.L_x_73) ;  /* 0x0000010000007945 */ /* 0x000fe20003800200 */
[----:B------:R-:W-:Y:S01]  /*5b50*/  ISETP.GE.AND P4, PT, R10, R37, PT ;  /* 0x000000250a00720c */ /* 0x000fe20003f86270 */
[----:B------:R-:W-:Y:S02]  /*5b60*/  VIADD R10, R3, 0xd80 ;  /* 0x00000d80030a7836 */ /* 0x000fe40000000000 */
[----:B------:R-:W-:Y:S10]  /*5b70*/  @P5 BRA `(.L_x_74) ;  /* 0x0000000000305947 */ /* 0x000ff40003800000 */
[----:B0-2---:R-:W0:Y:S01]  /*5b80*/  LDS.64 R6, [R0+0x1800] ;  /* 0x0018000000067984 */ /* 0x005e220000000a00 */
        /* <DEDUP_REMOVED lines=11> */
.L_x_74:
[----:B------:R-:W-:Y:S05]  /*5c40*/  BSYNC.RECONVERGENT B0 ;  /* 0x0000000000007941 */ /* 0x000fea0003800200 */
.L_x_73:
[----:B------:R-:W-:Y:S01]  /*5c50*/  NOP ;  /* 0x0000000000007918 */ /* 0x000fe20000000000 */
[----:B------:R-:W-:Y:S01]  /*5c60*/  BSSY.RECONVERGENT B0, `(.L_x_75) ;  /* 0x0000010000007945 */ /* 0x000fe20003800200 */
[----:B------:R-:W-:Y:S01]  /*5c70*/  ISETP.GE.AND P5, PT, R10, R37, PT ;  /* 0x000000250a00720c */ /* 0x000fe20003fa6270 */
[----:B------:R-:W-:Y:S02]  /*5c80*/  VIADD R10, R3, 0xf00 ;  /* 0x00000f00030a7836 */ /* 0x000fe40000000000 */
[----:B------:R-:W-:Y:S10]  /*5c90*/  @P6 BRA `(.L_x_76) ;  /* 0x0000000000306947 */ /* 0x000ff40003800000 */
[----:B0-23--:R-:W0:Y:S01]  /*5ca0*/  LDS.64 R6, [R0+0x2400] ;  /* 0x0024000000067984 */ /* 0x00de220000000a00 */
        /* <DEDUP_REMOVED lines=11> */
.L_x_76:
[----:B------:R-:W-:Y:S05]  /*5d60*/  BSYNC.RECONVERGENT B0 ;  /* 0x0000000000007941 */ /* 0x000fea0003800200 */
.L_x_75:
[----:B------:R-:W-:Y:S01]  /*5d70*/  NOP ;  /* 0x0000000000007918 */ /* 0x000fe20000000000 */
[----:B------:R-:W-:Y:S01]  /*5d80*/  BSSY.RECONVERGENT B0, `(.L_x_77) ;  /* 0x0000010000007945 */ /* 0x000fe20003800200 */
[----:B------:R-:W-:Y:S01]  /*5d90*/  ISETP.GE.AND P6, PT, R10, R37, PT ;  /* 0x000000250a00720c */ /* 0x000fe20003fc6270 */
[----:B------:R-:W-:Y:S02]  /*5da0*/  VIADD R10, R3, 0x1080 ;  /* 0x00001080030a7836 */ /* 0x000fe40000000000 */
[----:B------:R-:W-:Y:S10]  /*5db0*/  @P0 BRA `(.L_x_78) ;  /* 0x0000000000300947 */ /* 0x000ff40003800000 */
[----:B0-234-:R-:W0:Y:S01]  /*5dc0*/  LDS.64 R6, [R0+0x3000] ;  /* 0x0030000000067984 */ /* 0x01de220000000a00 */
        /* <DEDUP_REMOVED lines=11> */
.L_x_78:
[----:B------:R-:W-:Y:S05]  /*5e80*/  BSYNC.RECONVERGENT B0 ;  /* 0x0000000000007941 */ /* 0x000fea0003800200 */
.L_x_77:
        /* <DEDUP_REMOVED lines=17> */
.L_x_80:
[----:B------:R-:W-:Y:S05]  /*5fa0*/  BSYNC.RECONVERGENT B0 ;  /* 0x0000000000007941 */ /* 0x000fea0003800200 */
.L_x_79:
        /* <DEDUP_REMOVED lines=17> */
.L_x_82:
[----:B------:R-:W-:Y:S05]  /*60c0*/  BSYNC.RECONVERGENT B0 ;  /* 0x0000000000007941 */ /* 0x000fea0003800200 */
.L_x_81:
[----:B------:R-:W-:Y:S01]  /*60d0*/  NOP ;  /* 0x0000000000007918 */ /* 0x000fe20000000000 */
[----:B------:R-:W-:Y:S01]  /*60e0*/  BSSY.RECONVERGENT B0, `(.L_x_83) ;  /* 0x000000f000007945 */ /* 0x000fe20003800200 */
[----:B------:R-:W-:-:S03]  /*60f0*/  ISETP.GE.AND P2, PT, R10, R37, PT ;  /* 0x000000250a00720c */ /* 0x000fc60003f46270 */
        /* <DEDUP_REMOVED lines=13> */
.L_x_84:
[----:B------:R-:W-:Y:S05]  /*61d0*/  BSYNC.RECONVERGENT B0 ;  /* 0x0000000000007941 */ /* 0x000fea0003800200 */
.L_x_83:
[----:B------:R-:W-:Y:S01]  /*61e0*/  NOP ;  /* 0x0000000000007918 */ /* 0x000fe20000000000 */
[----:B------:R-:W-:Y:S04]  /*61f0*/  BSSY.RECONVERGENT B0, `(.L_x_85) ;  /* 0x000000e000007945 */ /* 0x000fe80003800200 */
[----:B------:R-:W-:Y:S05]  /*6200*/  @P4 BRA `(.L_x_86) ;  /* 0x0000000000304947 */ /* 0x000fea0003800000 */
        /* <DEDUP_REMOVED lines=12> */
.L_x_86:
[----:B------:R-:W-:Y:S05]  /*62d0*/  BSYNC.RECONVERGENT B0 ;  /* 0x0000000000007941 */ /* 0x000fea0003800200 */
.L_x_85:
        /* <DEDUP_REMOVED lines=15> */
.L_x_88:
[----:B------:R-:W-:Y:S05]  /*63d0*/  BSYNC.RECONVERGENT B0 ;  /* 0x0000000000007941 */ /* 0x000fea0003800200 */
.L_x_87:
        /* <DEDUP_REMOVED lines=15> */
.L_x_90:
[----:B------:R-:W-:Y:S05]  /*64d0*/  BSYNC.RECONVERGENT B0 ;  /* 0x0000000000007941 */ /* 0x000fea0003800200 */
.L_x_89:
        /* <DEDUP_REMOVED lines=15> */
.L_x_92:
[----:B------:R-:W-:Y:S05]  /*65d0*/  BSYNC.RECONVERGENT B0 ;  /* 0x0000000000007941 */ /* 0x000fea0003800200 */
.L_x_91:
        /* <DEDUP_REMOVED lines=15> */
.L_x_94:
[----:B------:R-:W-:Y:S05]  /*66d0*/  BSYNC.RECONVERGENT B0 ;  /* 0x0000000000007941 */ /* 0x000fea0003800200 */
.L_x_93:
        /* <DEDUP_REMOVED lines=15> */
.L_x_96:
[----:B------:R-:W-:Y:S05]  /*67d0*/  BSYNC.RECONVERGENT B0 ;  /* 0x0000000000007941 */ /* 0x000fea0003800200 */
.L_x_95:
[----:B------:R-:W-:Y:S01]  /*67e0*/  NOP ;  /* 0x0000000000007918 */ /* 0x000fe20000000000 */
[----:B0-234-:R-:W0:Y:S01]  /*67f0*/  LDS.64 R6, [R0+0xa800] ;  /* 0x00a8000000067984 */ /* 0x01de220000000a00 */
[----:B------:R-:W0:Y:S02]  /*6800*/  LDCU UR5, c[0x0][0x3c4] ;  /* 0x00007880ff0577ac */ /* 0x000e240008000800 */
[----:B0-----:R-:W-:-:S04]  /*6810*/  SHF.R.U64 R2, R6, UR5, R7 ;  /* 0x0000000506027c19 */ /* 0x001fc80008001207 */
[----:B------:R-:W-:-:S05]  /*6820*/  LOP3.LUT R2, R2, UR4, RZ, 0x30, !PT ;  /* 0x0000000402027c12 */ /* 0x000fca000f8e30ff */
[----:B------:R-:W-:Y:S02]  /*6830*/  IMAD R5, R2, 0x8, R5 ;  /* 0x0000000802057824 */ /* 0x000fe400078e0205 */
[----:B------:R-:W-:-:S04]  /*6840*/  VIADD R2, R3, 0x1500 ;  /* 0x0000150003027836 */ /* 0x000fc80000000000 */
[----:B------:R-:W0:Y:S01]  /*6850*/  LDS.64 R4, [R5+0xb400] ;  /* 0x00b4000005047984 */ /* 0x000e220000000a00 */
[----:B------:R-:W-:-:S13]  /*6860*/  ISETP.GE.AND P0, PT, R2, R37, PT ;  /* 0x000000250200720c */ /* 0x000fda0003f06270 */
[----:B------:R-:W2:Y:S01]  /*6870*/  @!P0 LDC.64 R8, c[0x0][0x3a0] ;  /* 0x0000e800ff088b82 */ /* 0x000ea20000000a00 */
[----:B0-----:R-:W-:-:S05]  /*6880*/  IADD3 R3, P1, PT, R4, R3, RZ ;  /* 0x0000000304037210 */ /* 0x001fca0007f3e0ff */
[----:B------:R-:W-:Y:S01]  /*6890*/  IMAD.X R4, RZ, RZ, R5, P1 ;  /* 0x000000ffff047224 */ /* 0x000fe200008e0605 */
[----:B--2---:R-:W-:-:S04]  /*68a0*/  @!P0 LEA R2, P1, R3, R8, 0x3 ;  /* 0x0000000803028211 */ /* 0x004fc800078218ff */
[----:B------:R-:W-:-:S05]  /*68b0*/  @!P0 LEA.HI.X R3, R3, R9, R4, 0x3, P1 ;  /* 0x0000000903038211 */ /* 0x000fca00008f1c04 */
[----:B------:R-:W-:Y:S01]  /*68c0*/  @!P0 STG.E.64 desc[UR8][R2.64+0xa800], R6 ;  /* 0x00a8000602008986 */ /* 0x000fe2000c101b08 */
[----:B------:R-:W-:Y:S01]  /*68d0*/  NOP ;  /* 0x0000000000007918 */ /* 0x000fe20000000000 */
[----:B------:R-:W-:Y:S05]  /*68e0*/  EXIT ;  /* 0x000000000000794d */ /* 0x000fea0003800000 */
.L_x_26:
[----:B------:R-:W-:Y:S02]  /*68f0*/  IMAD.MOV.U32 R84, RZ, RZ, R77 ;  /* 0x000000ffff547224 */ /* 0x000fe400078e004d */
[----:B------:R-:W-:Y:S02]  /*6900*/  IMAD.MOV.U32 R86, RZ, RZ, 0x1 ;  /* 0x00000001ff567424 */ /* 0x000fe400078e00ff */
[----:B------:R-:W-:Y:S02]  /*6910*/  IMAD.MOV.U32 R87, RZ, RZ, RZ ;  /* 0x000000ffff577224 */ /* 0x000fe400078e00ff */
[----:B------:R-:W-:-:S07]  /*6920*/  IMAD.MOV.U32 R83, RZ, RZ, -0x1 ;  /* 0xffffffffff537424 */ /* 0x000fce00078e00ff */
[----:B------:R-:W-:Y:S05]  /*6930*/  WARPSYNC.COLLECTIVE R83, `(.L_x_97) ;  /* 0x0000000053087348 */ /* 0x000fea0003c00000 */
[----:B------:R0:W1:Y:S02]  /*6940*/  SHFL.UP P0, R82, R84, R86, R87 ;  /* 0x0400005654527389 */ /* 0x0000640000000057 */
[----:B01----:R-:W-:Y:S05]  /*6950*/  ENDCOLLECTIVE ;  /* 0x000000000000791b */ /* 0x003fea0003800000 */
.L_x_97:
[----:B------:R-:W-:Y:S02]  /*6960*/  IMAD.MOV.U32 R86, RZ, RZ, 0x2 ;  /* 0x00000002ff567424 */ /* 0x000fe400078e00ff */
[----:B------:R-:W-:-:S04]  /*6970*/  IMAD.MOV.U32 R78, RZ, RZ, R82 ;  /* 0x000000ffff4e7224 */ /* 0x000fc800078e0052 */
[----:B------:R-:W-:-:S04]  /*6980*/  @P0 IMAD.IADD R78, R77, 0x1, R78 ;  /* 0x000000014d4e0824 */ /* 0x000fc800078e024e */
[----:B------:R-:W-:-:S07]  /*6990*/  IMAD.MOV.U32 R84, RZ, RZ, R78 ;  /* 0x000000ffff547224 */ /* 0x000fce00078e004e */
[----:B------:R-:W-:Y:S05]  /*69a0*/  WARPSYNC.COLLECTIVE R83, `(.L_x_98) ;  /* 0x0000000053087348 */ /* 0x000fea0003c00000 */
[----:B------:R0:W1:Y:S02]  /*69b0*/  SHFL.UP P0, R82, R84, R86, R87 ;  /* 0x0400005654527389 */ /* 0x0000640000000057 */
[----:B01----:R-:W-:Y:S05]  /*69c0*/  ENDCOLLECTIVE ;  /* 0x000000000000791b */ /* 0x003fea0003800000 */
.L_x_98:
[----:B------:R-:W-:Y:S02]  /*69d0*/  IMAD.MOV.U32 R86, RZ, RZ, 0x4 ;  /* 0x00000004ff567424 */ /* 0x000fe400078e00ff */
[----:B------:R-:W-:-:S04]  /*69e0*/  IMAD.MOV.U32 R79, RZ, RZ, R82 ;  /* 0x000000ffff4f7224 */ /* 0x000fc800078e0052 */
[----:B------:R-:W-:-:S04]  /*69f0*/  @P0 IMAD.IADD R79, R78, 0x1, R79 ;  /* 0x000000014e4f0824 */ /* 0x000fc800078e024f */
[----:B------:R-:W-:-:S07]  /*6a00*/  IMAD.MOV.U32 R84, RZ, RZ, R79 ;  /* 0x000000ffff547224 */ /* 0x000fce00078e004f */
[----:B------:R-:W-:Y:S05]  /*6a10*/  WARPSYNC.COLLECTIVE R83, `(.L_x_99) ;  /* 0x0000000053087348 */ /* 0x000fea0003c00000 */
[----:B------:R0:W1:Y:S02]  /*6a20*/  SHFL.UP P0, R82, R84, R86, R87 ;  /* 0x0400005654527389 */ /* 0x0000640000000057 */
[----:B01----:R-:W-:Y:S05]  /*6a30*/  ENDCOLLECTIVE ;  /* 0x000000000000791b */ /* 0x003fea0003800000 */
.L_x_99:
[----:B------:R-:W-:Y:S02]  /*6a40*/  IMAD.MOV.U32 R86, RZ, RZ, 0x8 ;  /* 0x00000008ff567424 */ /* 0x000fe400078e00ff */
[----:B------:R-:W-:-:S04]  /*6a50*/  IMAD.MOV.U32 R80, RZ, RZ, R82 ;  /* 0x000000ffff507224 */ /* 0x000fc800078e0052 */
[----:B------:R-:W-:-:S04]  /*6a60*/  @P0 IMAD.IADD R80, R79, 0x1, R80 ;  /* 0x000000014f500824 */ /* 0x000fc800078e0250 */
[----:B------:R-:W-:-:S07]  /*6a70*/  IMAD.MOV.U32 R84, RZ, RZ, R80 ;  /* 0x000000ffff547224 */ /* 0x000fce00078e0050 */
[----:B------:R-:W-:Y:S05]  /*6a80*/  WARPSYNC.COLLECTIVE R83, `(.L_x_100) ;  /* 0x0000000053087348 */ /* 0x000fea0003c00000 */
[----:B------:R0:W1:Y:S02]  /*6a90*/  SHFL.UP P0, R82, R84, R86, R87 ;  /* 0x0400005654527389 */ /* 0x0000640000000057 */
[----:B01----:R-:W-:Y:S05]  /*6aa0*/  ENDCOLLECTIVE ;  /* 0x000000000000791b */ /* 0x003fea0003800000 */
.L_x_100:
[----:B------:R-:W-:Y:S02]  /*6ab0*/  IMAD.MOV.U32 R86, RZ, RZ, 0x10 ;  /* 0x00000010ff567424 */ /* 0x000fe400078e00ff */
[----:B------:R-:W-:-:S04]  /*6ac0*/  IMAD.MOV.U32 R81, RZ, RZ, R82 ;  /* 0x000000ffff517224 */ /* 0x000fc800078e0052 */
[----:B------:R-:W-:-:S04]  /*6ad0*/  @P0 IMAD.IADD R81, R80, 0x1, R81 ;  /* 0x0000000150510824 */ /* 0x000fc800078e0251 */
[----:B------:R-:W-:-:S07]  /*6ae0*/  IMAD.MOV.U32 R84, RZ, RZ, R81 ;  /* 0x000000ffff547224 */ /* 0x000fce00078e0051 */
[----:B------:R-:W-:Y:S05]  /*6af0*/  WARPSYNC.COLLECTIVE R83, `(.L_x_101) ;  /* 0x0000000053087348 */ /* 0x000fea0003c00000 */
[----:B------:R0:W1:Y:S02]  /*6b00*/  SHFL.UP P0, R82, R84, R86, R87 ;  /* 0x0400005654527389 */ /* 0x0000640000000057 */
[----:B01----:R-:W-:Y:S05]  /*6b10*/  ENDCOLLECTIVE ;  /* 0x000000000000791b */ /* 0x003fea0003800000 */
.L_x_101:
[----:B------:R-:W-:Y:S05]  /*6b20*/  BRA `(.L_x_102) ;  /* 0xffffffb400647947 */ /* 0x000fea000383ffff */
.L_x_103:
[----:B------:R-:W-:-:S00]  /*6b30*/  BRA `(.L_x_103) ;  /* 0xfffffffc00fc7947 */ /* 0x000fc0000383ffff */
[----:B------:R-:W-:-:S00]  /*6b40*/  NOP ;  /* 0x0000000000007918 */ /* 0x000fc00000000000 */
        /* <DEDUP_REMOVED lines=11> */
.L_x_361:


//--------------------- .text._ZN3cub18CUB_300001_SM_10006detail10radix_sort33DeviceRadixSortExclusiveSumKernelINS1_5radix10policy_hubImNS0_8NullTypeEyE10Policy1000EyEEvPT0_ --------------------------
	.section	.text._ZN3cub18CUB_300001_SM_10006detail10radix_sort33DeviceRadixSortExclusiveSumKernelINS1_5radix10policy_hubImNS0_8NullTypeEyE10Policy1000EyEEvPT0_,"ax",@progbits
	.align	128
        .global         _ZN3cub18CUB_300001_SM_10006detail10radix_sort33DeviceRadixSortExclusiveSumKernelINS1_5radix10policy_hubImNS0_8NullTypeEyE10Policy1000EyEEvPT0_
        .type           _ZN3cub18CUB_300001_SM_10006detail10radix_sort33DeviceRadixSortExclusiveSumKernelINS1_5radix10policy_hubImNS0_8NullTypeEyE10Policy1000EyEEvPT0_,@function
        .size           _ZN3cub18CUB_300001_SM_10006detail10radix_sort33DeviceRadixSortExclusiveSumKernelINS1_5radix10policy_hubImNS0_8NullTypeEyE10Policy1000EyEEvPT0_,(.L_x_362 - _ZN3cub18CUB_300001_SM_10006detail10radix_sort33DeviceRadixSortExclusiveSumKernelINS1_5radix10policy_hubImNS0_8NullTypeEyE10Policy1000EyEEvPT0_)
        .other          _ZN3cub18CUB_300001_SM_10006detail10radix_sort33DeviceRadixSortExclusiveSumKernelINS1_5radix10policy_hubImNS0_8NullTypeEyE10Policy1000EyEEvPT0_,@"STO_CUDA_ENTRY STV_DEFAULT"
_ZN3cub18CUB_300001_SM_10006detail10radix_sort33DeviceRadixSortExclusiveSumKernelINS1_5radix10policy_hubImNS0_8NullTypeEyE10Policy1000EyEEvPT0_:
.text._ZN3cub18CUB_300001_SM_10006detail10radix_sort33DeviceRadixSortExclusiveSumKernelINS1_5radix10policy_hubImNS0_8NullTypeEyE10Policy1000EyEEvPT0_:
[----:B------:R-:W-:Y:S01]  /*0000*/  LDC R1, c[0x0][0x37c] ;  /* 0x0000df00ff017b82 */ /* 0x000fe20000000800 */
[----:B------:R-:W0:Y:S07]  /*0010*/  S2R R18, SR_TID.X ;  /* 0x0000000000127919 */ /* 0x000e2e0000002100 */
[----:B------:R-:W1:Y:S01]  /*0020*/  LDC.64 R16, c[0x0][0x380] ;  /* 0x0000e000ff107b82 */ /* 0x000e620000000a00 */
[----:B------:R-:W2:Y:S01]  /*0030*/  LDCU.64 UR4, c[0x0][0x358] ;  /* 0x00006b00ff0477ac */ /* 0x000ea20008000a00 */
[----:B------:R-:W3:Y:S01]  /*0040*/  S2R R5, SR_CTAID.X ;  /* 0x0000000000057919 */ /* 0x000ee20000002500 */
[----:B0-----:R-:W-:Y:S01]  /*0050*/  ISETP.GT.U32.AND P1, PT, R18, 0xff, PT ;  /* 0x000000ff1200780c */ /* 0x001fe20003f24070 */
[----:B---3--:R-:W-:-:S04]  /*0060*/  IMAD R5, R5, 0x100, R18 ;  /* 0x0000010005057824 */ /* 0x008fc800078e0212 */
[----:B-1----:R-:W-:-:S08]  /*0070*/  IMAD.WIDE R16, R5, 0x8, R16 ;  /* 0x0000000805107825 */ /* 0x002fd000078e0210 */
[----:B--2---:R-:W2:Y:S01]  /*0080*/  @!P1 LDG.E.64 R2, desc[UR4][R16.64] ;  /* 0x0000000410029981 */ /* 0x004ea2000c1e1b00 */
[----:B------:R-:W-:Y:S02]  /*0090*/  MOV R0, 0x400 ;  /* 0x0000040000007802 */ /* 0x000fe40000000f00 */
[C---:B------:R-:W-:Y:S01]  /*00a0*/  ISETP.GT.U32.AND P0, PT, R18.reuse, 0x1f, PT ;  /* 0x0000001f1200780c */ /* 0x040fe20003f04070 */
[----:B------:R-:W0:Y:S02]  /*00b0*/  S2R R5, SR_CgaCtaId ;  /* 0x0000000000057919 */ /* 0x000e240000008800 */
[----:B0-----:R-:W-:Y:S02]  /*00c0*/  LEA R5, R5, R0, 0x18 ;  /* 0x0000000005057211 */ /* 0x001fe400078ec0ff */
[----:B------:R-:W-:-:S05]  /*00d0*/  LEA.HI R0, R18, R18, RZ, 0x1d ;  /* 0x0000001212007211 */ /* 0x000fca00078fe8ff */
[----:B------:R-:W-:-:S05]  /*00e0*/  IMAD R0, R0, 0x8, R5 ;  /* 0x0000000800007824 */ /* 0x000fca00078e0205 */
[----:B--2---:R0:W-:Y:S01]  /*00f0*/  STS.64 [R0+0x10], R2 ;  /* 0x0000100200007388 */ /* 0x0041e20000000a00 */
[----:B------:R-:W-:Y:S06]  /*0100*/  BAR.SYNC.DEFER_BLOCKING 0x0 ;  /* 0x0000000000007b1d */ /* 0x000fec0000010000 */
[----:B------:R-:W-:Y:S05]  /*0110*/  @P0 BRA `(.L_x_104) ;  /* 0x0000000400240947 */ /* 0x000fea0003800000 */
[----:B------:R-:W-:Y:S01]  /*0120*/  IMAD R18, R18, 0x48, R5 ;  /* 0x0000004812127824 */ /* 0x000fe200078e0205 */
[----:B------:R-:W-:-:S04]  /*0130*/  UMOV UR6, 0xffffffff ;  /* 0xffffffff00067882 */ /* 0x000fc80000000000 */
[----:B------:R-:W-:Y:S04]  /*0140*/  LDS.64 R14, [R18+0x10] ;  /* 0x00001000120e7984 */ /* 0x000fe80000000a00 */
[----:B------:R-:W-:Y:S04]  /*0150*/  LDS.64 R12, [R18+0x18] ;  /* 0x00001800120c7984 */ /* 0x000fe80000000a00 */
[----:B------:R-:W1:Y:S04]  /*0160*/  LDS.64 R10, [R18+0x20] ;  /* 0x00002000120a7984 */ /* 0x000e680000000a00 */
[----:B------:R-:W-:Y:S04]  /*0170*/  LDS.64 R8, [R18+0x28] ;  /* 0x0000280012087984 */ /* 0x000fe80000000a00 */
[----:B------:R-:W2:Y:S04]  /*0180*/  LDS.64 R6, [R18+0x30] ;  /* 0x0000300012067984 */ /* 0x000ea80000000a00 */
[----:B------:R-:W-:Y:S04]  /*0190*/  LDS.64 R4, [R18+0x38] ;  /* 0x0000380012047984 */ /* 0x000fe80000000a00 */
[----:B0-----:R-:W0:Y:S04]  /*01a0*/  LDS.64 R2, [R18+0x40] ;  /* 0x0000400012027984 */ /* 0x001e280000000a00 */
[----:B------:R-:W3:Y:S01]  /*01b0*/  LDS.64 R20, [R18+0x48] ;  /* 0x0000480012147984 */ /* 0x000ee20000000a00 */
[----:B-1----:R-:W-:-:S04]  /*01c0*/  IADD3 R19, P3, P4, R10, R12, R14 ;  /* 0x0000000c0a137210 */ /* 0x002fc80007c7e00e */
[----:B------:R-:W-:Y:S02]  /*01d0*/  IADD3.X R23, PT, PT, R11, R13, R15, P3, P4 ;  /* 0x0000000d0b177210 */ /* 0x000fe40001fe840f */
[----:B--2---:R-:W-:-:S04]  /*01e0*/  IADD3 R19, P0, P2, R6, R19, R8 ;  /* 0x0000001306137210 */ /* 0x004fc80007a1e008 */
[----:B------:R-:W-:Y:S02]  /*01f0*/  IADD3.X R23, PT, PT, R7, R23, R9, P0, P2 ;  /* 0x0000001707177210 */ /* 0x000fe400007e4409 */
[----:B0-----:R-:W-:-:S04]  /*0200*/  IADD3 R19, P3, P4, R2, R19, R4 ;  /* 0x0000001302137210 */ /* 0x001fc80007c7e004 */
[----:B---3--:R-:W-:Y:S02]  /*0210*/  IADD3 R20, P0, PT, R20, R19, RZ ;  /* 0x0000001314147210 */ /* 0x008fe40007f1e0ff */
[----:B------:R-:W-:-:S05]  /*0220*/  IADD3.X R19, PT, PT, R3, R23, R5, P3, P4 ;  /* 0x0000001703137210 */ /* 0x000fca0001fe8405 */
[----:B------:R-:W-:Y:S01]  /*0230*/  IMAD.X R19, R21, 0x1, R19, P0 ;  /* 0x0000000115137824 */ /* 0x000fe200000e0613 */
[----:B------:R-:W-:Y:S06]  /*0240*/  BRA.DIV UR6, `(.L_x_105) ;  /* 0x0000000206f07947 */ /* 0x000fec000b800000 */
[----:B------:R-:W0:Y:S04]  /*0250*/  SHFL.UP PT, R27, R20, 0x1, RZ ;  /* 0x04200000141b7989 */ /* 0x000e2800000e00ff */
[----:B------:R-:W1:Y:S01]  /*0260*/  SHFL.UP P0, R25, R19, 0x1, RZ ;  /* 0x0420000013197989 */ /* 0x000e6200000000ff */
[----:B0-----:R-:W-:-:S04]  /*0270*/  IADD3 R22, P2, PT, R27, R20, RZ ;  /* 0x000000141b167210 */ /* 0x001fc80007f5e0ff */
[----:B-1----:R-:W-:Y:S01]  /*0280*/  SEL R27, R22, R27, P0 ;  /* 0x0000001b161b7207 */ /* 0x002fe20000000000 */
[----:B------:R-:W-:-:S04]  /*0290*/  IMAD.X R26, R25, 0x1, R19, P2 ;  /* 0x00000001191a7824 */ /* 0x000fc800010e0613 */
[----:B------:R-:W0:Y:S01]  /*02a0*/  SHFL.UP PT, R28, R27, 0x2, RZ ;  /* 0x044000001b1c7989 */ /* 0x000e2200000e00ff */
[----:B------:R-:W-:-:S05]  /*02b0*/  SEL R26, R26, R25, P0 ;  /* 0x000000191a1a7207 */ /* 0x000fca0000000000 */
[----:B------:R-:W1:Y:S01]  /*02c0*/  SHFL.UP P0, R25, R26, 0x2, RZ ;  /* 0x044000001a197989 */ /* 0x000e6200000000ff */
[----:B0-----:R-:W-:-:S05]  /*02d0*/  IADD3 R21, P2, PT, R28, R27, RZ ;  /* 0x0000001b1c157210 */ /* 0x001fca0007f5e0ff */
[----:B-1----:R-:W-:Y:S01]  /*02e0*/  IMAD.X R22, R25, 0x1, R26, P2 ;  /* 0x0000000119167824 */ /* 0x002fe200010e061a */
[----:B------:R-:W-:-:S04]  /*02f0*/  SEL R28, R21, R28, P0 ;  /* 0x0000001c151c7207 */ /* 0x000fc80000000000 */
[----:B------:R-:W-:Y:S01]  /*0300*/  SEL R29, R22, R25, P0 ;  /* 0x00000019161d7207 */ /* 0x000fe20000000000 */
        /* <DEDUP_REMOVED lines=12> */
[----:B------:R0:W1:Y:S04]  /*03d0*/  SHFL.UP PT, R28, R27, 0x10, RZ ;  /* 0x060000001b1c7989 */ /* 0x00006800000e00ff */
[----:B------:R0:W2:Y:S02]  /*03e0*/  SHFL.UP P0, R25, R26, 0x10, RZ ;  /* 0x060000001a197989 */ /* 0x0000a400000000ff */
.L_x_116:
[----:B-1----:R-:W-:-:S04]  /*03f0*/  IADD3 R21, P2, PT, R28, R27, RZ ;  /* 0x0000001b1c157210 */ /* 0x002fc80007f5e0ff */
[----:B--2---:R-:W-:Y:S01]  /*0400*/  SEL R21, R21, R28, P0 ;  /* 0x0000001c15157207 */ /* 0x004fe20000000000 */
[----:B------:R-:W-:-:S05]  /*0410*/  IMAD.X R22, R25, 0x1, R26, P2 ;  /* 0x0000000119167824 */ /* 0x000fca00010e061a */
[----:B------:R-:W-:Y:S02]  /*0420*/  SEL R22, R22, R25, P0 ;  /* 0x0000001916167207 */ /* 0x000fe40000000000 */
[----:B------:R-:W-:-:S05]  /*0430*/  IADD3 R20, P0, PT, R21, -R20, RZ ;  /* 0x8000001415147210 */ /* 0x000fca0007f1e0ff */
[----:B------:R-:W-:Y:S01]  /*0440*/  IMAD.X R21, R22, 0x1, ~R19, P0 ;  /* 0x0000000116157824 */ /* 0x000fe200000e0e13 */
[----:B------:R-:W-:-:S04]  /*0450*/  IADD3 R14, P0, PT, R14, R20, RZ ;  /* 0x000000140e0e7210 */ /* 0x000fc80007f1e0ff */
[----:B------:R1:W-:Y:S01]  /*0460*/  STS.64 [R18+0x10], R20 ;  /* 0x0000101412007388 */ /* 0x0003e20000000a00 */
[----:B------:R-:W-:Y:S01]  /*0470*/  IMAD.X R15, R15, 0x1, R21, P0 ;  /* 0x000000010f0f7824 */ /* 0x000fe200000e0615 */
        /* <DEDUP_REMOVED lines=17> */
[----:B------:R-:W-:-:S05]  /*0590*/  IMAD.X R3, R3, 0x1, R5, P0 ;  /* 0x0000000103037824 */ /* 0x000fca00000e0605 */
[----:B------:R1:W-:Y:S03]  /*05a0*/  STS.64 [R18+0x48], R2 ;  /* 0x0000480212007388 */ /* 0x0003e60000000a00 */
.L_x_104:
[----:B------:R-:W-:Y:S05]  /*05b0*/  WARPSYNC.ALL ;  /* 0x0000000000007948 */ /* 0x000fea0003800000 */
[----:B------:R-:W-:Y:S06]  /*05c0*/  BAR.SYNC.DEFER_BLOCKING 0x0 ;  /* 0x0000000000007b1d */ /* 0x000fec0000010000 */
[----:B------:R-:W-:Y:S05]  /*05d0*/  @P1 EXIT ;  /* 0x000000000000194d */ /* 0x000fea0003800000 */
[----:B01----:R-:W0:Y:S04]  /*05e0*/  LDS.64 R2, [R0+0x10] ;  /* 0x0000100000027984 */ /* 0x003e280000000a00 */
[----:B0-----:R-:W-:Y:S01]  /*05f0*/  STG.E.64 desc[UR4][R16.64], R2 ;  /* 0x0000000210007986 */ /* 0x001fe2000c101b04 */
[----:B------:R-:W-:Y:S05]  /*0600*/  EXIT ;  /* 0x000000000000794d */ /* 0x000fea0003800000 */
.L_x_105:
[----:B------:R-:W-:Y:S02]  /*0610*/  IMAD.MOV.U32 R24, RZ, RZ, R20 ;  /* 0x000000ffff187224 */ /* 0x000fe400078e0014 */
[----:B------:R-:W-:Y:S02]  /*0620*/  IMAD.MOV.U32 R23, RZ, RZ, 0x1 ;  /* 0x00000001ff177424 */ /* 0x000fe400078e00ff */
[----:B------:R-:W-:Y:S02]  /*0630*/  IMAD.MOV.U32 R22, RZ, RZ, RZ ;  /* 0x000000ffff167224 */ /* 0x000fe400078e00ff */
[----:B------:R-:W-:-:S07]  /*0640*/  IMAD.MOV.U32 R21, RZ, RZ, -0x1 ;  /* 0xffffffffff157424 */ /* 0x000fce00078e00ff */
[----:B------:R-:W-:Y:S05]  /*0650*/  WARPSYNC.COLLECTIVE R21, `(.L_x_106) ;  /* 0x0000000015087348 */ /* 0x000fea0003c00000 */
[----:B------:R0:W1:Y:S02]  /*0660*/  SHFL.UP P0, R25, R24, R23, R22 ;  /* 0x0400001718197389 */ /* 0x0000640000000016 */
[----:B01----:R-:W-:Y:S05]  /*0670*/  ENDCOLLECTIVE ;  /* 0x000000000000791b */ /* 0x003fea0003800000 */
.L_x_106:
[----:B------:R-:W-:Y:S02]  /*0680*/  IMAD.MOV.U32 R24, RZ, RZ, R19 ;  /* 0x000000ffff187224 */ /* 0x000fe400078e0013 */
[----:B------:R-:W-:-:S07]  /*0690*/  IMAD.MOV.U32 R27, RZ, RZ, R25 ;  /* 0x000000ffff1b7224 */ /* 0x000fce00078e0019 */
[----:B------:R-:W-:Y:S05]  /*06a0*/  WARPSYNC.COLLECTIVE R21, `(.L_x_107) ;  /* 0x0000000015087348 */ /* 0x000fea0003c00000 */
[----:B------:R0:W1:Y:S02]  /*06b0*/  SHFL.UP P0, R25, R24, R23, R22 ;  /* 0x0400001718197389 */ /* 0x0000640000000016 */
[----:B01----:R-:W-:Y:S05]  /*06c0*/  ENDCOLLECTIVE ;  /* 0x000000000000791b */ /* 0x003fea0003800000 */
.L_x_107:
[----:B------:R-:W-:Y:S01]  /*06d0*/  IADD3 R26, P2, PT, R27, R20, RZ ;  /* 0x000000141b1a7210 */ /* 0x000fe20007f5e0ff */
[----:B------:R-:W-:-:S03]  /*06e0*/  IMAD.MOV.U32 R23, RZ, RZ, 0x2 ;  /* 0x00000002ff177424 */ /* 0x000fc600078e00ff */
[----:B------:R-:W-:Y:S01]  /*06f0*/  SEL R27, R26, R27, P0 ;  /* 0x0000001b1a1b7207 */ /* 0x000fe20000000000 */
[----:B------:R-:W-:-:S04]  /*0700*/  IMAD.X R26, R25, 0x1, R19, P2 ;  /* 0x00000001191a7824 */ /* 0x000fc800010e0613 */
[----:B------:R-:W-:Y:S01]  /*0710*/  IMAD.MOV.U32 R24, RZ, RZ, R27 ;  /* 0x000000ffff187224 */ /* 0x000fe200078e001b */
[----:B------:R-:W-:-:S07]  /*0720*/  SEL R26, R26, R25, P0 ;  /* 0x000000191a1a7207 */ /* 0x000fce0000000000 */
[----:B------:R-:W-:Y:S05]  /*0730*/  WARPSYNC.COLLECTIVE R21, `(.L_x_108) ;  /* 0x0000000015087348 */ /* 0x000fea0003c00000 */
[----:B------:R0:W1:Y:S02]  /*0740*/  SHFL.UP P0, R25, R24, R23, R22 ;  /* 0x0400001718197389 */ /* 0x0000640000000016 */
[----:B01----:R-:W-:Y:S05]  /*0750*/  ENDCOLLECTIVE ;  /* 0x000000000000791b */ /* 0x003fea0003800000 */
.L_x_108:
[----:B------:R-:W-:Y:S02]  /*0760*/  IMAD.MOV.U32 R24, RZ, RZ, R26 ;  /* 0x000000ffff187224 */ /* 0x000fe400078e001a */
[----:B------:R-:W-:-:S07]  /*0770*/  IMAD.MOV.U32 R28, RZ, RZ, R25 ;  /* 0x000000ffff1c7224 */ /* 0x000fce00078e0019 */
[----:B------:R-:W-:Y:S05]  /*0780*/  WARPSYNC.COLLECTIVE R21, `(.L_x_109) ;  /* 0x0000000015087348 */ /* 0x000fea0003c00000 */
[----:B------:R0:W1:Y:S02]  /*0790*/  SHFL.UP P0, R25, R24, R23, R22 ;  /* 0x0400001718197389 */ /* 0x0000640000000016 */
[----:B01----:R-:W-:Y:S05]  /*07a0*/  ENDCOLLECTIVE ;  /* 0x000000000000791b */ /* 0x003fea0003800000 */
.L_x_109:
        /* <DEDUP_REMOVED lines=9> */
.L_x_110:
[----:B------:R-:W-:Y:S02]  /*0840*/  IMAD.MOV.U32 R24, RZ, RZ, R29 ;  /* 0x000000ffff187224 */ /* 0x000fe400078e001d */
[----:B------:R-:W-:-:S07]  /*0850*/  IMAD.MOV.U32 R27, RZ, RZ, R25 ;  /* 0x000000ffff1b7224 */ /* 0x000fce00078e0019 */
[----:B------:R-:W-:Y:S05]  /*0860*/  WARPSYNC.COLLECTIVE R21, `(.L_x_111) ;  /* 0x0000000015087348 */ /* 0x000fea0003c00000 */
[----:B------:R0:W1:Y:S02]  /*0870*/  SHFL.UP P0, R25, R24, R23, R22 ;  /* 0x0400001718197389 */ /* 0x0000640000000016 */
[----:B01----:R-:W-:Y:S05]  /*0880*/  ENDCOLLECTIVE ;  /* 0x000000000000791b */ /* 0x003fea0003800000 */
.L_x_111:
        /* <DEDUP_REMOVED lines=9> */
.L_x_112:
[----:B------:R-:W-:Y:S02]  /*0920*/  IMAD.MOV.U32 R24, RZ, RZ, R29 ;  /* 0x000000ffff187224 */ /* 0x000fe400078e001d */
[----:B------:R-:W-:-:S07]  /*0930*/  IMAD.MOV.U32 R27, RZ, RZ, R25 ;  /* 0x000000ffff1b7224 */ /* 0x000fce00078e0019 */
[----:B------:R-:W-:Y:S05]  /*0940*/  WARPSYNC.COLLECTIVE R21, `(.L_x_113) ;  /* 0x0000000015087348 */ /* 0x000fea0003c00000 */
[----:B------:R0:W1:Y:S02]  /*0950*/  SHFL.UP P0, R25, R24, R23, R22 ;  /* 0x0400001718197389 */ /* 0x0000640000000016 */
[----:B01----:R-:W-:Y:S05]  /*0960*/  ENDCOLLECTIVE ;  /* 0x000000000000791b */ /* 0x003fea0003800000 */
.L_x_113:
        /* <DEDUP_REMOVED lines=9> */
.L_x_114:
[----:B------:R-:W-:Y:S02]  /*0a00*/  IMAD.MOV.U32 R24, RZ, RZ, R26 ;  /* 0x000000ffff187224 */ /* 0x000fe400078e001a */
[----:B------:R-:W-:-:S07]  /*0a10*/  IMAD.MOV.U32 R28, RZ, RZ, R25 ;  /* 0x000000ffff1c7224 */ /* 0x000fce00078e0019 */
[----:B------:R-:W-:Y:S05]  /*0a20*/  WARPSYNC.COLLECTIVE R21, `(.L_x_115) ;  /* 0x0000000015087348 */ /* 0x000fea0003c00000 */
[----:B------:R0:W1:Y:S02]  /*0a30*/  SHFL.UP P0, R25, R24, R23, R22 ;  /* 0x0400001718197389 */ /* 0x0000640000000016 */
[----:B01----:R-:W-:Y:S05]  /*0a40*/  ENDCOLLECTIVE ;  /* 0x000000000000791b */ /* 0x003fea0003800000 */
.L_x_115:
[----:B------:R-:W-:Y:S05]  /*0a50*/  BRA `(.L_x_116) ;  /* 0xfffffff800647947 */ /* 0x000fea000383ffff */
.L_x_117:
        /* <DEDUP_REMOVED lines=10> */
.L_x_362:


//--------------------- .text._ZN3cub18CUB_300001_SM_10006detail10radix_sort30DeviceRadixSortHistogramKernelINS1_5radix10policy_hubImNS0_8NullTypeEyE10Policy1000ELNS0_9SortOrderE0EmyNS1_21identity_decomposer_tEEEvPT2_PKT1_SB_iiT3_ --------------------------
	.section	.text._ZN3cub18CUB_300001_SM_10006detail10radix_sort30DeviceRadixSortHistogramKernelINS1_5radix10policy_hubImNS0_8NullTypeEyE10Policy1000ELNS0_9SortOrderE0EmyNS1_21identity_decomposer_tEEEvPT2_PKT1_SB_iiT3_,"ax",@progbits
	.align	128
        .global         _ZN3cub18CUB_300001_SM_10006detail10radix_sort30DeviceRadixSortHistogramKernelINS1_5radix10policy_hubImNS0_8NullTypeEyE10Policy1000ELNS0_9SortOrderE0EmyNS1_21identity_decomposer_tEEEvPT2_PKT1_SB_iiT3_
        .type           _ZN3cub18CUB_300001_SM_10006detail10radix_sort30DeviceRadixSortHistogramKernelINS1_5radix10policy_hubImNS0_8NullTypeEyE10Policy1000ELNS0_9SortOrderE0EmyNS1_21identity_decomposer_tEEEvPT2_PKT1_SB_iiT3_,@function
        .size           _ZN3cub18CUB_300001_SM_10006detail10radix_sort30DeviceRadixSortHistogramKernelINS1_5radix10policy_hubImNS0_8NullTypeEyE10Policy1000ELNS0_9SortOrderE0EmyNS1_21identity_decomposer_tEEEvPT2_PKT1_SB_iiT3_,(.L_x_363 - _ZN3cub18CUB_300001_SM_10006detail10radix_sort30DeviceRadixSortHistogramKernelINS1_5radix10policy_hubImNS0_8NullTypeEyE10Policy1000ELNS0_9SortOrderE0EmyNS1_21identity_decomposer_tEEEvPT2_PKT1_SB_iiT3_)
        .other          _ZN3cub18CUB_300001_SM_10006detail10radix_sort30DeviceRadixSortHistogramKernelINS1_5radix10policy_hubImNS0_8NullTypeEyE10Policy1000ELNS0_9SortOrderE0EmyNS1_21identity_decomposer_tEEEvPT2_PKT1_SB_iiT3_,@"STO_CUDA_ENTRY STV_DEFAULT"
_ZN3cub18CUB_300001_SM_10006detail10radix_sort30DeviceRadixSortHistogramKernelINS1_5radix10policy_hubImNS0_8NullTypeEyE10Policy1000ELNS0_9SortOrderE0EmyNS1_21identity_decomposer_tEEEvPT2_PKT1_SB_iiT3_:
.text._ZN3cub18CUB_300001_SM_10006detail10radix_sort30DeviceRadixSortHistogramKernelINS1_5radix10policy_hubImNS0_8NullTypeEyE10Policy1000ELNS0_9SortOrderE0EmyNS1_21identity_decomposer_tEEEvPT2_PKT1_SB_iiT3_:
[----:B------:R-:W-:Y:S01]  /*0000*/  LDC R1, c[0x0][0x37c] ;  /* 0x0000df00ff017b82 */ /* 0x000fe20000000800 */
[----:B------:R-:W0:Y:S02]  /*0010*/  LDCU.64 UR4, c[0x0][0x390] ;  /* 0x00007200ff0477ac */ /* 0x000e240008000a00 */
[----:B0-----:R-:W-:-:S04]  /*0020*/  ISETP.NE.U32.AND P0, PT, RZ, UR4, PT ;  /* 0x00000004ff007c0c */ /* 0x001fc8000bf05070 */
[----:B------:R-:W-:-:S13]  /*0030*/  ISETP.NE.AND.EX P0, PT, RZ, UR5, PT, P0 ;  /* 0x00000005ff007c0c */ /* 0x000fda000bf05300 */
[----:B------:R-:W-:Y:S05]  /*0040*/  @!P0 EXIT ;  /* 0x000000000000894d */ /* 0x000fea0003800000 */
[----:B------:R-:W0:Y:S01]  /*0050*/  S2R R0, SR_TID.X ;  /* 0x0000000000007919 */ /* 0x000e220000002100 */
[----:B------:R-:W1:Y:S01]  /*0060*/  LDC.64 R2, c[0x0][0x398] ;  /* 0x0000e600ff027b82 */ /* 0x000e620000000a00 */
[----:B------:R-:W-:Y:S01]  /*0070*/  UMOV UR4, 0x400 ;  /* 0x0000040000047882 */ /* 0x000fe20000000000 */
[----:B------:R-:W2:Y:S01]  /*0080*/  LDCU.64 UR16, c[0x0][0x358] ;  /* 0x00006b00ff1077ac */ /* 0x000ea20008000a00 */
[----:B------:R-:W3:Y:S05]  /*0090*/  LDCU UR18, c[0x0][0x370] ;  /* 0x00006e00ff1277ac */ /* 0x000eea0008000800 */
[----:B------:R-:W4:Y:S01]  /*00a0*/  S2UR UR5, SR_CgaCtaId ;  /* 0x00000000000579c3 */ /* 0x000f220000008800 */
[----:B------:R-:W-:Y:S01]  /*00b0*/  UMOV UR6, URZ ;  /* 0x000000ff00067c82 */ /* 0x000fe20008000000 */
[----:B------:R-:W-:-:S06]  /*00c0*/  UMOV UR7, URZ ;  /* 0x000000ff00077c82 */ /* 0x000fcc0008000000 */
[----:B------:R-:W5:Y:S01]  /*00d0*/  S2UR UR8, SR_CTAID.X ;  /* 0x00000000000879c3 */ /* 0x000f620000002500 */
[----:B-1----:R-:W-:-:S04]  /*00e0*/  IADD3 R2, PT, PT, R3, 0x7, -R2 ;  /* 0x0000000703027810 */ /* 0x002fc80007ffe802 */
[----:B------:R-:W-:Y:S01]  /*00f0*/  ISETP.GE.AND P0, PT, R2, 0x8, PT ;  /* 0x000000080200780c */ /* 0x000fe20003f06270 */
[C---:B0-----:R-:W-:Y:S01]  /*0100*/  VIADD R3, R0.reuse, 0x80 ;  /* 0x0000008000037836 */ /* 0x041fe20000000000 */
[----:B----4-:R-:W-:Y:S02]  /*0110*/  ULEA UR4, UR5, UR4, 0x18 ;  /* 0x0000000405047291 */ /* 0x010fe4000f8ec0ff */
[C---:B------:R-:W-:Y:S01]  /*0120*/  ISETP.GT.U32.OR P0, PT, R0.reuse, 0xff, !P0 ;  /* 0x000000ff0000780c */ /* 0x040fe20004704470 */
[C---:B------:R-:W-:Y:S02]  /*0130*/  VIADD R4, R0.reuse, 0x100 ;  /* 0x0000010000047836 */ /* 0x040fe40000000000 */
[C---:B------:R-:W-:Y:S01]  /*0140*/  VIADD R5, R0.reuse, 0x200 ;  /* 0x0000020000057836 */ /* 0x040fe20000000000 */
[----:B------:R-:W-:Y:S01]  /*0150*/  P2R R43, PR, RZ, 0x1 ;  /* 0x00000001ff2b7803 */ /* 0x000fe20000000000 */
[C---:B------:R-:W-:Y:S01]  /*0160*/  VIADD R40, R0.reuse, 0x280 ;  /* 0x0000028000287836 */ /* 0x040fe20000000000 */
[C---:B------:R-:W-:Y:S01]  /*0170*/  LEA R2, R0.reuse, UR4, 0x2 ;  /* 0x0000000400027c11 */ /* 0x040fe2000f8e10ff */
[C---:B------:R-:W-:Y:S01]  /*0180*/  VIADD R41, R0.reuse, 0x300 ;  /* 0x0000030000297836 */ /* 0x040fe20000000000 */
[----:B-----5:R-:W-:Y:S01]  /*0190*/  USHF.L.U32 UR8, UR8, 0xb, URZ ;  /* 0x0000000b08087899 */ /* 0x020fe200080006ff */
[----:B--23--:R-:W-:-:S11]  /*01a0*/  VIADD R42, R0, 0x780 ;  /* 0x00000780002a7836 */ /* 0x00cfd60000000000 */
.L_x_201:
[----:B------:R-:W-:Y:S01]  /*01b0*/  ISETP.NE.AND P0, PT, R43, RZ, PT ;  /* 0x000000ff2b00720c */ /* 0x000fe20003f05270 */
[----:B------:R-:W-:-:S12]  /*01c0*/  BSSY.RECONVERGENT B0, `(.L_x_118) ;  /* 0x0000081000007945 */ /* 0x000fd80003800200 */
[----:B0-2345:R-:W-:Y:S05]  /*01d0*/  @P0 BRA `(.L_x_119) ;  /* 0x0000000400fc0947 */ /* 0x03dfea0003800000 */
[----:B------:R-:W0:Y:S02]  /*01e0*/  LDC.64 R6, c[0x0][0x398] ;  /* 0x0000e600ff067b82 */ /* 0x000e240000000a00 */
[----:B0-----:R-:W-:-:S04]  /*01f0*/  IADD3 R6, PT, PT, R7, 0x7, -R6 ;  /* 0x0000000707067810 */ /* 0x001fc80007ffe806 */
[----:B------:R-:W-:-:S04]  /*0200*/  SHF.R.S32.HI R7, RZ, 0x1f, R6 ;  /* 0x0000001fff077819 */ /* 0x000fc80000011406 */
[----:B------:R-:W-:-:S04]  /*0210*/  LEA.HI R7, R7, R6, RZ, 0x3 ;  /* 0x0000000607077211 */ /* 0x000fc800078f18ff */
[----:B------:R-:W-:Y:S01]  /*0220*/  SHF.R.S32.HI R8, RZ, 0x3, R7 ;  /* 0x00000003ff087819 */ /* 0x000fe20000011407 */
[----:B------:R-:W-:-:S03]  /*0230*/  HFMA2 R7, -RZ, RZ, 0, 0 ;  /* 0x00000000ff077431 */ /* 0x000fc600000001ff */
[C---:B------:R-:W-:Y:S01]  /*0240*/  LOP3.LUT R10, R8.reuse, 0xffffff0, RZ, 0xc0, !PT ;  /* 0x0ffffff0080a7812 */ /* 0x040fe200078ec0ff */
[----:B------:R-:W-:-:S05]  /*0250*/  VIADD R6, R8, 0xffffffff ;  /* 0xffffffff08067836 */ /* 0x000fca0000000000 */
[----:B------:R-:W-:-:S13]  /*0260*/  ISETP.GE.U32.AND P0, PT, R6, 0xf, PT ;  /* 0x0000000f0600780c */ /* 0x000fda0003f06070 */
[----:B------:R-:W-:Y:S05]  /*0270*/  @!P0 BRA `(.L_x_120) ;  /* 0x00000000005c8947 */ /* 0x000fea0003800000 */
[----:B------:R-:W-:Y:S02]  /*0280*/  IMAD.MOV R7, RZ, RZ, -R10 ;  /* 0x000000ffff077224 */ /* 0x000fe400078e0a0a */
[----:B------:R-:W-:-:S07]  /*0290*/  VIADD R6, R2, 0x2000 ;  /* 0x0000200002067836 */ /* 0x000fce0000000000 */
.L_x_121:
[----:B------:R-:W-:Y:S01]  /*02a0*/  VIADD R7, R7, 0x10 ;  /* 0x0000001007077836 */ /* 0x000fe20000000000 */
[----:B------:R-:W-:Y:S04]  /*02b0*/  STS [R6+-0x2000], RZ ;  /* 0xffe000ff06007388 */ /* 0x000fe80000000800 */
        /* <DEDUP_REMOVED lines=18> */
[----:B------:R-:W-:-:S07]  /*03e0*/  IMAD.MOV.U32 R7, RZ, RZ, R10 ;  /* 0x000000ffff077224 */ /* 0x000fce00078e000a */
.L_x_120:
[C---:B------:R-:W-:Y:S02]  /*03f0*/  LOP3.LUT R6, R8.reuse, 0xf, RZ, 0xc0, !PT ;  /* 0x0000000f08067812 */ /* 0x040fe400078ec0ff */
[----:B------:R-:W-:Y:S02]  /*0400*/  LOP3.LUT R11, R8, 0x7, RZ, 0xc0, !PT ;  /* 0x00000007080b7812 */ /* 0x000fe400078ec0ff */
[C---:B------:R-:W-:Y:S01]  /*0410*/  ISETP.NE.AND P1, PT, R6.reuse, RZ, PT ;  /* 0x000000ff0600720c */ /* 0x040fe20003f25270 */
[----:B------:R-:W-:Y:S01]  /*0420*/  VIADD R6, R6, 0xffffffff ;  /* 0xffffffff06067836 */ /* 0x000fe20000000000 */
[----:B------:R-:W-:Y:S01]  /*0430*/  LOP3.LUT R9, R8, 0x3, RZ, 0xc0, !PT ;  /* 0x0000000308097812 */ /* 0x000fe200078ec0ff */
[----:B------:R-:W-:-:S10]  /*0440*/  VIADD R12, R11, 0xffffffff ;  /* 0xffffffff0b0c7836 */ /* 0x000fd40000000000 */
[----:B------:R-:W-:Y:S05]  /*0450*/  @!P1 BRA `(.L_x_122) ;  /* 0x0000000000789947 */ /* 0x000fea0003800000 */
[----:B------:R-:W-:Y:S02]  /*0460*/  ISETP.GE.U32.AND P2, PT, R6, 0x7, PT ;  /* 0x000000070600780c */ /* 0x000fe40003f46070 */
[----:B------:R-:W-:-:S11]  /*0470*/  ISETP.NE.AND P3, PT, R11, RZ, PT ;  /* 0x000000ff0b00720c */ /* 0x000fd60003f65270 */
[----:B------:R-:W-:Y:S05]  /*0480*/  @!P2 BRA `(.L_x_123) ;  /* 0x000000000028a947 */ /* 0x000fea0003800000 */
[C---:B------:R-:W-:Y:S01]  /*0490*/  LEA R8, R7.reuse, R2, 0xa ;  /* 0x0000000207087211 */ /* 0x040fe200078e50ff */
[----:B------:R-:W-:-:S04]  /*04a0*/  VIADD R7, R7, 0x8 ;  /* 0x0000000807077836 */ /* 0x000fc80000000000 */
        /* <DEDUP_REMOVED lines=8> */
.L_x_123:
[----:B------:R-:W-:Y:S05]  /*0530*/  @!P3 BRA `(.L_x_122) ;  /* 0x000000000040b947 */ /* 0x000fea0003800000 */
[----:B------:R-:W-:Y:S02]  /*0540*/  ISETP.GE.U32.AND P2, PT, R12, 0x3, PT ;  /* 0x000000030c00780c */ /* 0x000fe40003f46070 */
[----:B------:R-:W-:-:S11]  /*0550*/  ISETP.NE.AND P3, PT, R9, RZ, PT ;  /* 0x000000ff0900720c */ /* 0x000fd60003f65270 */
[C---:B0-----:R-:W-:Y:S02]  /*0560*/  @P2 IMAD R8, R7.reuse, 0x400, R2 ;  /* 0x0000040007082824 */ /* 0x041fe400078e0202 */
[----:B------:R-:W-:-:S03]  /*0570*/  @P2 VIADD R7, R7, 0x4 ;  /* 0x0000000407072836 */ /* 0x000fc60000000000 */
[----:B------:R1:W-:Y:S04]  /*0580*/  @P2 STS [R8], RZ ;  /* 0x000000ff08002388 */ /* 0x0003e80000000800 */
[----:B------:R1:W-:Y:S04]  /*0590*/  @P2 STS [R8+0x400], RZ ;  /* 0x000400ff08002388 */ /* 0x0003e80000000800 */
[----:B------:R1:W-:Y:S04]  /*05a0*/  @P2 STS [R8+0x800], RZ ;  /* 0x000800ff08002388 */ /* 0x0003e80000000800 */
[----:B------:R1:W-:Y:S01]  /*05b0*/  @P2 STS [R8+0xc00], RZ ;  /* 0x000c00ff08002388 */ /* 0x0003e20000000800 */
[----:B------:R-:W-:Y:S05]  /*05c0*/  @!P3 BRA `(.L_x_122) ;  /* 0x00000000001cb947 */ /* 0x000fea0003800000 */
[----:B------:R-:W-:Y:S01]  /*05d0*/  IMAD R7, R7, 0x400, R2 ;  /* 0x0000040007077824 */ /* 0x000fe200078e0202 */
[----:B------:R-:W-:-:S04]  /*05e0*/  ISETP.NE.AND P2, PT, R9, 0x1, PT ;  /* 0x000000010900780c */ /* 0x000fc80003f45270 */
[----:B------:R2:W-:Y:S09]  /*05f0*/  STS [R7], RZ ;  /* 0x000000ff07007388 */ /* 0x0005f20000000800 */
[----:B--2---:R-:W-:Y:S05]  /*0600*/  @!P2 BRA `(.L_x_122) ;  /* 0x00000000000ca947 */ /* 0x004fea0003800000 */
[----:B------:R-:W-:Y:S01]  /*0610*/  ISETP.NE.AND P2, PT, R9, 0x2, PT ;  /* 0x000000020900780c */ /* 0x000fe20003f45270 */
[----:B------:R2:W-:-:S12]  /*0620*/  STS [R7+0x400], RZ ;  /* 0x000400ff07007388 */ /* 0x0005d80000000800 */
[----:B------:R2:W-:Y:S02]  /*0630*/  @P2 STS [R7+0x800], RZ ;  /* 0x000800ff07002388 */ /* 0x0005e40000000800 */
.L_x_122:
[----:B------:R-:W-:-:S13]  /*0640*/  ISETP.GT.U32.AND P2, PT, R0, 0x7f, PT ;  /* 0x0000007f0000780c */ /* 0x000fda0003f44070 */
[----:B------:R-:W-:Y:S05]  /*0650*/  @P2 BRA `(.L_x_119) ;  /* 0x0000000000dc2947 */ /* 0x000fea0003800000 */
[----:B--2---:R-:W-:Y:S01]  /*0660*/  IMAD.MOV.U32 R7, RZ, RZ, RZ ;  /* 0x000000ffff077224 */ /* 0x004fe200078e00ff */
[----:B------:R-:W-:Y:S06]  /*0670*/  @!P0 BRA `(.L_x_124) ;  /* 0x0000000000588947 */ /* 0x000fec0003800000 */
[----:B------:R-:W-:-:S07]  /*0680*/  IMAD.MOV.U32 R7, RZ, RZ, RZ ;  /* 0x000000ffff077224 */ /* 0x000fce00078e00ff */
.L_x_125:
[C---:B012---:R-:W-:Y:S01]  /*0690*/  LEA R8, R7.reuse, R2, 0xa ;  /* 0x0000000207087211 */ /* 0x047fe200078e50ff */
[----:B------:R-:W-:-:S04]  /*06a0*/  VIADD R7, R7, 0x10 ;  /* 0x0000001007077836 */ /* 0x000fc80000000000 */
[----:B------:R2:W-:Y:S01]  /*06b0*/  STS [R8+0x200], RZ ;  /* 0x000200ff08007388 */ /* 0x0005e20000000800 */
[----:B------:R-:W-:-:S03]  /*06c0*/  ISETP.NE.AND P0, PT, R7, R10, PT ;  /* 0x0000000a0700720c */ /* 0x000fc60003f05270 */
[----:B------:R2:W-:Y:S04]  /*06d0*/  STS [R8+0x600], RZ ;  /* 0x000600ff08007388 */ /* 0x0005e80000000800 */
        /* <DEDUP_REMOVED lines=13> */
[----:B------:R2:W-:Y:S01]  /*07b0*/  STS [R8+0x3e00], RZ ;  /* 0x003e00ff08007388 */ /* 0x0005e20000000800 */
[----:B------:R-:W-:Y:S05]  /*07c0*/  @P0 BRA `(.L_x_125) ;  /* 0xfffffffc00b00947 */ /* 0x000fea000383ffff */
[----:B------:R-:W-:-:S07]  /*07d0*/  IMAD.MOV.U32 R7, RZ, RZ, R10 ;  /* 0x000000ffff077224 */ /* 0x000fce00078e000a */
.L_x_124:
[----:B------:R-:W-:Y:S05]  /*07e0*/  @!P1 BRA `(.L_x_119) ;  /* 0x0000000000789947 */ /* 0x000fea0003800000 */
[----:B------:R-:W-:Y:S02]  /*07f0*/  ISETP.GE.U32.AND P0, PT, R6, 0x7, PT ;  /* 0x000000070600780c */ /* 0x000fe40003f06070 */
[----:B------:R-:W-:-:S11]  /*0800*/  ISETP.NE.AND P1, PT, R11, RZ, PT ;  /* 0x000000ff0b00720c */ /* 0x000fd60003f25270 */
[----:B------:R-:W-:Y:S05]  /*0810*/  @!P0 BRA `(.L_x_126) ;  /* 0x0000000000288947 */ /* 0x000fea0003800000 */
[C---:B------:R-:W-:Y:S02]  /*0820*/  IMAD R6, R7.reuse, 0x400, R2 ;  /* 0x0000040007067824 */ /* 0x040fe400078e0202 */
[----:B------:R-:W-:-:S03]  /*0830*/  VIADD R7, R7, 0x8 ;  /* 0x0000000807077836 */ /* 0x000fc60000000000 */
[----:B------:R3:W-:Y:S04]  /*0840*/  STS [R6+0x200], RZ ;  /* 0x000200ff06007388 */ /* 0x0007e80000000800 */
[----:B------:R3:W-:Y:S04]  /*0850*/  STS [R6+0x600], RZ ;  /* 0x000600ff06007388 */ /* 0x0007e80000000800 */
[----:B------:R3:W-:Y:S04]  /*0860*/  STS [R6+0xa00], RZ ;  /* 0x000a00ff06007388 */ /* 0x0007e80000000800 */
[----:B------:R3:W-:Y:S04]  /*0870*/  STS [R6+0xe00], RZ ;  /* 0x000e00ff06007388 */ /* 0x0007e80000000800 */
[----:B------:R3:W-:Y:S04]  /*0880*/  STS [R6+0x1200], RZ ;  /* 0x001200ff06007388 */ /* 0x0007e80000000800 */
[----:B------:R3:W-:Y:S04]  /*0890*/  STS [R6+0x1600], RZ ;  /* 0x001600ff06007388 */ /* 0x0007e80000000800 */
[----:B------:R3:W-:Y:S04]  /*08a0*/  STS [R6+0x1a00], RZ ;  /* 0x001a00ff06007388 */ /* 0x0007e80000000800 */
[----:B------:R3:W-:Y:S02]  /*08b0*/  STS [R6+0x1e00], RZ ;  /* 0x001e00ff06007388 */ /* 0x0007e40000000800 */
.L_x_126:
[----:B------:R-:W-:Y:S05]  /*08c0*/  @!P1 BRA `(.L_x_119) ;  /* 0x0000000000409947 */ /* 0x000fea0003800000 */
[----:B------:R-:W-:Y:S02]  /*08d0*/  ISETP.GE.U32.AND P0, PT, R12, 0x3, PT ;  /* 0x000000030c00780c */ /* 0x000fe40003f06070 */
[----:B------:R-:W-:-:S11]  /*08e0*/  ISETP.NE.AND P1, PT, R9, RZ, PT ;  /* 0x000000ff0900720c */ /* 0x000fd60003f25270 */
[C---:B---3--:R-:W-:Y:S02]  /*08f0*/  @P0 IMAD R6, R7.reuse, 0x400, R2 ;  /* 0x0000040007060824 */ /* 0x048fe400078e0202 */
[----:B------:R-:W-:-:S03]  /*0900*/  @P0 VIADD R7, R7, 0x4 ;  /* 0x0000000407070836 */ /* 0x000fc60000000000 */
[----:B------:R4:W-:Y:S04]  /*0910*/  @P0 STS [R6+0x200], RZ ;  /* 0x000200ff06000388 */ /* 0x0009e80000000800 */
[----:B------:R4:W-:Y:S04]  /*0920*/  @P0 STS [R6+0x600], RZ ;  /* 0x000600ff06000388 */ /* 0x0009e80000000800 */
[----:B------:R4:W-:Y:S04]  /*0930*/  @P0 STS [R6+0xa00], RZ ;  /* 0x000a00ff06000388 */ /* 0x0009e80000000800 */
[----:B------:R4:W-:Y:S01]  /*0940*/  @P0 STS [R6+0xe00], RZ ;  /* 0x000e00ff06000388 */ /* 0x0009e20000000800 */
[----:B------:R-:W-:Y:S05]  /*0950*/  @!P1 BRA `(.L_x_119) ;  /* 0x00000000001c9947 */ /* 0x000fea0003800000 */
[----:B------:R-:W-:Y:S02]  /*0960*/  LEA R7, R7, R2, 0xa ;  /* 0x0000000207077211 */ /* 0x000fe400078e50ff */
[----:B------:R-:W-:-:S03]  /*0970*/  ISETP.NE.AND P0, PT, R9, 0x1, PT ;  /* 0x000000010900780c */ /* 0x000fc60003f05270 */
[----:B------:R3:W-:Y:S10]  /*0980*/  STS [R7+0x200], RZ ;  /* 0x000200ff07007388 */ /* 0x0007f40000000800 */
[----:B---3--:R-:W-:Y:S05]  /*0990*/  @!P0 BRA `(.L_x_119) ;  /* 0x00000000000c8947 */ /* 0x008fea0003800000 */
[----:B------:R-:W-:Y:S01]  /*09a0*/  ISETP.NE.AND P0, PT, R9, 0x2, PT ;  /* 0x000000020900780c */ /* 0x000fe20003f05270 */
[----:B------:R3:W-:-:S12]  /*09b0*/  STS [R7+0x600], RZ ;  /* 0x000600ff07007388 */ /* 0x0007d80000000800 */
[----:B------:R3:W-:Y:S02]  /*09c0*/  @P0 STS [R7+0xa00], RZ ;  /* 0x000a00ff07000388 */ /* 0x0007e40000000800 */
.L_x_119:
[----:B------:R-:W-:Y:S05]  /*09d0*/  BSYNC.RECONVERGENT B0 ;  /* 0x0000000000007941 */ /* 0x000fea0003800200 */
.L_x_118:
[----:B------:R-:W5:Y:S01]  /*09e0*/  LDCU.64 UR10, c[0x0][0x390] ;  /* 0x00007200ff0a77ac */ /* 0x000f620008000a00 */
[----:B------:R-:W-:Y:S02]  /*09f0*/  USHF.L.U32 UR4, UR6, 0x1e, URZ ;  /* 0x0000001e06047899 */ /* 0x000fe400080006ff */
[----:B------:R-:W-:Y:S02]  /*0a00*/  USHF.L.U64.HI UR5, UR6, 0x1e, UR7 ;  /* 0x0000001e06057899 */ /* 0x000fe40008010207 */
[----:B-----5:R-:W-:-:S04]  /*0a10*/  UIADD3 UR4, UP0, UPT, -UR4, UR10, URZ ;  /* 0x0000000a04047290 */ /* 0x020fc8000ff1e1ff */
[----:B------:R-:W-:Y:S02]  /*0a20*/  UIADD3.X UR5, UPT, UPT, ~UR5, UR11, URZ, UP0, !UPT ;  /* 0x0000000b05057290 */ /* 0x000fe400087fe5ff */
[----:B------:R-:W-:-:S04]  /*0a30*/  UISETP.LT.U32.AND UP0, UPT, UR4, 0x40000000, UPT ;  /* 0x400000000400788c */ /* 0x000fc8000bf01070 */
[----:B------:R-:W-:-:S04]  /*0a40*/  UISETP.LT.U32.AND.EX UP0, UPT, UR5, URZ, UPT, UP0 ;  /* 0x000000ff0500728c */ /* 0x000fc8000bf01100 */
[----:B------:R-:W-:Y:S02]  /*0a50*/  USEL UR10, UR4, 0x40000000, UP0 ;  /* 0x40000000040a7887 */ /* 0x000fe40008000000 */
[----:B------:R-:W-:Y:S02]  /*0a60*/  USEL UR11, UR5, URZ, UP0 ;  /* 0x000000ff050b7287 */ /* 0x000fe40008000000 */
[----:B------:R-:W-:-:S04]  /*0a70*/  UISETP.GT.U32.AND UP0, UPT, UR10, UR8, UPT ;  /* 0x000000080a00728c */ /* 0x000fc8000bf04070 */
[----:B------:R-:W-:Y:S01]  /*0a80*/  UISETP.GT.U32.AND.EX UP0, UPT, UR11, URZ, UPT, UP0 ;  /* 0x000000ff0b00728c */ /* 0x000fe2000bf04100 */
[----:B------:R-:W-:Y:S08]  /*0a90*/  BAR.SYNC.DEFER_BLOCKING 0x0 ;  /* 0x0000000000007b1d */ /* 0x000ff00000010000 */
[----:B------:R-:W-:Y:S06]  /*0aa0*/  BAR.SYNC.DEFER_BLOCKING 0x0 ;  /* 0x0000000000007b1d */ /* 0x000fec0000010000 */
[----:B------:R-:W-:Y:S05]  /*0ab0*/  BRA.U !UP0, `(.L_x_127) ;  /* 0x0000000d081c7547 */ /* 0x000fea000b800000 */
[----:B------:R-:W-:Y:S01]  /*0ac0*/  UMOV UR9, UR8 ;  /* 0x0000000800097c82 */ /* 0x000fe20008000000 */
[----:B------:R-:W-:-:S05]  /*0ad0*/  UMOV UR5, URZ ;  /* 0x000000ff00057c82 */ /* 0x000fca0008000000 */
.L_x_132:
[----:B-----5:R-:W5:Y:S01]  /*0ae0*/  LDCU.64 UR14, c[0x0][0x390] ;  /* 0x00007200ff0e77ac */ /* 0x020f620008000a00 */
[----:B------:R-:W-:Y:S02]  /*0af0*/  USHF.L.U32 UR12, UR6, 0x1e, URZ ;  /* 0x0000001e060c7899 */ /* 0x000fe400080006ff */
[----:B------:R-:W-:Y:S02]  /*0b00*/  USHF.L.U64.HI UR13, UR6, 0x1e, UR7 ;  /* 0x0000001e060d7899 */ /* 0x000fe40008010207 */
[----:B------:R-:W-:-:S04]  /*0b10*/  UIADD3 UR12, UP0, UPT, UR9, UR12, URZ ;  /* 0x0000000c090c7290 */ /* 0x000fc8000ff1e0ff */
[----:B------:R-:W-:Y:S02]  /*0b20*/  UIADD3.X UR13, UPT, UPT, UR5, UR13, URZ, UP0, !UPT ;  /* 0x0000000d050d7290 */ /* 0x000fe400087fe4ff */
[----:B------:R-:W-:Y:S02]  /*0b30*/  ULEA UR9, UP0, UR18, UR9, 0xb ;  /* 0x0000000912097291 */ /* 0x000fe4000f8058ff */
[----:B-----5:R-:W-:Y:S02]  /*0b40*/  UIADD3 UR14, UP1, UPT, -UR12, UR14, URZ ;  /* 0x0000000e0c0e7290 */ /* 0x020fe4000ff3e1ff */
[----:B------:R-:W-:Y:S02]  /*0b50*/  UIADD3.X UR5, UPT, UPT, URZ, UR5, URZ, UP0, !UPT ;  /* 0x00000005ff057290 */ /* 0x000fe400087fe4ff */
[----:B------:R-:W-:Y:S02]  /*0b60*/  UIADD3.X UR4, UPT, UPT, ~UR13, UR15, URZ, UP1, !UPT ;  /* 0x0000000f0d047290 */ /* 0x000fe40008ffe5ff */
[----:B------:R-:W-:-:S02]  /*0b70*/  UISETP.GE.U32.AND UP1, UPT, UR14, 0x800, UPT ;  /* 0x000008000e00788c */ /* 0x000fc4000bf26070 */
[----:B------:R-:W-:Y:S02]  /*0b80*/  UISETP.GE.U32.AND UP0, UPT, UR9, UR10, UPT ;  /* 0x0000000a0900728c */ /* 0x000fe4000bf06070 */
[----:B------:R-:W-:Y:S02]  /*0b90*/  UISETP.GE.U32.AND.EX UP1, UPT, UR4, URZ, UPT, UP1 ;  /* 0x000000ff0400728c */ /* 0x000fe4000bf26110 */
[----:B------:R-:W-:-:S07]  /*0ba0*/  UISETP.GE.U32.AND.EX UP0, UPT, UR5, UR11, UPT, UP0 ;  /* 0x0000000b0500728c */ /* 0x000fce000bf06100 */
[----:B0-----:R-:W-:Y:S05]  /*0bb0*/  BRA.U !UP1, `(.L_x_128) ;  /* 0x0000000109587547 */ /* 0x001fea000b800000 */
[----:B------:R-:W0:Y:S01]  /*0bc0*/  LDCU.64 UR14, c[0x0][0x388] ;  /* 0x00007100ff0e77ac */ /* 0x000e220008000a00 */
[----:B---34-:R-:W-:-:S05]  /*0bd0*/  IADD3 R6, P0, PT, R0, UR12, RZ ;  /* 0x0000000c00067c10 */ /* 0x018fca000ff1e0ff */
[----:B--2---:R-:W-:Y:S01]  /*0be0*/  IMAD.X R7, RZ, RZ, UR13, P0 ;  /* 0x0000000dff077e24 */ /* 0x004fe200080e06ff */
[----:B0-----:R-:W-:-:S04]  /*0bf0*/  LEA R38, P0, R6, UR14, 0x3 ;  /* 0x0000000e06267c11 */ /* 0x001fc8000f8018ff */
[----:B------:R-:W-:-:S05]  /*0c00*/  LEA.HI.X R39, R6, UR15, R7, 0x3, P0 ;  /* 0x0000000f06277c11 */ /* 0x000fca00080f1c07 */
[----:B------:R0:W5:Y:S04]  /*0c10*/  LDG.E.64 R6, desc[UR16][R38.64] ;  /* 0x0000001026067981 */ /* 0x000168000c1e1b00 */
[----:B-1----:R0:W5:Y:S04]  /*0c20*/  LDG.E.64 R8, desc[UR16][R38.64+0x400] ;  /* 0x0004001026087981 */ /* 0x002168000c1e1b00 */
        /* <DEDUP_REMOVED lines=15> */
.L_x_128:
[C---:B------:R-:W-:Y:S01]  /*0d20*/  ISETP.GE.AND P5, PT, R0.reuse, UR14, PT ;  /* 0x0000000e00007c0c */ /* 0x040fe2000bfa6270 */
[----:B------:R-:W0:Y:S01]  /*0d30*/  LDCU.64 UR20, c[0x0][0x388] ;  /* 0x00007100ff1477ac */ /* 0x000e220008000a00 */
[----:B---34-:R-:W-:Y:S02]  /*0d40*/  IADD3 R6, P0, PT, R0, UR12, RZ ;  /* 0x0000000c00067c10 */ /* 0x018fe4000ff1e0ff */
[----:B------:R-:W1:Y:S01]  /*0d50*/  S2R R0, SR_TID.X ;  /* 0x0000000000007919 */ /* 0x000e620000002100 */
[----:B------:R-:W-:Y:S02]  /*0d60*/  ISETP.GE.AND P2, PT, R3, UR14, PT ;  /* 0x0000000e03007c0c */ /* 0x000fe4000bf46270 */
[----:B--2---:R-:W-:Y:S01]  /*0d70*/  IMAD.X R7, RZ, RZ, UR13, P0 ;  /* 0x0000000dff077e24 */ /* 0x004fe200080e06ff */
[----:B------:R-:W-:Y:S02]  /*0d80*/  ISETP.GE.AND P3, PT, R4, UR14, PT ;  /* 0x0000000e04007c0c */ /* 0x000fe4000bf66270 */
[----:B0-----:R-:W-:-:S04]  /*0d90*/  LEA R38, P0, R6, UR20, 0x3 ;  /* 0x0000001406267c11 */ /* 0x001fc8000f8018ff */
[----:B------:R-:W-:Y:S01]  /*0da0*/  LEA.HI.X R39, R6, UR21, R7, 0x3, P0 ;  /* 0x0000001506277c11 */ /* 0x000fe200080f1c07 */
[----:B------:R-:W-:Y:S02]  /*0db0*/  IMAD.MOV.U32 R6, RZ, RZ, -0x1 ;  /* 0xffffffffff067424 */ /* 0x000fe400078e00ff */
[----:B------:R-:W-:Y:S02]  /*0dc0*/  IMAD.MOV.U32 R7, RZ, RZ, -0x1 ;  /* 0xffffffffff077424 */ /* 0x000fe400078e00ff */
[----:B------:R-:W-:Y:S02]  /*0dd0*/  IMAD.MOV.U32 R10, RZ, RZ, -0x1 ;  /* 0xffffffffff0a7424 */ /* 0x000fe400078e00ff */
[----:B------:R-:W-:Y:S02]  /*0de0*/  IMAD.MOV.U32 R11, RZ, RZ, -0x1 ;  /* 0xffffffffff0b7424 */ /* 0x000fe400078e00ff */
[----:B------:R2:W5:Y:S01]  /*0df0*/  @!P5 LDG.E.64 R6, desc[UR16][R38.64] ;  /* 0x000000102606d981 */ /* 0x000562000c1e1b00 */
[C---:B-1----:R-:W-:Y:S01]  /*0e00*/  VIADD R8, R0.reuse, 0x180 ;  /* 0x0000018000087836 */ /* 0x042fe20000000000 */
[----:B------:R-:W-:Y:S01]  /*0e10*/  LOP3.LUT R9, R0, 0x400, RZ, 0xfc, !PT ;  /* 0x0000040000097812 */ /* 0x000fe200078efcff */
[----:B------:R-:W-:Y:S01]  /*0e20*/  IMAD.MOV.U32 R12, RZ, RZ, -0x1 ;  /* 0xffffffffff0c7424 */ /* 0x000fe200078e00ff */
[----:B------:R2:W5:Y:S02]  /*0e30*/  @!P3 LDG.E.64 R10, desc[UR16][R38.64+0x800] ;  /* 0x00080010260ab981 */ /* 0x000564000c1e1b00 */
[----:B------:R-:W-:Y:S01]  /*0e40*/  ISETP.GE.AND P4, PT, R8, UR14, PT ;  /* 0x0000000e08007c0c */ /* 0x000fe2000bf86270 */
[----:B------:R-:W-:Y:S01]  /*0e50*/  VIADD R8, R0, 0x380 ;  /* 0x0000038000087836 */ /* 0x000fe20000000000 */
[----:B------:R-:W-:Y:S01]  /*0e60*/  ISETP.GE.AND P0, PT, R9, UR14, PT ;  /* 0x0000000e09007c0c */ /* 0x000fe2000bf06270 */
[----:B------:R-:W-:Y:S01]  /*0e70*/  IMAD.MOV.U32 R9, RZ, RZ, -0x1 ;  /* 0xffffffffff097424 */ /* 0x000fe200078e00ff */
[----:B------:R-:W-:Y:S01]  /*0e80*/  ISETP.GE.AND P5, PT, R5, UR14, PT ;  /* 0x0000000e05007c0c */ /* 0x000fe2000bfa6270 */
[----:B------:R-:W-:Y:S01]  /*0e90*/  IMAD.MOV.U32 R13, RZ, RZ, -0x1 ;  /* 0xffffffffff0d7424 */ /* 0x000fe200078e00ff */
[----:B------:R-:W-:-:S02]  /*0ea0*/  ISETP.GE.AND P1, PT, R8, UR14, PT ;  /* 0x0000000e08007c0c */ /* 0x000fc4000bf26270 */
[----:B------:R-:W-:Y:S01]  /*0eb0*/  MOV R8, 0xffffffff ;  /* 0xffffffff00087802 */ /* 0x000fe20000000f00 */
[----:B------:R-:W-:Y:S01]  /*0ec0*/  VIADD R14, R0, 0x480 ;  /* 0x00000480000e7836 */ /* 0x000fe20000000000 */
[----:B------:R-:W-:Y:S01]  /*0ed0*/  ISETP.GE.AND P3, PT, R41, UR14, PT ;  /* 0x0000000e29007c0c */ /* 0x000fe2000bf66270 */
[----:B------:R-:W-:Y:S02]  /*0ee0*/  IMAD.MOV.U32 R15, RZ, RZ, -0x1 ;  /* 0xffffffffff0f7424 */ /* 0x000fe400078e00ff */
[----:B------:R2:W5:Y:S01]  /*0ef0*/  @!P4 LDG.E.64 R12, desc[UR16][R38.64+0xc00] ;  /* 0x000c0010260cc981 */ /* 0x000562000c1e1b00 */
[----:B------:R-:W-:-:S03]  /*0f00*/  ISETP.GE.AND P4, PT, R14, UR14, PT ;  /* 0x0000000e0e007c0c */ /* 0x000fc6000bf86270 */
[----:B------:R2:W5:Y:S01]  /*0f10*/  @!P2 LDG.E.64 R8, desc[UR16][R38.64+0x400] ;  /* 0x000400102608a981 */ /* 0x000562000c1e1b00 */
[----:B------:R-:W-:Y:S02]  /*0f20*/  ISETP.GE.AND P2, PT, R40, UR14, PT ;  /* 0x0000000e28007c0c */ /* 0x000fe4000bf46270 */
[----:B------:R-:W-:Y:S01]  /*0f30*/  MOV R14, 0xffffffff ;  /* 0xffffffff000e7802 */ /* 0x000fe20000000f00 */
[----:B------:R-:W-:Y:S02]  /*0f40*/  VIADD R20, R0, 0x500 ;  /* 0x0000050000147836 */ /* 0x000fe40000000000 */
[----:B------:R-:W-:Y:S02]  /*0f50*/  IMAD.MOV.U32 R16, RZ, RZ, -0x1 ;  /* 0xffffffffff107424 */ /* 0x000fe400078e00ff */
[----:B------:R-:W-:Y:S01]  /*0f60*/  IMAD.MOV.U32 R17, RZ, RZ, -0x1 ;  /* 0xffffffffff117424 */ /* 0x000fe200078e00ff */
[----:B------:R2:W5:Y:S01]  /*0f70*/  @!P5 LDG.E.64 R14, desc[UR16][R38.64+0x1000] ;  /* 0x00100010260ed981 */ /* 0x000562000c1e1b00 */
[----:B------:R-:W-:Y:S01]  /*0f80*/  IMAD.MOV.U32 R18, RZ, RZ, -0x1 ;  /* 0xffffffffff127424 */ /* 0x000fe200078e00ff */
[----:B------:R-:W-:Y:S01]  /*0f90*/  ISETP.GE.AND P5, PT, R20, UR14, PT ;  /* 0x0000000e14007c0c */ /* 0x000fe2000bfa6270 */
[----:B------:R-:W-:Y:S01]  /*0fa0*/  IMAD.MOV.U32 R19, RZ, RZ, -0x1 ;  /* 0xffffffffff137424 */ /* 0x000fe200078e00ff */
[C---:B------:R-:W-:Y:S01]  /*0fb0*/  IADD3 R21, PT, PT, R0.reuse, 0x580, RZ ;  /* 0x0000058000157810 */ /* 0x040fe20007ffe0ff */
[----:B------:R-:W-:Y:S01]  /*0fc0*/  VIADD R20, R0, 0x600 ;  /* 0x0000060000147836 */ /* 0x000fe20000000000 */
[----:B------:R2:W5:Y:S01]  /*0fd0*/  @!P2 LDG.E.64 R16, desc[UR16][R38.64+0x1400] ;  /* 0x001400102610a981 */ /* 0x000562000c1e1b00 */
[----:B------:R-:W-:Y:S01]  /*0fe0*/  IMAD.MOV.U32 R22, RZ, RZ, -0x1 ;  /* 0xffffffffff167424 */ /* 0x000fe200078e00ff */
[----:B------:R-:W-:-:S02]  /*0ff0*/  ISETP.GE.AND P2, PT, R21, UR14, PT ;  /* 0x0000000e15007c0c */ /* 0x000fc4000bf46270 */
[----:B------:R2:W5:Y:S01]  /*1000*/  @!P3 LDG.E.64 R18, desc[UR16][R38.64+0x1800] ;  /* 0x001800102612b981 */ /* 0x000562000c1e1b00 */
[----:B------:R-:W-:Y:S01]  /*1010*/  ISETP.GE.AND P3, PT, R20, UR14, PT ;  /* 0x0000000e14007c0c */ /* 0x000fe2000bf66270 */
[----:B------:R-:W-:Y:S01]  /*1020*/  IMAD.MOV.U32 R20, RZ, RZ, -0x1 ;  /* 0xffffffffff147424 */ /* 0x000fe200078e00ff */
[----:B------:R-:W-:Y:S01]  /*1030*/  MOV R24, 0xffffffff ;  /* 0xffffffff00187802 */ /* 0x000fe20000000f00 */
[----:B------:R-:W-:Y:S02]  /*1040*/  IMAD.MOV.U32 R21, RZ, RZ, -0x1 ;  /* 0xffffffffff157424 */ /* 0x000fe400078e00ff */
[----:B------:R-:W-:Y:S02]  /*1050*/  IMAD.MOV.U32 R23, RZ, RZ, -0x1 ;  /* 0xffffffffff177424 */ /* 0x000fe400078e00ff */
[----:B------:R-:W-:Y:S02]  /*1060*/  IMAD.MOV.U32 R25, RZ, RZ, -0x1 ;  /* 0xffffffffff197424 */ /* 0x000fe400078e00ff */
[C---:B------:R-:W-:Y:S01]  /*1070*/  VIADD R26, R0.reuse, 0x680 ;  /* 0x00000680001a7836 */ /* 0x040fe20000000000 */
[----:B------:R2:W5:Y:S01]  /*1080*/  @!P1 LDG.E.64 R20, desc[UR16][R38.64+0x1c00] ;  /* 0x001c001026149981 */ /* 0x000562000c1e1b00 */
[----:B------:R-:W-:-:S03]  /*1090*/  VIADD R27, R0, 0x700 ;  /* 0x00000700001b7836 */ /* 0x000fc60000000000 */
[----:B------:R2:W5:Y:S01]  /*10a0*/  @!P0 LDG.E.64 R22, desc[UR16][R38.64+0x2000] ;  /* 0x0020001026168981 */ /* 0x000562000c1e1b00 */
[----:B------:R-:W-:Y:S02]  /*10b0*/  ISETP.GE.AND P1, PT, R26, UR14, PT ;  /* 0x0000000e1a007c0c */ /* 0x000fe4000bf26270 */
[----:B------:R-:W-:Y:S01]  /*10c0*/  ISETP.GE.AND P0, PT, R27, UR14, PT ;  /* 0x0000000e1b007c0c */ /* 0x000fe2000bf06270 */
[----:B------:R2:W5:Y:S01]  /*10d0*/  @!P4 LDG.E.64 R24, desc[UR16][R38.64+0x2400] ;  /* 0x002400102618c981 */ /* 0x000562000c1e1b00 */
[----:B------:R-:W-:Y:S01]  /*10e0*/  ISETP.GE.AND P4, PT, R42, UR14, PT ;  /* 0x0000000e2a007c0c */ /* 0x000fe2000bf86270 */
[----:B------:R-:W-:Y:S01]  /*10f0*/  IMAD.MOV.U32 R26, RZ, RZ, -0x1 ;  /* 0xffffffffff1a7424 */ /* 0x000fe200078e00ff */
[----:B------:R-:W-:Y:S01]  /*1100*/  MOV R30, 0xffffffff ;  /* 0xffffffff001e7802 */ /* 0x000fe20000000f00 */
[----:B------:R-:W-:Y:S01]  /*1110*/  IMAD.MOV.U32 R27, RZ, RZ, -0x1 ;  /* 0xffffffffff1b7424 */ /* 0x000fe200078e00ff */
[----:B------:R-:W-:Y:S01]  /*1120*/  MOV R37, 0xffffffff ;  /* 0xffffffff00257802 */ /* 0x000fe20000000f00 */
[----:B------:R-:W-:-:S02]  /*1130*/  IMAD.MOV.U32 R28, RZ, RZ, -0x1 ;  /* 0xffffffffff1c7424 */ /* 0x000fc400078e00ff */
[----:B------:R-:W-:Y:S02]  /*1140*/  IMAD.MOV.U32 R29, RZ, RZ, -0x1 ;  /* 0xffffffffff1d7424 */ /* 0x000fe400078e00ff */
        /* <DEDUP_REMOVED lines=8> */
[----:B------:R-:W-:-:S03]  /*11d0*/  IMAD.MOV.U32 R36, RZ, RZ, -0x1 ;  /* 0xffffffffff247424 */ /* 0x000fc600078e00ff */
[----:B------:R2:W5:Y:S04]  /*11e0*/  @!P1 LDG.E.64 R32, desc[UR16][R38.64+0x3400] ;  /* 0x0034001026209981 */ /* 0x000568000c1e1b00 */
[----:B------:R2:W5:Y:S04]  /*11f0*/  @!P0 LDG.E.64 R34, desc[UR16][R38.64+0x3800] ;  /* 0x0038001026228981 */ /* 0x000568000c1e1b00 */
[----:B------:R2:W5:Y:S02]  /*1200*/  @!P4 LDG.E.64 R36, desc[UR16][R38.64+0x3c00] ;  /* 0x003c00102624c981 */ /* 0x000564000c1e1b00 */
.L_x_129:
[----:B0-2---:R-:W0:Y:S02]  /*1210*/  LDC.64 R38, c[0x0][0x398] ;  /* 0x0000e600ff267b82 */ /* 0x005e240000000a00 */
[----:B0-----:R-:W-:-:S13]  /*1220*/  ISETP.GT.AND P0, PT, R39, R38, PT ;  /* 0x000000262700720c */ /* 0x001fda0003f04270 */
[----:B------:R-:W-:Y:S05]  /*1230*/  @!P0 BRA `(.L_x_130) ;  /* 0x0000000400388947 */ /* 0x000fea0003800000 */
[----:B------:R-:W0:Y:S01]  /*1240*/  S2UR UR12, SR_CgaCtaId ;  /* 0x00000000000c79c3 */ /* 0x000e220000008800 */
[----:B------:R-:W-:Y:S01]  /*1250*/  UMOV UR4, 0x400 ;  /* 0x0000040000047882 */ /* 0x000fe20000000000 */
[----:B------:R-:W1:Y:S01]  /*1260*/  LDCU UR13, c[0x0][0x398] ;  /* 0x00007300ff0d77ac */ /* 0x000e620008000800 */
[----:B0-----:R-:W-:-:S03]  /*1270*/  ULEA UR12, UR12, UR4, 0x18 ;  /* 0x000000040c0c7291 */ /* 0x001fc6000f8ec0ff */
[----:B-1----:R-:W-:-:S09]  /*1280*/  UMOV UR4, URZ ;  /* 0x000000ff00047c82 */ /* 0x002fd20008000000 */
.L_x_131:
[----:B0-----:R-:W-:Y:S01]  /*1290*/  IMAD R38, RZ, RZ, -UR13 ;  /* 0x8000000dff267e24 */ /* 0x001fe2000f8e02ff */
[----:B------:R-:W-:Y:S01]  /*12a0*/  ULEA UR14, UR4, UR12, 0xa ;  /* 0x0000000c040e7291 */ /* 0x000fe2000f8e50ff */
[----:B------:R-:W-:Y:S01]  /*12b0*/  IMAD.MOV.U32 R45, RZ, RZ, -0x1 ;  /* 0xffffffffff2d7424 */ /* 0x000fe200078e00ff */
[----:B------:R-:W-:Y:S02]  /*12c0*/  UIADD3 UR4, UPT, UPT, UR4, 0x1, URZ ;  /* 0x0000000104047890 */ /* 0x000fe4000fffe0ff */
[----:B------:R-:W-:-:S04]  /*12d0*/  VIADDMNMX R38, R38, R39, 0x8, PT ;  /* 0x0000000826267446 */ /* 0x000fc80003800127 */
[----:B------:R-:W-:Y:S02]  /*12e0*/  SHF.L.U32 R38, R45, R38, RZ ;  /* 0x000000262d267219 */ /* 0x000fe400000006ff */
[----:B-----5:R-:W-:-:S04]  /*12f0*/  SHF.R.U64 R45, R6, UR13, R7 ;  /* 0x0000000d062d7c19 */ /* 0x020fc80008001207 */
[-C--:B------:R-:W-:Y:S02]  /*1300*/  LOP3.LUT R44, R45, R38.reuse, RZ, 0x30, !PT ;  /* 0x000000262d2c7212 */ /* 0x080fe400078e30ff */
[----:B------:R-:W-:Y:S02]  /*1310*/  SHF.R.U64 R45, R8, UR13, R9 ;  /* 0x0000000d082d7c19 */ /* 0x000fe40008001209 */
[----:B------:R-:W-:Y:S02]  /*1320*/  LEA R44, R44, UR14, 0x2 ;  /* 0x0000000e2c2c7c11 */ /* 0x000fe4000f8e10ff */
[----:B------:R-:W-:-:S03]  /*1330*/  LOP3.LUT R45, R45, R38, RZ, 0x30, !PT ;  /* 0x000000262d2d7212 */ /* 0x000fc600078e30ff */
[----:B------:R-:W-:Y:S01]  /*1340*/  ATOMS.POPC.INC.32 RZ, [R44+URZ] ;  /* 0x000000002cff7f8c */ /* 0x000fe2000d8000ff */
[----:B------:R-:W-:-:S05]  /*1350*/  LEA R45, R45, UR14, 0x2 ;  /* 0x0000000e2d2d7c11 */ /* 0x000fca000f8e10ff */
[----:B------:R0:W-:Y:S02]  /*1360*/  ATOMS.POPC.INC.32 RZ, [R45+URZ] ;  /* 0x000000002dff7f8c */ /* 0x0001e4000d8000ff */
[----:B0-----:R-:W-:-:S04]  /*1370*/  SHF.R.U64 R45, R10, UR13, R11 ;  /* 0x0000000d0a2d7c19 */ /* 0x001fc8000800120b */
[-C--:B------:R-:W-:Y:S02]  /*1380*/  LOP3.LUT R44, R45, R38.reuse, RZ, 0x30, !PT ;  /* 0x000000262d2c7212 */ /* 0x080fe400078e30ff */
[----:B------:R-:W-:Y:S02]  /*1390*/  SHF.R.U64 R45, R12, UR13, R13 ;  /* 0x0000000d0c2d7c19 */ /* 0x000fe4000800120d */
[----:B------:R-:W-:Y:S02]  /*13a0*/  LEA R44, R44, UR14, 0x2 ;  /* 0x0000000e2c2c7c11 */ /* 0x000fe4000f8e10ff */
[----:B------:R-:W-:-:S03]  /*13b0*/  LOP3.LUT R45, R45, R38, RZ, 0x30, !PT ;  /* 0x000000262d2d7212 */ /* 0x000fc600078e30ff */
[----:B------:R0:W-:Y:S01]  /*13c0*/  ATOMS.POPC.INC.32 RZ, [R44+URZ] ;  /* 0x000000002cff7f8c */ /* 0x0001e2000d8000ff */
[----:B------:R-:W-:-:S05]  /*13d0*/  LEA R45, R45, UR14, 0x2 ;  /* 0x0000000e2d2d7c11 */ /* 0x000fca000f8e10ff */
[----:B------:R1:W-:Y:S01]  /*13e0*/  ATOMS.POPC.INC.32 RZ, [R45+URZ] ;  /* 0x000000002dff7f8c */ /* 0x0003e2000d8000ff */
[----:B0-----:R-:W-:-:S04]  /*13f0*/  SHF.R.U64 R44, R14, UR13, R15 ;  /* 0x0000000d0e2c7c19 */ /* 0x001fc8000800120f */
[-C--:B------:R-:W-:Y:S02]  /*1400*/  LOP3.LUT R44, R44, R38.reuse, RZ, 0x30, !PT ;  /* 0x000000262c2c7212 */ /* 0x080fe400078e30ff */
[----:B-1----:R-:W-:Y:S02]  /*1410*/  SHF.R.U64 R45, R16, UR13, R17 ;  /* 0x0000000d102d7c19 */ /* 0x002fe40008001211 */
        /* <DEDUP_REMOVED lines=39> */
[----:B-1----:R-:W-:Y:S01]  /*1690*/  SHF.R.U64 R45, R36, UR13, R37 ;  /* 0x0000000d242d7c19 */ /* 0x002fe20008001225 */
[----:B------:R-:W-:Y:S01]  /*16a0*/  UIADD3 UR13, UPT, UPT, UR13, 0x8, URZ ;  /* 0x000000080d0d7890 */ /* 0x000fe2000fffe0ff */
[----:B------:R-:W-:Y:S02]  /*16b0*/  LEA R44, R44, UR14, 0x2 ;  /* 0x0000000e2c2c7c11 */ /* 0x000fe4000f8e10ff */
[----:B------:R-:W-:-:S03]  /*16c0*/  LOP3.LUT R38, R45, R38, RZ, 0x30, !PT ;  /* 0x000000262d267212 */ /* 0x000fc600078e30ff */
[----:B------:R-:W-:Y:S01]  /*16d0*/  ISETP.LE.AND P0, PT, R39, UR13, PT ;  /* 0x0000000d27007c0c */ /* 0x000fe2000bf03270 */
[----:B------:R0:W-:Y:S01]  /*16e0*/  ATOMS.POPC.INC.32 RZ, [R44+URZ] ;  /* 0x000000002cff7f8c */ /* 0x0001e2000d8000ff */
[----:B------:R-:W-:-:S05]  /*16f0*/  LEA R38, R38, UR14, 0x2 ;  /* 0x0000000e26267c11 */ /* 0x000fca000f8e10ff */
[----:B------:R0:W-:Y:S06]  /*1700*/  ATOMS.POPC.INC.32 RZ, [R38+URZ] ;  /* 0x0000000026ff7f8c */ /* 0x0001ec000d8000ff */
[----:B------:R-:W-:Y:S05]  /*1710*/  @!P0 BRA `(.L_x_131) ;  /* 0xfffffff800dc8947 */ /* 0x000fea000383ffff */
.L_x_130:
[----:B------:R-:W-:Y:S05]  /*1720*/  BRA.U !UP0, `(.L_x_132) ;  /* 0xfffffff108ec7547 */ /* 0x000fea000b83ffff */
.L_x_127:
[----:B------:R-:W-:Y:S01]  /*1730*/  BAR.SYNC.DEFER_BLOCKING 0x0 ;  /* 0x0000000000007b1d */ /* 0x000fe20000010000 */
[----:B------:R-:W-:-:S05]  /*1740*/  ISETP.NE.AND P0, PT, R43, RZ, PT ;  /* 0x000000ff2b00720c */ /* 0x000fca0003f05270 */
[----:B------:R-:W-:Y:S08]  /*1750*/  BSSY.RECONVERGENT B0, `(.L_x_133) ;  /* 0x0000175000007945 */ /* 0x000ff00003800200 */
[----:B------:R-:W-:Y:S05]  /*1760*/  @P0 BRA `(.L_x_134) ;  /* 0x0000001400cc0947 */ /* 0x000fea0003800000 */
[----:B--2345:R-:W2:Y:S01]  /*1770*/  LDC.64 R6, c[0x0][0x398] ;  /* 0x0000e600ff067b82 */ /* 0x03cea20000000a00 */
[----:B------:R-:W-:Y:S01]  /*1780*/  IMAD.MOV.U32 R9, RZ, RZ, RZ ;  /* 0x000000ffff097224 */ /* 0x000fe200078e00ff */
[----:B--2---:R-:W-:-:S04]  /*1790*/  IADD3 R6, PT, PT, R7, 0x7, -R6 ;  /* 0x0000000707067810 */ /* 0x004fc80007ffe806 */
[----:B------:R-:W-:-:S04]  /*17a0*/  SHF.R.S32.HI R7, RZ, 0x1f, R6 ;  /* 0x0000001fff077819 */ /* 0x000fc80000011406 */
[----:B------:R-:W-:-:S04]  /*17b0*/  LEA.HI R7, R7, R6, RZ, 0x3 ;  /* 0x0000000607077211 */ /* 0x000fc800078f18ff */
[----:B------:R-:W-:-:S04]  /*17c0*/  SHF.R.S32.HI R7, RZ, 0x3, R7 ;  /* 0x00000003ff077819 */ /* 0x000fc80000011407 */
[C---:B------:R-:W-:Y:S01]  /*17d0*/  LOP3.LUT R6, R7.reuse, 0xffffff8, RZ, 0xc0, !PT ;  /* 0x0ffffff807067812 */ /* 0x040fe200078ec0ff */
[----:B------:R-:W-:-:S05]  /*17e0*/  VIADD R13, R7, 0xffffffff ;  /* 0xffffffff070d7836 */ /* 0x000fca0000000000 */
[----:B------:R-:W-:-:S13]  /*17f0*/  ISETP.GE.U32.AND P0, PT, R13, 0x7, PT ;  /* 0x000000070d00780c */ /* 0x000fda0003f06070 */
[----:B------:R-:W-:Y:S05]  /*1800*/  @!P0 BRA `(.L_x_135) ;  /* 0x00000004006c8947 */ /* 0x000fea0003800000 */
[----:B01----:R-:W0:Y:S01]  /*1810*/  LDC.64 R8, c[0x0][0x380] ;  /* 0x0000e000ff087b82 */ /* 0x003e220000000a00 */
[----:B------:R-:W-:-:S07]  /*1820*/  IMAD.MOV.U32 R11, RZ, RZ, RZ ;  /* 0x000000ffff0b7224 */ /* 0x000fce00078e00ff */
.L_x_152:
[----:B----4-:R-:W-:Y:S01]  /*1830*/  IMAD R15, R11, 0x400, R2 ;  /* 0x000004000b0f7824 */ /* 0x010fe200078e0202 */
[----:B------:R-:W-:Y:S04]  /*1840*/  BSSY.RECONVERGENT B1, `(.L_x_136) ;  /* 0x000000f000017945 */ /* 0x000fe80003800200 */
[----:B0123--:R-:W1:Y:S04]  /*1850*/  LDS R20, [R15] ;  /* 0x000000000f147984 */ /* 0x00fe680000000800 */
[----:B------:R2:W3:Y:S04]  /*1860*/  LDS R17, [R15+0x400] ;  /* 0x000400000f117984 */ /* 0x0004e80000000800 */
[----:B------:R2:W4:Y:S04]  /*1870*/  LDS R22, [R15+0x800] ;  /* 0x000800000f167984 */ /* 0x0005280000000800 */
[----:B------:R2:W0:Y:S04]  /*1880*/  LDS R23, [R15+0xc00] ;  /* 0x000c00000f177984 */ /* 0x0004280000000800 */
[----:B------:R2:W0:Y:S04]  /*1890*/  LDS R16, [R15+0x1000] ;  /* 0x001000000f107984 */ /* 0x0004280000000800 */
[----:B------:R2:W0:Y:S04]  /*18a0*/  LDS R14, [R15+0x1400] ;  /* 0x001400000f0e7984 */ /* 0x0004280000000800 */
[----:B------:R2:W0:Y:S04]  /*18b0*/  LDS R12, [R15+0x1800] ;  /* 0x001800000f0c7984 */ /* 0x0004280000000800 */
[----:B------:R2:W0:Y:S01]  /*18c0*/  LDS R10, [R15+0x1c00] ;  /* 0x001c00000f0a7984 */ /* 0x0004220000000800 */
[----:B-1----:R-:W-:-:S13]  /*18d0*/  ISETP.NE.AND P0, PT, R20, RZ, PT ;  /* 0x000000ff1400720c */ /* 0x002fda0003f05270 */
[----:B--234-:R-:W-:Y:S05]  /*18e0*/  @!P0 BRA `(.L_x_137) ;  /* 0x0000000000108947 */ /* 0x01cfea0003800000 */
[----:B------:R-:W-:Y:S01]  /*18f0*/  LEA R19, R11, R0, 0x8 ;  /* 0x000000000b137211 */ /* 0x000fe200078e40ff */
[----:B------:R-:W-:-:S04]  /*1900*/  IMAD.MOV.U32 R21, RZ, RZ, RZ ;  /* 0x000000ffff157224 */ /* 0x000fc800078e00ff */
[----:B0-----:R-:W-:-:S05]  /*1910*/  IMAD.WIDE.U32 R18, R19, 0x8, R8 ;  /* 0x0000000813127825 */ /* 0x001fca00078e0008 */
[----:B------:R1:W-:Y:S02]  /*1920*/  REDG.E.ADD.64.STRONG.GPU desc[UR16][R18.64], R20 ;  /* 0x000000141200798e */ /* 0x0003e4000c12e510 */
.L_x_137:
[----:B------:R-:W-:Y:S05]  /*1930*/  BSYNC.RECONVERGENT B1 ;  /* 0x0000000000017941 */ /* 0x000fea0003800200 */
.L_x_136:
[----:B------:R-:W-:Y:S01]  /*1940*/  ISETP.NE.AND P6, PT, R17, RZ, PT ;  /* 0x000000ff1100720c */ /* 0x000fe20003fc5270 */
[----:B------:R-:W-:Y:S01]  /*1950*/  BSSY.RECONVERGENT B1, `(.L_x_138) ;  /* 0x000000e000017945 */ /* 0x000fe20003800200 */
[----:B------:R-:W-:Y:S02]  /*1960*/  ISETP.NE.AND P0, PT, R22, RZ, PT ;  /* 0x000000ff1600720c */ /* 0x000fe40003f05270 */
[----:B0-----:R-:W-:Y:S02]  /*1970*/  ISETP.NE.AND P1, PT, R23, RZ, PT ;  /* 0x000000ff1700720c */ /* 0x001fe40003f25270 */
[----:B------:R-:W-:Y:S02]  /*1980*/  ISETP.NE.AND P2, PT, R16, RZ, PT ;  /* 0x000000ff1000720c */ /* 0x000fe40003f45270 */
[----:B------:R-:W-:Y:S02]  /*1990*/  ISETP.NE.AND P3, PT, R14, RZ, PT ;  /* 0x000000ff0e00720c */ /* 0x000fe40003f65270 */
[----:B------:R-:W-:-:S02]  /*19a0*/  ISETP.NE.AND P4, PT, R12, RZ, PT ;  /* 0x000000ff0c00720c */ /* 0x000fc40003f85270 */
[----:B------:R-:W-:Y:S01]  /*19b0*/  ISETP.NE.AND P5, PT, R10, RZ, PT ;  /* 0x000000ff0a00720c */ /* 0x000fe20003fa5270 */
[----:B------:R-:W-:-:S12]  /*19c0*/  @!P6 BRA `(.L_x_139) ;  /* 0x000000000018e947 */ /* 0x000fd80003800000 */
[----:B-1----:R-:W-:Y:S02]  /*19d0*/  IMAD R19, R11, 0x100, R0 ;  /* 0x000001000b137824 */ /* 0x002fe400078e0200 */
[----:B------:R-:W-:Y:S02]  /*19e0*/  IMAD.MOV.U32 R20, RZ, RZ, R17 ;  /* 0x000000ffff147224 */ /* 0x000fe400078e0011 */
[----:B------:R-:W-:Y:S02]  /*19f0*/  VIADD R19, R19, 0x100 ;  /* 0x0000010013137836 */ /* 0x000fe40000000000 */
[----:B------:R-:W-:Y:S02]  /*1a00*/  IMAD.MOV.U32 R21, RZ, RZ, RZ ;  /* 0x000000ffff157224 */ /* 0x000fe400078e00ff */
[----:B------:R-:W-:-:S05]  /*1a10*/  IMAD.WIDE.U32 R18, R19, 0x8, R8 ;  /* 0x0000000813127825 */ /* 0x000fca00078e0008 */
[----:B------:R0:W-:Y:S02]  /*1a20*/  REDG.E.ADD.64.STRONG.GPU desc[UR16][R18.64], R20 ;  /* 0x000000141200798e */ /* 0x0001e4000c12e510 */
.L_x_139:
[----:B------:R-:W-:Y:S05]  /*1a30*/  BSYNC.RECONVERGENT B1 ;  /* 0x0000000000017941 */ /* 0x000fea0003800200 */
.L_x_138:
[----:B------:R-:W-:Y:S04]  /*1a40*/  BSSY.RECONVERGENT B1, `(.L_x_140) ;  /* 0x0000008000017945 */ /* 0x000fe80003800200 */
[----:B------:R-:W-:Y:S05]  /*1a50*/  @!P0 BRA `(.L_x_141) ;  /* 0x0000000000188947 */ /* 0x000fea0003800000 */
[----:B01----:R-:W-:Y:S02]  /*1a60*/  IMAD R19, R11, 0x100, R0 ;  /* 0x000001000b137824 */ /* 0x003fe400078e0200 */
[----:B------:R-:W-:Y:S02]  /*1a70*/  IMAD.MOV.U32 R20, RZ, RZ, R22 ;  /* 0x000000ffff147224 */ /* 0x000fe400078e0016 */
[----:B------:R-:W-:Y:S01]  /*1a80*/  IMAD.MOV.U32 R21, RZ, RZ, RZ ;  /* 0x000000ffff157224 */ /* 0x000fe200078e00ff */
[----:B------:R-:W-:-:S05]  /*1a90*/  IADD3 R19, PT, PT, R19, 0x200, RZ ;  /* 0x0000020013137810 */ /* 0x000fca0007ffe0ff */
[----:B------:R-:W-:-:S05]  /*1aa0*/  IMAD.WIDE.U32 R18, R19, 0x8, R8 ;  /* 0x0000000813127825 */ /* 0x000fca00078e0008 */
[----:B------:R2:W-:Y:S02]  /*1ab0*/  REDG.E.ADD.64.STRONG.GPU desc[UR16][R18.64], R20 ;  /* 0x000000141200798e */ /* 0x0005e4000c12e510 */
.L_x_141:
[----:B------:R-:W-:Y:S05]  /*1ac0*/  BSYNC.RECONVERGENT B1 ;  /* 0x0000000000017941 */ /* 0x000fea0003800200 */
.L_x_140:
[----:B------:R-:W-:Y:S04]  /*1ad0*/  BSSY.RECONVERGENT B1, `(.L_x_142) ;  /* 0x0000008000017945 */ /* 0x000fe80003800200 */
[----:B------:R-:W-:Y:S05]  /*1ae0*/  @!P1 BRA `(.L_x_143) ;  /* 0x0000000000189947 */ /* 0x000fea0003800000 */
[----:B012---:R-:W-:Y:S02]  /*1af0*/  IMAD R19, R11, 0x100, R0 ;  /* 0x000001000b137824 */ /* 0x007fe400078e0200 */
[----:B------:R-:W-:Y:S02]  /*1b00*/  IMAD.MOV.U32 R20, RZ, RZ, R23 ;  /* 0x000000ffff147224 */ /* 0x000fe400078e0017 */
[----:B------:R-:W-:Y:S02]  /*1b10*/  VIADD R19, R19, 0x300 ;  /* 0x0000030013137836 */ /* 0x000fe40000000000 */
[----:B------:R-:W-:Y:S02]  /*1b20*/  IMAD.MOV.U32 R21, RZ, RZ, RZ ;  /* 0x000000ffff157224 */ /* 0x000fe400078e00ff */
[----:B------:R-:W-:-:S05]  /*1b30*/  IMAD.WIDE.U32 R18, R19, 0x8, R8 ;  /* 0x0000000813127825 */ /* 0x000fca00078e0008 */
[----:B------:R3:W-:Y:S02]  /*1b40*/  REDG.E.ADD.64.STRONG.GPU desc[UR16][R18.64], R20 ;  /* 0x000000141200798e */ /* 0x0007e4000c12e510 */
.L_x_143:
[----:B------:R-:W-:Y:S05]  /*1b50*/  BSYNC.RECONVERGENT B1 ;  /* 0x0000000000017941 */ /* 0x000fea0003800200 */
.L_x_142:
[----:B------:R-:W-:Y:S04]  /*1b60*/  BSSY.RECONVERGENT B1, `(.L_x_144) ;  /* 0x0000007000017945 */ /* 0x000fe80003800200 */
[----:B------:R-:W-:Y:S05]  /*1b70*/  @!P2 BRA `(.L_x_145) ;  /* 0x000000000014a947 */ /* 0x000fea0003800000 */
[----:B0123--:R-:W-:Y:S01]  /*1b80*/  LEA R19, R11, R0, 0x8 ;  /* 0x000000000b137211 */ /* 0x00ffe200078e40ff */
[----:B------:R-:W-:-:S04]  /*1b90*/  IMAD.MOV.U32 R17, RZ, RZ, RZ ;  /* 0x000000ffff117224 */ /* 0x000fc800078e00ff */
[----:B------:R-:W-:-:S04]  /*1ba0*/  VIADD R19, R19, 0x400 ;  /* 0x0000040013137836 */ /* 0x000fc80000000000 */
[----:B------:R-:W-:-:S05]  /*1bb0*/  IMAD.WIDE.U32 R18, R19, 0x8, R8 ;  /* 0x0000000813127825 */ /* 0x000fca00078e0008 */
[----:B------:R4:W-:Y:S02]  /*1bc0*/  REDG.E.ADD.64.STRONG.GPU desc[UR16][R18.64], R16 ;  /* 0x000000101200798e */ /* 0x0009e4000c12e510 */
.L_x_145:
[----:B------:R-:W-:Y:S05]  /*1bd0*/  BSYNC.RECONVERGENT B1 ;  /* 0x0000000000017941 */ /* 0x000fea0003800200 */
.L_x_144:
[----:B------:R-:W-:Y:S04]  /*1be0*/  BSSY.RECONVERGENT B1, `(.L_x_146) ;  /* 0x0000007000017945 */ /* 0x000fe80003800200 */
[----:B------:R-:W-:Y:S05]  /*1bf0*/  @!P3 BRA `(.L_x_147) ;  /* 0x000000000014b947 */ /* 0x000fea0003800000 */
[----:B----4-:R-:W-:Y:S02]  /*1c00*/  IMAD R17, R11, 0x100, R0 ;  /* 0x000001000b117824 */ /* 0x010fe400078e0200 */
[----:B------:R-:W-:Y:S02]  /*1c10*/  IMAD.MOV.U32 R15, RZ, RZ, RZ ;  /* 0x000000ffff0f7224 */ /* 0x000fe400078e00ff */
[----:B------:R-:W-:-:S04]  /*1c20*/  VIADD R17, R17, 0x500 ;  /* 0x0000050011117836 */ /* 0x000fc80000000000 */
[----:B------:R-:W-:-:S05]  /*1c30*/  IMAD.WIDE.U32 R16, R17, 0x8, R8 ;  /* 0x0000000811107825 */ /* 0x000fca00078e0008 */
[----:B------:R4:W-:Y:S02]  /*1c40*/  REDG.E.ADD.64.STRONG.GPU desc[UR16][R16.64], R14 ;  /* 0x0000000e1000798e */ /* 0x0009e4000c12e510 */
.L_x_147:
[----:B------:R-:W-:Y:S05]  /*1c50*/  BSYNC.RECONVERGENT B1 ;  /* 0x0000000000017941 */ /* 0x000fea0003800200 */
.L_x_146:
[----:B------:R-:W-:Y:S04]  /*1c60*/  BSSY.RECONVERGENT B1, `(.L_x_148) ;  /* 0x0000008000017945 */ /* 0x000fe80003800200 */
[----:B------:R-:W-:Y:S05]  /*1c70*/  @!P4 BRA `(.L_x_149) ;  /* 0x000000000018c947 */ /* 0x000fea0003800000 */
[----:B----4-:R-:W-:Y:S02]  /*1c80*/  IMAD R15, R11, 0x100, R0 ;  /* 0x000001000b0f7824 */ /* 0x010fe400078e0200 */
[----:B------:R-:W-:Y:S02]  /*1c90*/  IMAD.MOV.U32 R16, RZ, RZ, R12 ;  /* 0x000000ffff107224 */ /* 0x000fe400078e000c */
[----:B------:R-:W-:Y:S01]  /*1ca0*/  IMAD.MOV.U32 R17, RZ, RZ, RZ ;  /* 0x000000ffff117224 */ /* 0x000fe200078e00ff */
[----:B------:R-:W-:-:S05]  /*1cb0*/  IADD3 R15, PT, PT, R15, 0x600, RZ ;  /* 0x000006000f0f7810 */ /* 0x000fca0007ffe0ff */
[----:B------:R-:W-:-:S05]  /*1cc0*/  IMAD.WIDE.U32 R14, R15, 0x8, R8 ;  /* 0x000000080f0e7825 */ /* 0x000fca00078e0008 */
[----:B------:R4:W-:Y:S02]  /*1cd0*/  REDG.E.ADD.64.STRONG.GPU desc[UR16][R14.64], R16 ;  /* 0x000000100e00798e */ /* 0x0009e4000c12e510 */
.L_x_149:
[----:B------:R-:W-:Y:S05]  /*1ce0*/  BSYNC.RECONVERGENT B1 ;  /* 0x0000000000017941 */ /* 0x000fea0003800200 */
.L_x_148:
[----:B------:R-:W-:Y:S04]  /*1cf0*/  BSSY.RECONVERGENT B1, `(.L_x_150) ;  /* 0x0000008000017945 */ /* 0x000fe80003800200 */
[----:B------:R-:W-:Y:S05]  /*1d00*/  @!P5 BRA `(.L_x_151) ;  /* 0x000000000018d947 */ /* 0x000fea0003800000 */
[----:B----4-:R-:W-:Y:S02]  /*1d10*/  IMAD R15, R11, 0x100, R0 ;  /* 0x000001000b0f7824 */ /* 0x010fe400078e0200 */
[----:B------:R-:W-:Y:S02]  /*1d20*/  IMAD.MOV.U32 R16, RZ, RZ, R10 ;  /* 0x000000ffff107224 */ /* 0x000fe400078e000a */
[----:B------:R-:W-:Y:S02]  /*1d30*/  VIADD R15, R15, 0x700 ;  /* 0x000007000f0f7836 */ /* 0x000fe40000000000 */
[----:B------:R-:W-:Y:S02]  /*1d40*/  IMAD.MOV.U32 R17, RZ, RZ, RZ ;  /* 0x000000ffff117224 */ /* 0x000fe400078e00ff */
[----:B------:R-:W-:-:S05]  /*1d50*/  IMAD.WIDE.U32 R14, R15, 0x8, R8 ;  /* 0x000000080f0e7825 */ /* 0x000fca00078e0008 */
[----:B------:R4:W-:Y:S02]  /*1d60*/  REDG.E.ADD.64.STRONG.GPU desc[UR16][R14.64], R16 ;  /* 0x000000100e00798e */ /* 0x0009e4000c12e510 */
.L_x_151:
[----:B------:R-:W-:Y:S05]  /*1d70*/  BSYNC.RECONVERGENT B1 ;  /* 0x0000000000017941 */ /* 0x000fea0003800200 */
.L_x_150:
[----:B------:R-:W-:-:S04]  /*1d80*/  IADD3 R11, PT, PT, R11, 0x8, RZ ;  /* 0x000000080b0b7810 */ /* 0x000fc80007ffe0ff */
[----:B------:R-:W-:-:S13]  /*1d90*/  ISETP.NE.AND P0, PT, R11, R6, PT ;  /* 0x000000060b00720c */ /* 0x000fda0003f05270 */
[----:B------:R-:W-:Y:S05]  /*1da0*/  @P0 BRA `(.L_x_152) ;  /* 0xfffffff800a00947 */ /* 0x000fea000383ffff */
[----:B------:R-:W-:-:S07]  /*1db0*/  IMAD.MOV.U32 R9, RZ, RZ, R6 ;  /* 0x000000ffff097224 */ /* 0x000fce00078e0006 */
.L_x_135:
[C---:B----4-:R-:W-:Y:S02]  /*1dc0*/  LOP3.LUT R17, R7.reuse, 0x7, RZ, 0xc0, !PT ;  /* 0x0000000707117812 */ /* 0x050fe400078ec0ff */
[----:B------:R-:W-:Y:S02]  /*1dd0*/  LOP3.LUT R16, R7, 0x3, RZ, 0xc0, !PT ;  /* 0x0000000307107812 */ /* 0x000fe400078ec0ff */
[C---:B------:R-:W-:Y:S01]  /*1de0*/  ISETP.NE.AND P0, PT, R17.reuse, RZ, PT ;  /* 0x000000ff1100720c */ /* 0x040fe20003f05270 */
[----:B0123--:R-:W-:Y:S01]  /*1df0*/  VIADD R18, R17, 0xffffffff ;  /* 0xffffffff11127836 */ /* 0x00ffe20000000000 */
[----:B------:R-:W-:Y:S01]  /*1e00*/  LOP3.LUT R7, R7, 0x1, RZ, 0xc0, !PT ;  /* 0x0000000107077812 */ /* 0x000fe200078ec0ff */
[----:B------:R-:W-:-:S10]  /*1e10*/  VIADD R19, R16, 0xffffffff ;  /* 0xffffffff10137836 */ /* 0x000fd40000000000 */
[----:B------:R-:W-:Y:S05]  /*1e20*/  @!P0 BRA `(.L_x_153) ;  /* 0x0000000400748947 */ /* 0x000fea0003800000 */
[----:B------:R-:W-:-:S13]  /*1e30*/  ISETP.GE.U32.AND P0, PT, R18, 0x3, PT ;  /* 0x000000031200780c */ /* 0x000fda0003f06070 */
[----:B------:R-:W-:Y:S05]  /*1e40*/  @!P0 BRA `(.L_x_154) ;  /* 0x0000000000c08947 */ /* 0x000fea0003800000 */
[----:B------:R-:W-:Y:S01]  /*1e50*/  IMAD R10, R9, 0x400, R2 ;  /* 0x00000400090a7824 */ /* 0x000fe200078e0202 */
[----:B------:R-:W-:Y:S04]  /*1e60*/  BSSY.RECONVERGENT B1, `(.L_x_155) ;  /* 0x000000f000017945 */ /* 0x000fe80003800200 */
[----:B------:R-:W0:Y:S04]  /*1e70*/  LDS R14, [R10] ;  /* 0x000000000a0e7984 */ /* 0x000e280000000800 */
[----:B------:R-:W1:Y:S04]  /*1e80*/  LDS R12, [R10+0x400] ;  /* 0x000400000a0c7984 */ /* 0x000e680000000800 */
[----:B------:R-:W2:Y:S04]  /*1e90*/  LDS R20, [R10+0x800] ;  /* 0x000800000a147984 */ /* 0x000ea80000000800 */
[----:B------:R-:W3:Y:S01]  /*1ea0*/  LDS R8, [R10+0xc00] ;  /* 0x000c00000a087984 */ /* 0x000ee20000000800 */
[----:B0-----:R-:W-:-:S02]  /*1eb0*/  ISETP.NE.AND P0, PT, R14, RZ, PT ;  /* 0x000000ff0e00720c */ /* 0x001fc40003f05270 */
[----:B-1----:R-:W-:Y:S02]  /*1ec0*/  ISETP.NE.AND P1, PT, R12, RZ, PT ;  /* 0x000000ff0c00720c */ /* 0x002fe40003f25270 */
[----:B--2---:R-:W-:Y:S02]  /*1ed0*/  ISETP.NE.AND P2, PT, R20, RZ, PT ;  /* 0x000000ff1400720c */ /* 0x004fe40003f45270 */
[----:B---3--:R-:W-:-:S07]  /*1ee0*/  ISETP.NE.AND P3, PT, R8, RZ, PT ;  /* 0x000000ff0800720c */ /* 0x008fce0003f65270 */
[----:B------:R-:W-:Y:S06]  /*1ef0*/  @!P0 BRA `(.L_x_156) ;  /* 0x0000000000148947 */ /* 0x000fec0003800000 */
[----:B------:R-:W0:Y:S01]  /*1f00*/  LDC.64 R10, c[0x0][0x380] ;  /* 0x0000e000ff0a7b82 */ /* 0x000e220000000a00 */
[----:B------:R-:W-:-:S04]  /*1f10*/  IMAD R15, R9, 0x100, R0 ;  /* 0x00000100090f7824 */ /* 0x000fc800078e0200 */
[----:B0-----:R-:W-:-:S04]  /*1f20*/  IMAD.WIDE.U32 R10, R15, 0x8, R10 ;  /* 0x000000080f0a7825 */ /* 0x001fc800078e000a */
[----:B------:R-:W-:-:S05]  /*1f30*/  IMAD.MOV.U32 R15, RZ, RZ, RZ ;  /* 0x000000ffff0f7224 */ /* 0x000fca00078e00ff */
[----:B------:R0:W-:Y:S02]  /*1f40*/  REDG.E.ADD.64.STRONG.GPU desc[UR16][R10.64], R14 ;  /* 0x0000000e0a00798e */ /* 0x0001e4000c12e510 */
.L_x_156:
[----:B------:R-:W-:Y:S05]  /*1f50*/  BSYNC.RECONVERGENT B1 ;  /* 0x0000000000017941 */ /* 0x000fea0003800200 */
.L_x_155:
[----:B------:R-:W-:Y:S04]  /*1f60*/  BSSY.RECONVERGENT B1, `(.L_x_157) ;  /* 0x0000009000017945 */ /* 0x000fe80003800200 */
[----:B------:R-:W-:Y:S05]  /*1f70*/  @!P1 BRA `(.L_x_158) ;  /* 0x00000000001c9947 */ /* 0x000fea0003800000 */
[----:B0-----:R-:W0:Y:S01]  /*1f80*/  LDC.64 R10, c[0x0][0x380] ;  /* 0x0000e000ff0a7b82 */ /* 0x001e220000000a00 */
[----:B------:R-:W-:Y:S01]  /*1f90*/  LEA R15, R9, R0, 0x8 ;  /* 0x00000000090f7211 */ /* 0x000fe200078e40ff */
[----:B------:R-:W-:-:S04]  /*1fa0*/  IMAD.MOV.U32 R14, RZ, RZ, R12 ;  /* 0x000000ffff0e7224 */ /* 0x000fc800078e000c */
[----:B------:R-:W-:-:S04]  /*1fb0*/  VIADD R15, R15, 0x100 ;  /* 0x000001000f0f7836 */ /* 0x000fc80000000000 */
[----:B0-----:R-:W-:-:S04]  /*1fc0*/  IMAD.WIDE.U32 R10, R15, 0x8, R10 ;  /* 0x000000080f0a7825 */ /* 0x001fc800078e000a */
[----:B------:R-:W-:-:S05]  /*1fd0*/  IMAD.MOV.U32 R15, RZ, RZ, RZ ;  /* 0x000000ffff0f7224 */ /* 0x000fca00078e00ff */
[----:B------:R1:W-:Y:S02]  /*1fe0*/  REDG.E.ADD.64.STRONG.GPU desc[UR16][R10.64], R14 ;  /* 0x0000000e0a00798e */ /* 0x0003e4000c12e510 */
.L_x_158:
[----:B------:R-:W-:Y:S05]  /*1ff0*/  BSYNC.RECONVERGENT B1 ;  /* 0x0000000000017941 */ /* 0x000fea0003800200 */
.L_x_157:
[----:B------:R-:W-:Y:S04]  /*2000*/  BSSY.RECONVERGENT B1, `(.L_x_159) ;  /* 0x0000009000017945 */ /* 0x000fe80003800200 */
[----:B------:R-:W-:Y:S05]  /*2010*/  @!P2 BRA `(.L_x_160) ;  /* 0x00000000001ca947 */ /* 0x000fea0003800000 */
[----:B01----:R-:W0:Y:S01]  /*2020*/  LDC.64 R10, c[0x0][0x380] ;  /* 0x0000e000ff0a7b82 */ /* 0x003e220000000a00 */
[----:B------:R-:W-:Y:S02]  /*2030*/  IMAD R15, R9, 0x100, R0 ;  /* 0x00000100090f7824 */ /* 0x000fe400078e0200 */
[----:B------:R-:W-:Y:S02]  /*2040*/  IMAD.MOV.U32 R14, RZ, RZ, R20 ;  /* 0x000000ffff0e7224 */ /* 0x000fe400078e0014 */
[----:B------:R-:W-:-:S04]  /*2050*/  VIADD R15, R15, 0x200 ;  /* 0x000002000f0f7836 */ /* 0x000fc80000000000 */
[----:B0-----:R-:W-:-:S04]  /*2060*/  IMAD.WIDE.U32 R10, R15, 0x8, R10 ;  /* 0x000000080f0a7825 */ /* 0x001fc800078e000a */
[----:B------:R-:W-:-:S05]  /*2070*/  HFMA2 R15, -RZ, RZ, 0, 0 ;  /* 0x00000000ff0f7431 */ /* 0x000fca00000001ff */
[----:B------:R2:W-:Y:S02]  /*2080*/  REDG.E.ADD.64.STRONG.GPU desc[UR16][R10.64], R14 ;  /* 0x0000000e0a00798e */ /* 0x0005e4000c12e510 */
.L_x_160:
[----:B------:R-:W-:Y:S05]  /*2090*/  BSYNC.RECONVERGENT B1 ;  /* 0x0000000000017941 */ /* 0x000fea0003800200 */
.L_x_159:
[----:B------:R-:W-:Y:S04]  /*20a0*/  BSSY.RECONVERGENT B1, `(.L_x_161) ;  /* 0x0000009000017945 */ /* 0x000fe80003800200 */
[----:B------:R-:W-:Y:S05]  /*20b0*/  @!P3 BRA `(.L_x_162) ;  /* 0x00000000001cb947 */ /* 0x000fea0003800000 */
[----:B012---:R-:W0:Y:S01]  /*20c0*/  LDC.64 R10, c[0x0][0x380] ;  /* 0x0000e000ff0a7b82 */ /* 0x007e220000000a00 */
[----:B------:R-:W-:Y:S02]  /*20d0*/  IMAD R15, R9, 0x100, R0 ;  /* 0x00000100090f7824 */ /* 0x000fe400078e0200 */
[----:B------:R-:W-:Y:S02]  /*20e0*/  IMAD.MOV.U32 R14, RZ, RZ, R8 ;  /* 0x000000ffff0e7224 */ /* 0x000fe400078e0008 */
[----:B------:R-:W-:-:S04]  /*20f0*/  VIADD R15, R15, 0x300 ;  /* 0x000003000f0f7836 */ /* 0x000fc80000000000 */
[----:B0-----:R-:W-:-:S04]  /*2100*/  IMAD.WIDE.U32 R10, R15, 0x8, R10 ;  /* 0x000000080f0a7825 */ /* 0x001fc800078e000a */
[----:B------:R-:W-:-:S05]  /*2110*/  IMAD.MOV.U32 R15, RZ, RZ, RZ ;  /* 0x000000ffff0f7224 */ /* 0x000fca00078e00ff */
[----:B------:R3:W-:Y:S02]  /*2120*/  REDG.E.ADD.64.STRONG.GPU desc[UR16][R10.64], R14 ;  /* 0x0000000e0a00798e */ /* 0x0007e4000c12e510 */
.L_x_162:
[----:B------:R-:W-:Y:S05]  /*2130*/  BSYNC.RECONVERGENT B1 ;  /* 0x0000000000017941 */ /* 0x000fea0003800200 */
.L_x_161:
[----:B------:R-:W-:-:S07]  /*2140*/  VIADD R9, R9, 0x4 ;  /* 0x0000000409097836 */ /* 0x000fce0000000000 */
.L_x_154:
[----:B------:R-:W-:Y:S01]  /*2150*/  ISETP.NE.AND P0, PT, R16, RZ, PT ;  /* 0x000000ff1000720c */ /* 0x000fe20003f05270 */
[----:B------:R-:W-:-:S12]  /*2160*/  BSSY.RECONVERGENT B1, `(.L_x_153) ;  /* 0x0000029000017945 */ /* 0x000fd80003800200 */
[----:B------:R-:W-:Y:S05]  /*2170*/  @!P0 BRA `(.L_x_163) ;  /* 0x00000000009c8947 */ /* 0x000fea0003800000 */
[----:B------:R-:W-:-:S13]  /*2180*/  ISETP.NE.AND P0, PT, R19, RZ, PT ;  /* 0x000000ff1300720c */ /* 0x000fda0003f05270 */
[----:B------:R-:W-:Y:S05]  /*2190*/  @!P0 BRA `(.L_x_164) ;  /* 0x0000000000648947 */ /* 0x000fea0003800000 */
[----:B0123--:R-:W-:Y:S01]  /*21a0*/  IMAD R10, R9, 0x400, R2 ;  /* 0x00000400090a7824 */ /* 0x00ffe200078e0202 */
[----:B------:R-:W-:Y:S04]  /*21b0*/  BSSY.RECONVERGENT B2, `(.L_x_165) ;  /* 0x000000c000027945 */ /* 0x000fe80003800200 */
[----:B------:R-:W0:Y:S04]  /*21c0*/  LDS R8, [R10] ;  /* 0x000000000a087984 */ /* 0x000e280000000800 */
[----:B------:R-:W1:Y:S01]  /*21d0*/  LDS R12, [R10+0x400] ;  /* 0x000400000a0c7984 */ /* 0x000e620000000800 */
[----:B0-----:R-:W-:-:S02]  /*21e0*/  ISETP.NE.AND P0, PT, R8, RZ, PT ;  /* 0x000000ff0800720c */ /* 0x001fc40003f05270 */
[----:B-1----:R-:W-:-:S11]  /*21f0*/  ISETP.NE.AND P1, PT, R12, RZ, PT ;  /* 0x000000ff0c00720c */ /* 0x002fd60003f25270 */
[----:B------:R-:W-:Y:S05]  /*2200*/  @!P0 BRA `(.L_x_166) ;  /* 0x0000000000188947 */ /* 0x000fea0003800000 */
[----:B------:R-:W0:Y:S01]  /*2210*/  LDC.64 R10, c[0x0][0x380] ;  /* 0x0000e000ff0a7b82 */ /* 0x000e220000000a00 */
[----:B------:R-:W-:-:S05]  /*2220*/  LEA R15, R9, R0, 0x8 ;  /* 0x00000000090f7211 */ /* 0x000fca00078e40ff */
[----:B0-----:R-:W-:-:S04]  /*2230*/  IMAD.WIDE.U32 R14, R15, 0x8, R10 ;  /* 0x000000080f0e7825 */ /* 0x001fc800078e000a */
[----:B------:R-:W-:Y:S02]  /*2240*/  IMAD.MOV.U32 R10, RZ, RZ, R8 ;  /* 0x000000ffff0a7224 */ /* 0x000fe400078e0008 */
[----:B------:R-:W-:-:S05]  /*2250*/  IMAD.MOV.U32 R11, RZ, RZ, RZ ;  /* 0x000000ffff0b7224 */ /* 0x000fca00078e00ff */
[----:B------:R0:W-:Y:S02]  /*2260*/  REDG.E.ADD.64.STRONG.GPU desc[UR16][R14.64], R10 ;  /* 0x0000000a0e00798e */ /* 0x0001e4000c12e510 */
.L_x_166:
[----:B------:R-:W-:Y:S05]  /*2270*/  BSYNC.RECONVERGENT B2 ;  /* 0x0000000000027941 */ /* 0x000fea0003800200 */
.L_x_165:
[----:B------:R-:W-:Y:S04]  /*2280*/  BSSY.RECONVERGENT B2, `(.L_x_167) ;  /* 0x0000009000027945 */ /* 0x000fe80003800200 */
[----:B------:R-:W-:Y:S05]  /*2290*/  @!P1 BRA `(.L_x_168) ;  /* 0x00000000001c9947 */ /* 0x000fea0003800000 */
[----:B0-----:R-:W0:Y:S01]  /*22a0*/  LDC.64 R10, c[0x0][0x380] ;  /* 0x0000e000ff0a7b82 */ /* 0x001e220000000a00 */
[----:B------:R-:W-:-:S04]  /*22b0*/  IMAD R8, R9, 0x100, R0 ;  /* 0x0000010009087824 */ /* 0x000fc800078e0200 */
[----:B------:R-:W-:-:S04]  /*22c0*/  VIADD R15, R8, 0x100 ;  /* 0x00000100080f7836 */ /* 0x000fc80000000000 */
[----:B0-----:R-:W-:-:S04]  /*22d0*/  IMAD.WIDE.U32 R14, R15, 0x8, R10 ;  /* 0x000000080f0e7825 */ /* 0x001fc800078e000a */
[----:B------:R-:W-:Y:S02]  /*22e0*/  IMAD.MOV.U32 R10, RZ, RZ, R12 ;  /* 0x000000ffff0a7224 */ /* 0x000fe400078e000c */
[----:B------:R-:W-:-:S05]  /*22f0*/  IMAD.MOV.U32 R11, RZ, RZ, RZ ;  /* 0x000000ffff0b7224 */ /* 0x000fca00078e00ff */
[----:B------:R1:W-:Y:S02]  /*2300*/  REDG.E.ADD.64.STRONG.GPU desc[UR16][R14.64], R10 ;  /* 0x0000000a0e00798e */ /* 0x0003e4000c12e510 */
.L_x_168:
[----:B------:R-:W-:Y:S05]  /*2310*/  BSYNC.RECONVERGENT B2 ;  /* 0x0000000000027941 */ /* 0x000fea0003800200 */
.L_x_167:
[----:B------:R-:W-:-:S07]  /*2320*/  IADD3 R9, PT, PT, R9, 0x2, RZ ;  /* 0x0000000209097810 */ /* 0x000fce0007ffe0ff */
.L_x_164:
[----:B------:R-:W-:-:S13]  /*2330*/  ISETP.NE.AND P0, PT, R7, RZ, PT ;  /* 0x000000ff0700720c */ /* 0x000fda0003f05270 */
[----:B------:R-:W-:Y:S05]  /*2340*/  @!P0 BRA `(.L_x_163) ;  /* 0x0000000000288947 */ /* 0x000fea0003800000 */
[----:B------:R-:W-:-:S05]  /*2350*/  IMAD R8, R9, 0x400, R2 ;  /* 0x0000040009087824 */ /* 0x000fca00078e0202 */
[----:B------:R-:W4:Y:S02]  /*2360*/  LDS R12, [R8] ;  /* 0x00000000080c7984 */ /* 0x000f240000000800 */
[----:B----4-:R-:W-:-:S13]  /*2370*/  ISETP.NE.AND P0, PT, R12, RZ, PT ;  /* 0x000000ff0c00720c */ /* 0x010fda0003f05270 */
[----:B------:R-:W-:Y:S05]  /*2380*/  @!P0 BRA `(.L_x_163) ;  /* 0x0000000000188947 */ /* 0x000fea0003800000 */
[----:B0123--:R-:W0:Y:S01]  /*2390*/  LDC.64 R10, c[0x0][0x380] ;  /* 0x0000e000ff0a7b82 */ /* 0x00fe220000000a00 */
[----:B------:R-:W-:-:S04]  /*23a0*/  IMAD R9, R9, 0x100, R0 ;  /* 0x0000010009097824 */ /* 0x000fc800078e0200 */
[----:B0-----:R-:W-:-:S04]  /*23b0*/  IMAD.WIDE.U32 R8, R9, 0x8, R10 ;  /* 0x0000000809087825 */ /* 0x001fc800078e000a */
[----:B------:R-:W-:Y:S02]  /*23c0*/  IMAD.MOV.U32 R10, RZ, RZ, R12 ;  /* 0x000000ffff0a7224 */ /* 0x000fe400078e000c */
[----:B------:R-:W-:-:S05]  /*23d0*/  IMAD.MOV.U32 R11, RZ, RZ, RZ ;  /* 0x000000ffff0b7224 */ /* 0x000fca00078e00ff */
[----:B------:R4:W-:Y:S02]  /*23e0*/  REDG.E.ADD.64.STRONG.GPU desc[UR16][R8.64], R10 ;  /* 0x0000000a0800798e */ /* 0x0009e4000c12e510 */
.L_x_163:
[----:B------:R-:W-:Y:S05]  /*23f0*/  BSYNC.RECONVERGENT B1 ;  /* 0x0000000000017941 */ /* 0x000fea0003800200 */
.L_x_153:
[----:B------:R-:W-:-:S13]  /*2400*/  ISETP.GT.U32.AND P0, PT, R0, 0x7f, PT ;  /* 0x0000007f0000780c */ /* 0x000fda0003f04070 */
[----:B------:R-:W-:Y:S05]  /*2410*/  @P0 BRA `(.L_x_134) ;  /* 0x0000000800a00947 */ /* 0x000fea0003800000 */
[----:B------:R-:W-:Y:S01]  /*2420*/  ISETP.GE.U32.AND P0, PT, R13, 0x7, PT ;  /* 0x000000070d00780c */ /* 0x000fe20003f06070 */
[----:B----4-:R-:W-:-:S12]  /*2430*/  IMAD.MOV.U32 R9, RZ, RZ, RZ ;  /* 0x000000ffff097224 */ /* 0x010fd800078e00ff */
[----:B------:R-:W-:Y:S05]  /*2440*/  @!P0 BRA `(.L_x_169) ;  /* 0x0000000400248947 */ /* 0x000fea0003800000 */
[----:B------:R-:W4:Y:S01]  /*2450*/  LDC.64 R8, c[0x0][0x380] ;  /* 0x0000e000ff087b82 */ /* 0x000f220000000a00 */
[----:B0123--:R-:W-:-:S07]  /*2460*/  IMAD.MOV.U32 R15, RZ, RZ, RZ ;  /* 0x000000ffff0f7224 */ /* 0x00ffce00078e00ff */
.L_x_186:
[C---:B01234-:R-:W-:Y:S01]  /*2470*/  LEA R12, R15.reuse, R2, 0xa ;  /* 0x000000020f0c7211 */ /* 0x05ffe200078e50ff */
[C---:B------:R-:W-:Y:S01]  /*2480*/  IMAD R11, R15.reuse, 0x100, R0 ;  /* 0x000001000f0b7824 */ /* 0x040fe200078e0200 */
[----:B------:R-:W-:Y:S01]  /*2490*/  BSSY.RECONVERGENT B1, `(.L_x_170) ;  /* 0x0000011000017945 */ /* 0x000fe20003800200 */
[----:B------:R-:W-:Y:S02]  /*24a0*/  VIADD R15, R15, 0x8 ;  /* 0x000000080f0f7836 */ /* 0x000fe40000000000 */
[----:B------:R-:W0:Y:S01]  /*24b0*/  LDS R14, [R12+0x200] ;  /* 0x000200000c0e7984 */ /* 0x000e220000000800 */
[----:B----4-:R-:W-:-:S03]  /*24c0*/  IMAD.WIDE.U32 R10, R11, 0x8, R8 ;  /* 0x000000080b0a7825 */ /* 0x010fc600078e0008 */
[----:B------:R-:W1:Y:S04]  /*24d0*/  LDS R20, [R12+0x600] ;  /* 0x000600000c147984 */ /* 0x000e680000000800 */
[----:B------:R2:W3:Y:S04]  /*24e0*/  LDS R21, [R12+0xa00] ;  /* 0x000a00000c157984 */ /* 0x0004e80000000800 */
[----:B------:R2:W4:Y:S04]  /*24f0*/  LDS R22, [R12+0xe00] ;  /* 0x000e00000c167984 */ /* 0x0005280000000800 */
[----:B------:R2:W2:Y:S04]  /*2500*/  LDS R23, [R12+0x1200] ;  /* 0x001200000c177984 */ /* 0x0004a80000000800 */
[----:B------:R0:W2:Y:S04]  /*2510*/  LDS R24, [R12+0x1600] ;  /* 0x001600000c187984 */ /* 0x0000a80000000800 */
[----:B------:R0:W2:Y:S04]  /*2520*/  LDS R25, [R12+0x1a00] ;  /* 0x001a00000c197984 */ /* 0x0000a80000000800 */
[----:B------:R0:W2:Y:S02]  /*2530*/  LDS R26, [R12+0x1e00] ;  /* 0x001e00000c1a7984 */ /* 0x0000a40000000800 */
[----:B0-----:R-:W-:-:S02]  /*2540*/  ISETP.NE.AND P0, PT, R14, RZ, PT ;  /* 0x000000ff0e00720c */ /* 0x001fc40003f05270 */
[----:B-1----:R-:W-:-:S11]  /*2550*/  ISETP.NE.AND P1, PT, R20, RZ, PT ;  /* 0x000000ff1400720c */ /* 0x002fd60003f25270 */
[----:B---34-:R-:W-:Y:S05]  /*2560*/  @!P0 BRA `(.L_x_171) ;  /* 0x00000000000c8947 */ /* 0x018fea0003800000 */
[----:B--2---:R-:W-:Y:S02]  /*2570*/  IMAD.MOV.U32 R12, RZ, RZ, R14 ;  /* 0x000000ffff0c7224 */ /* 0x004fe400078e000e */
[----:B------:R-:W-:-:S05]  /*2580*/  IMAD.MOV.U32 R13, RZ, RZ, RZ ;  /* 0x000000ffff0d7224 */ /* 0x000fca00078e00ff */
[----:B------:R0:W-:Y:S02]  /*2590*/  REDG.E.ADD.64.STRONG.GPU desc[UR16][R10.64+0x400], R12 ;  /* 0x0004000c0a00798e */ /* 0x0001e4000c12e510 */
.L_x_171:
[----:B------:R-:W-:Y:S05]  /*25a0*/  BSYNC.RECONVERGENT B1 ;  /* 0x0000000000017941 */ /* 0x000fea0003800200 */
.L_x_170:
[----:B------:R-:W-:Y:S04]  /*25b0*/  BSSY.RECONVERGENT B1, `(.L_x_172) ;  /* 0x0000005000017945 */ /* 0x000fe80003800200 */
[----:B------:R-:W-:Y:S05]  /*25c0*/  @!P1 BRA `(.L_x_173) ;  /* 0x00000000000c9947 */ /* 0x000fea0003800000 */
[----:B0-2---:R-:W-:Y:S02]  /*25d0*/  IMAD.MOV.U32 R12, RZ, RZ, R20 ;  /* 0x000000ffff0c7224 */ /* 0x005fe400078e0014 */
[----:B------:R-:W-:-:S05]  /*25e0*/  IMAD.MOV.U32 R13, RZ, RZ, RZ ;  /* 0x000000ffff0d7224 */ /* 0x000fca00078e00ff */
[----:B------:R1:W-:Y:S02]  /*25f0*/  REDG.E.ADD.64.STRONG.GPU desc[UR16][R10.64+0xc00], R12 ;  /* 0x000c000c0a00798e */ /* 0x0003e4000c12e510 */
.L_x_173:
[----:B------:R-:W-:Y:S05]  /*2600*/  BSYNC.RECONVERGENT B1 ;  /* 0x0000000000017941 */ /* 0x000fea0003800200 */
.L_x_172:
[----:B------:R-:W-:Y:S01]  /*2610*/  ISETP.NE.AND P6, PT, R21, RZ, PT ;  /* 0x000000ff1500720c */ /* 0x000fe20003fc5270 */
[----:B------:R-:W-:Y:S01]  /*2620*/  BSSY.RECONVERGENT B1, `(.L_x_174) ;  /* 0x000000b000017945 */ /* 0x000fe20003800200 */
[----:B------:R-:W-:Y:S02]  /*2630*/  ISETP.NE.AND P0, PT, R15, R6, PT ;  /* 0x000000060f00720c */ /* 0x000fe40003f05270 */
[----:B------:R-:W-:Y:S02]  /*2640*/  ISETP.NE.AND P1, PT, R22, RZ, PT ;  /* 0x000000ff1600720c */ /* 0x000fe40003f25270 */
[----:B--2---:R-:W-:Y:S02]  /*2650*/  ISETP.NE.AND P2, PT, R23, RZ, PT ;  /* 0x000000ff1700720c */ /* 0x004fe40003f45270 */
[----:B------:R-:W-:Y:S02]  /*2660*/  ISETP.NE.AND P3, PT, R24, RZ, PT ;  /* 0x000000ff1800720c */ /* 0x000fe40003f65270 */
[----:B------:R-:W-:-:S02]  /*2670*/  ISETP.NE.AND P4, PT, R25, RZ, PT ;  /* 0x000000ff1900720c */ /* 0x000fc40003f85270 */
[----:B------:R-:W-:Y:S01]  /*2680*/  ISETP.NE.AND P5, PT, R26, RZ, PT ;  /* 0x000000ff1a00720c */ /* 0x000fe20003fa5270 */
[----:B------:R-:W-:-:S12]  /*2690*/  @!P6 BRA `(.L_x_175) ;  /* 0x00000000000ce947 */ /* 0x000fd80003800000 */
[----:B01----:R-:W-:Y:S01]  /*26a0*/  MOV R12, R21 ;  /* 0x00000015000c7202 */ /* 0x003fe20000000f00 */
[----:B------:R-:W-:-:S05]  /*26b0*/  IMAD.MOV.U32 R13, RZ, RZ, RZ ;  /* 0x000000ffff0d7224 */ /* 0x000fca00078e00ff */
[----:B------:R2:W-:Y:S02]  /*26c0*/  REDG.E.ADD.64.STRONG.GPU desc[UR16][R10.64+0x1400], R12 ;  /* 0x0014000c0a00798e */ /* 0x0005e4000c12e510 */
.L_x_175:
[----:B------:R-:W-:Y:S05]  /*26d0*/  BSYNC.RECONVERGENT B1 ;  /* 0x0000000000017941 */ /* 0x000fea0003800200 */
.L_x_174:
[----:B------:R-:W-:Y:S04]  /*26e0*/  BSSY.RECONVERGENT B1, `(.L_x_176) ;  /* 0x0000005000017945 */ /* 0x000fe80003800200 */
[----:B------:R-:W-:Y:S05]  /*26f0*/  @!P1 BRA `(.L_x_177) ;  /* 0x00000000000c9947 */ /* 0x000fea0003800000 */
[----:B012---:R-:W-:Y:S02]  /*2700*/  IMAD.MOV.U32 R12, RZ, RZ, R22 ;  /* 0x000000ffff0c7224 */ /* 0x007fe400078e0016 */
[----:B------:R-:W-:-:S05]  /*2710*/  IMAD.MOV.U32 R13, RZ, RZ, RZ ;  /* 0x000000ffff0d7224 */ /* 0x000fca00078e00ff */
[----:B------:R3:W-:Y:S02]  /*2720*/  REDG.E.ADD.64.STRONG.GPU desc[UR16][R10.64+0x1c00], R12 ;  /* 0x001c000c0a00798e */ /* 0x0007e4000c12e510 */
.L_x_177:
[----:B------:R-:W-:Y:S05]  /*2730*/  BSYNC.RECONVERGENT B1 ;  /* 0x0000000000017941 */ /* 0x000fea0003800200 */
.L_x_176:
[----:B------:R-:W-:Y:S04]  /*2740*/  BSSY.RECONVERGENT B1, `(.L_x_178) ;  /* 0x0000005000017945 */ /* 0x000fe80003800200 */
[----:B------:R-:W-:Y:S05]  /*2750*/  @!P2 BRA `(.L_x_179) ;  /* 0x00000000000ca947 */ /* 0x000fea0003800000 */
[----:B0123--:R-:W-:Y:S02]  /*2760*/  IMAD.MOV.U32 R12, RZ, RZ, R23 ;  /* 0x000000ffff0c7224 */ /* 0x00ffe400078e0017 */
[----:B------:R-:W-:-:S05]  /*2770*/  IMAD.MOV.U32 R13, RZ, RZ, RZ ;  /* 0x000000ffff0d7224 */ /* 0x000fca00078e00ff */
[----:B------:R4:W-:Y:S02]  /*2780*/  REDG.E.ADD.64.STRONG.GPU desc[UR16][R10.64+0x2400], R12 ;  /* 0x0024000c0a00798e */ /* 0x0009e4000c12e510 */
.L_x_179:
[----:B------:R-:W-:Y:S05]  /*2790*/  BSYNC.RECONVERGENT B1 ;  /* 0x0000000000017941 */ /* 0x000fea0003800200 */
.L_x_178:
[----:B------:R-:W-:Y:S04]  /*27a0*/  BSSY.RECONVERGENT B1, `(.L_x_180) ;  /* 0x0000005000017945 */ /* 0x000fe80003800200 */
[----:B------:R-:W-:Y:S05]  /*27b0*/  @!P3 BRA `(.L_x_181) ;  /* 0x00000000000cb947 */ /* 0x000fea0003800000 */
[----:B01234-:R-:W-:Y:S02]  /*27c0*/  HFMA2 R13, -RZ, RZ, 0, 0 ;  /* 0x00000000ff0d7431 */ /* 0x01ffe400000001ff */
[----:B------:R-:W-:-:S05]  /*27d0*/  IMAD.MOV.U32 R12, RZ, RZ, R24 ;  /* 0x000000ffff0c7224 */ /* 0x000fca00078e0018 */
[----:B------:R0:W-:Y:S02]  /*27e0*/  REDG.E.ADD.64.STRONG.GPU desc[UR16][R10.64+0x2c00], R12 ;  /* 0x002c000c0a00798e */ /* 0x0001e4000c12e510 */
.L_x_181:
[----:B------:R-:W-:Y:S05]  /*27f0*/  BSYNC.RECONVERGENT B1 ;  /* 0x0000000000017941 */ /* 0x000fea0003800200 */
.L_x_180:
[----:B------:R-:W-:Y:S04]  /*2800*/  BSSY.RECONVERGENT B1, `(.L_x_182) ;  /* 0x0000005000017945 */ /* 0x000fe80003800200 */
[----:B------:R-:W-:Y:S05]  /*2810*/  @!P4 BRA `(.L_x_183) ;  /* 0x00000000000cc947 */ /* 0x000fea0003800000 */
[----:B01234-:R-:W-:Y:S02]  /*2820*/  IMAD.MOV.U32 R12, RZ, RZ, R25 ;  /* 0x000000ffff0c7224 */ /* 0x01ffe400078e0019 */
[----:B------:R-:W-:-:S05]  /*2830*/  IMAD.MOV.U32 R13, RZ, RZ, RZ ;  /* 0x000000ffff0d7224 */ /* 0x000fca00078e00ff */
[----:B------:R0:W-:Y:S02]  /*2840*/  REDG.E.ADD.64.STRONG.GPU desc[UR16][R10.64+0x3400], R12 ;  /* 0x0034000c0a00798e */ /* 0x0001e4000c12e510 */
.L_x_183:
[----:B------:R-:W-:Y:S05]  /*2850*/  BSYNC.RECONVERGENT B1 ;  /* 0x0000000000017941 */ /* 0x000fea0003800200 */
.L_x_182:
[----:B------:R-:W-:Y:S04]  /*2860*/  BSSY.RECONVERGENT B1, `(.L_x_184) ;  /* 0x0000005000017945 */ /* 0x000fe80003800200 */
[----:B------:R-:W-:Y:S05]  /*2870*/  @!P5 BRA `(.L_x_185) ;  /* 0x00000000000cd947 */ /* 0x000fea0003800000 */
[----:B01234-:R-:W-:Y:S02]  /*2880*/  IMAD.MOV.U32 R12, RZ, RZ, R26 ;  /* 0x000000ffff0c7224 */ /* 0x01ffe400078e001a */
[----:B------:R-:W-:-:S05]  /*2890*/  IMAD.MOV.U32 R13, RZ, RZ, RZ ;  /* 0x000000ffff0d7224 */ /* 0x000fca00078e00ff */
[----:B------:R0:W-:Y:S02]  /*28a0*/  REDG.E.ADD.64.STRONG.GPU desc[UR16][R10.64+0x3c00], R12 ;  /* 0x003c000c0a00798e */ /* 0x0001e4000c12e510 */
.L_x_185:
[----:B------:R-:W-:Y:S05]  /*28b0*/  BSYNC.RECONVERGENT B1 ;  /* 0x0000000000017941 */ /* 0x000fea0003800200 */
.L_x_184:
[----:B------:R-:W-:Y:S05]  /*28c0*/  @P0 BRA `(.L_x_186) ;  /* 0xfffffff800e80947 */ /* 0x000fea000383ffff */
[----:B------:R-:W-:-:S07]  /*28d0*/  IMAD.MOV.U32 R9, RZ, RZ, R6 ;  /* 0x000000ffff097224 */ /* 0x000fce00078e0006 */
.L_x_169:
[----:B------:R-:W-:-:S13]  /*28e0*/  ISETP.NE.AND P0, PT, R17, RZ, PT ;  /* 0x000000ff1100720c */ /* 0x000fda0003f05270 */
[----:B------:R-:W-:Y:S05]  /*28f0*/  @!P0 BRA `(.L_x_134) ;  /* 0x0000000400688947 */ /* 0x000fea0003800000 */
[----:B------:R-:W-:-:S13]  /*2900*/  ISETP.GE.U32.AND P0, PT, R18, 0x3, PT ;  /* 0x000000031200780c */ /* 0x000fda0003f06070 */
[----:B------:R-:W-:Y:S05]  /*2910*/  @!P0 BRA `(.L_x_187) ;  /* 0x0000000000c08947 */ /* 0x000fea0003800000 */
[----:B------:R-:W-:Y:S01]  /*2920*/  IMAD R8, R9, 0x400, R2 ;  /* 0x0000040009087824 */ /* 0x000fe200078e0202 */
[----:B------:R-:W-:Y:S04]  /*2930*/  BSSY.RECONVERGENT B1, `(.L_x_188) ;  /* 0x000000f000017945 */ /* 0x000fe80003800200 */
[----:B01234-:R-:W0:Y:S04]  /*2940*/  LDS R12, [R8+0x200] ;  /* 0x00020000080c7984 */ /* 0x01fe280000000800 */
        /* <DEDUP_REMOVED lines=9> */
[----:B------:R-:W-:-:S05]  /*29e0*/  LEA R13, R9, R0, 0x8 ;  /* 0x00000000090d7211 */ /* 0x000fca00078e40ff */
[----:B0-----:R-:W-:-:S04]  /*29f0*/  IMAD.WIDE.U32 R10, R13, 0x8, R10 ;  /* 0x000000080d0a7825 */ /* 0x001fc800078e000a */
[----:B------:R-:W-:-:S05]  /*2a00*/  IMAD.MOV.U32 R13, RZ, RZ, RZ ;  /* 0x000000ffff0d7224 */ /* 0x000fca00078e00ff */
[----:B------:R0:W-:Y:S02]  /*2a10*/  REDG.E.ADD.64.STRONG.GPU desc[UR16][R10.64+0x400], R12 ;  /* 0x0004000c0a00798e */ /* 0x0001e4000c12e510 */
.L_x_189:
[----:B------:R-:W-:Y:S05]  /*2a20*/  BSYNC.RECONVERGENT B1 ;  /* 0x0000000000017941 */ /* 0x000fea0003800200 */
.L_x_188:
[----:B------:R-:W-:Y:S04]  /*2a30*/  BSSY.RECONVERGENT B1, `(.L_x_190) ;  /* 0x0000009000017945 */ /* 0x000fe80003800200 */
[----:B------:R-:W-:Y:S05]  /*2a40*/  @!P1 BRA `(.L_x_191) ;  /* 0x00000000001c9947 */ /* 0x000fea0003800000 */
[----:B0-----:R-:W0:Y:S01]  /*2a50*/  LDC.64 R10, c[0x0][0x380] ;  /* 0x0000e000ff0a7b82 */ /* 0x001e220000000a00 */
[----:B------:R-:W-:Y:S02]  /*2a60*/  IMAD R13, R9, 0x100, R0 ;  /* 0x00000100090d7824 */ /* 0x000fe400078e0200 */
[----:B------:R-:W-:Y:S02]  /*2a70*/  IMAD.MOV.U32 R12, RZ, RZ, R14 ;  /* 0x000000ffff0c7224 */ /* 0x000fe400078e000e */
[----:B------:R-:W-:-:S04]  /*2a80*/  VIADD R13, R13, 0x100 ;  /* 0x000001000d0d7836 */ /* 0x000fc80000000000 */
[----:B0-----:R-:W-:-:S04]  /*2a90*/  IMAD.WIDE.U32 R10, R13, 0x8, R10 ;  /* 0x000000080d0a7825 */ /* 0x001fc800078e000a */
[----:B------:R-:W-:-:S05]  /*2aa0*/  IMAD.MOV.U32 R13, RZ, RZ, RZ ;  /* 0x000000ffff0d7224 */ /* 0x000fca00078e00ff */
[----:B------:R1:W-:Y:S02]  /*2ab0*/  REDG.E.ADD.64.STRONG.GPU desc[UR16][R10.64+0x400], R12 ;  /* 0x0004000c0a00798e */ /* 0x0003e4000c12e510 */
.L_x_191:
[----:B------:R-:W-:Y:S05]  /*2ac0*/  BSYNC.RECONVERGENT B1 ;  /* 0x0000000000017941 */ /* 0x000fea0003800200 */
.L_x_190:
[----:B------:R-:W-:Y:S04]  /*2ad0*/  BSSY.RECONVERGENT B1, `(.L_x_192) ;  /* 0x0000009000017945 */ /* 0x000fe80003800200 */
[----:B------:R-:W-:Y:S05]  /*2ae0*/  @!P2 BRA `(.L_x_193) ;  /* 0x00000000001ca947 */ /* 0x000fea0003800000 */
[----:B01----:R-:W0:Y:S01]  /*2af0*/  LDC.64 R10, c[0x0][0x380] ;  /* 0x0000e000ff0a7b82 */ /* 0x003e220000000a00 */
[----:B------:R-:W-:Y:S02]  /*2b00*/  IMAD R13, R9, 0x100, R0 ;  /* 0x00000100090d7824 */ /* 0x000fe400078e0200 */
[----:B------:R-:W-:-:S03]  /*2b10*/  IMAD.MOV.U32 R12, RZ, RZ, R15 ;  /* 0x000000ffff0c7224 */ /* 0x000fc600078e000f */
[----:B------:R-:W-:-:S05]  /*2b20*/  IADD3 R13, PT, PT, R13, 0x200, RZ ;  /* 0x000002000d0d7810 */ /* 0x000fca0007ffe0ff */
[----:B0-----:R-:W-:-:S04]  /*2b30*/  IMAD.WIDE.U32 R10, R13, 0x8, R10 ;  /* 0x000000080d0a7825 */ /* 0x001fc800078e000a */
[----:B------:R-:W-:-:S05]  /*2b40*/  IMAD.MOV.U32 R13, RZ, RZ, RZ ;  /* 0x000000ffff0d7224 */ /* 0x000fca00078e00ff */
[----:B------:R2:W-:Y:S02]  /*2b50*/  REDG.E.ADD.64.STRONG.GPU desc[UR16][R10.64+0x400], R12 ;  /* 0x0004000c0a00798e */ /* 0x0005e4000c12e510 */
.L_x_193:
[----:B------:R-:W-:Y:S05]  /*2b60*/  BSYNC.RECONVERGENT B1 ;  /* 0x0000000000017941 */ /* 0x000fea0003800200 */
.L_x_192:
        /* <DEDUP_REMOVED lines=9> */
.L_x_195:
[----:B------:R-:W-:Y:S05]  /*2c00*/  BSYNC.RECONVERGENT B1 ;  /* 0x0000000000017941 */ /* 0x000fea0003800200 */
.L_x_194:
[----:B------:R-:W-:-:S07]  /*2c10*/  IADD3 R9, PT, PT, R9, 0x4, RZ ;  /* 0x0000000409097810 */ /* 0x000fce0007ffe0ff */
.L_x_187:
[----:B------:R-:W-:-:S13]  /*2c20*/  ISETP.NE.AND P0, PT, R16, RZ, PT ;  /* 0x000000ff1000720c */ /* 0x000fda0003f05270 */
[----:B------:R-:W-:Y:S05]  /*2c30*/  @!P0 BRA `(.L_x_134) ;  /* 0x0000000000988947 */ /* 0x000fea0003800000 */
[----:B------:R-:W-:-:S13]  /*2c40*/  ISETP.NE.AND P0, PT, R19, RZ, PT ;  /* 0x000000ff1300720c */ /* 0x000fda0003f05270 */
[----:B------:R-:W-:Y:S05]  /*2c50*/  @!P0 BRA `(.L_x_196) ;  /* 0x0000000000648947 */ /* 0x000fea0003800000 */
[----:B01234-:R-:W-:Y:S01]  /*2c60*/  IMAD R10, R9, 0x400, R2 ;  /* 0x00000400090a7824 */ /* 0x01ffe200078e0202 */
[----:B------:R-:W-:Y:S04]  /*2c70*/  BSSY.RECONVERGENT B1, `(.L_x_197) ;  /* 0x000000c000017945 */ /* 0x000fe80003800200 */
[----:B------:R-:W0:Y:S04]  /*2c80*/  LDS R6, [R10+0x200] ;  /* 0x000200000a067984 */ /* 0x000e280000000800 */
[----:B------:R-:W1:Y:S01]  /*2c90*/  LDS R8, [R10+0x600] ;  /* 0x000600000a087984 */ /* 0x000e620000000800 */
[----:B0-----:R-:W-:-:S02]  /*2ca0*/  ISETP.NE.AND P0, PT, R6, RZ, PT ;  /* 0x000000ff0600720c */ /* 0x001fc40003f05270 */
[----:B-1----:R-:W-:-:S11]  /*2cb0*/  ISETP.NE.AND P1, PT, R8, RZ, PT ;  /* 0x000000ff0800720c */ /* 0x002fd60003f25270 */
[----:B------:R-:W-:Y:S05]  /*2cc0*/  @!P0 BRA `(.L_x_198) ;  /* 0x0000000000188947 */ /* 0x000fea0003800000 */
[----:B------:R-:W0:Y:S01]  /*2cd0*/  LDC.64 R10, c[0x0][0x380] ;  /* 0x0000e000ff0a7b82 */ /* 0x000e220000000a00 */
[----:B------:R-:W-:-:S04]  /*2ce0*/  IMAD R13, R9, 0x100, R0 ;  /* 0x00000100090d7824 */ /* 0x000fc800078e0200 */
[----:B0-----:R-:W-:-:S04]  /*2cf0*/  IMAD.WIDE.U32 R12, R13, 0x8, R10 ;  /* 0x000000080d0c7825 */ /* 0x001fc800078e000a */
[----:B------:R-:W-:Y:S02]  /*2d00*/  IMAD.MOV.U32 R10, RZ, RZ, R6 ;  /* 0x000000ffff0a7224 */ /* 0x000fe400078e0006 */
[----:B------:R-:W-:-:S05]  /*2d10*/  IMAD.MOV.U32 R11, RZ, RZ, RZ ;  /* 0x000000ffff0b7224 */ /* 0x000fca00078e00ff */
[----:B------:R0:W-:Y:S02]  /*2d20*/  REDG.E.ADD.64.STRONG.GPU desc[UR16][R12.64+0x400], R10 ;  /* 0x0004000a0c00798e */ /* 0x0001e4000c12e510 */
.L_x_198:
[----:B------:R-:W-:Y:S05]  /*2d30*/  BSYNC.RECONVERGENT B1 ;  /* 0x0000000000017941 */ /* 0x000fea0003800200 */
.L_x_197:
[----:B------:R-:W-:Y:S04]  /*2d40*/  BSSY.RECONVERGENT B1, `(.L_x_199) ;  /* 0x0000009000017945 */ /* 0x000fe80003800200 */
[----:B------:R-:W-:Y:S05]  /*2d50*/  @!P1 BRA `(.L_x_200) ;  /* 0x00000000001c9947 */ /* 0x000fea0003800000 */
[----:B0-----:R-:W0:Y:S01]  /*2d60*/  LDC.64 R10, c[0x0][0x380] ;  /* 0x0000e000ff0a7b82 */ /* 0x001e220000000a00 */
[----:B------:R-:W-:-:S04]  /*2d70*/  IMAD R6, R9, 0x100, R0 ;  /* 0x0000010009067824 */ /* 0x000fc800078e0200 */
[----:B------:R-:W-:-:S04]  /*2d80*/  VIADD R13, R6, 0x100 ;  /* 0x00000100060d7836 */ /* 0x000fc80000000000 */
[----:B0-----:R-:W-:Y:S01]  /*2d90*/  IMAD.WIDE.U32 R12, R13, 0x8, R10 ;  /* 0x000000080d0c7825 */ /* 0x001fe200078e000a */
[----:B------:R-:W-:-:S03]  /*2da0*/  MOV R10, R8 ;  /* 0x00000008000a7202 */ /* 0x000fc60000000f00 */
[----:B------:R-:W-:-:S05]  /*2db0*/  IMAD.MOV.U32 R11, RZ, RZ, RZ ;  /* 0x000000ffff0b7224 */ /* 0x000fca00078e00ff */
[----:B------:R1:W-:Y:S02]  /*2dc0*/  REDG.E.ADD.64.STRONG.GPU desc[UR16][R12.64+0x400], R10 ;  /* 0x0004000a0c00798e */ /* 0x0003e4000c12e510 */
.L_x_200:
[----:B------:R-:W-:Y:S05]  /*2dd0*/  BSYNC.RECONVERGENT B1 ;  /* 0x0000000000017941 */ /* 0x000fea0003800200 */
.L_x_199:
[----:B------:R-:W-:-:S07]  /*2de0*/  VIADD R9, R9, 0x2 ;  /* 0x0000000209097836 */ /* 0x000fce0000000000 */
.L_x_196:
[----:B------:R-:W-:-:S13]  /*2df0*/  ISETP.NE.AND P0, PT, R7, RZ, PT ;  /* 0x000000ff0700720c */ /* 0x000fda0003f05270 */
[----:B------:R-:W-:Y:S05]  /*2e00*/  @!P0 BRA `(.L_x_134) ;  /* 0x0000000000248947 */ /* 0x000fea0003800000 */
[----:B------:R-:W-:-:S05]  /*2e10*/  IMAD R6, R9, 0x400, R2 ;  /* 0x0000040009067824 */ /* 0x000fca00078e0202 */
[----:B------:R-:W5:Y:S02]  /*2e20*/  LDS R8, [R6+0x200] ;  /* 0x0002000006087984 */ /* 0x000f640000000800 */
[----:B-----5:R-:W-:-:S13]  /*2e30*/  ISETP.NE.AND P0, PT, R8, RZ, PT ;  /* 0x000000ff0800720c */ /* 0x020fda0003f05270 */
[----:B------:R-:W-:Y:S05]  /*2e40*/  @!P0 BRA `(.L_x_134) ;  /* 0x0000000000148947 */ /* 0x000fea0003800000 */
[----:B------:R-:W5:Y:S01]  /*2e50*/  LDC.64 R6, c[0x0][0x380] ;  /* 0x0000e000ff067b82 */ /* 0x000f620000000a00 */
[----:B------:R-:W-:-:S04]  /*2e60*/  IMAD R9, R9, 0x100, R0 ;  /* 0x0000010009097824 */ /* 0x000fc800078e0200 */
[----:B-----5:R-:W-:-:S04]  /*2e70*/  IMAD.WIDE.U32 R6, R9, 0x8, R6 ;  /* 0x0000000809067825 */ /* 0x020fc800078e0006 */
[----:B------:R-:W-:-:S05]  /*2e80*/  IMAD.MOV.U32 R9, RZ, RZ, RZ ;  /* 0x000000ffff097224 */ /* 0x000fca00078e00ff */
[----:B------:R0:W-:Y:S02]  /*2e90*/  REDG.E.ADD.64.STRONG.GPU desc[UR16][R6.64+0x400], R8 ;  /* 0x000400080600798e */ /* 0x0001e4000c12e510 */
.L_x_134:
[----:B------:R-:W-:Y:S05]  /*2ea0*/  BSYNC.RECONVERGENT B0 ;  /* 0x0000000000007941 */ /* 0x000fea0003800200 */
.L_x_133:
[----:B------:R-:W1:Y:S01]  /*2eb0*/  LDCU.64 UR4, c[0x0][0x390] ;  /* 0x00007200ff0477ac */ /* 0x000e620008000a00 */
[----:B------:R-:W-:-:S04]  /*2ec0*/  UIADD3 UR6, UP1, UPT, UR6, 0x1, URZ ;  /* 0x0000000106067890 */ /* 0x000fc8000ff3e0ff */
[----:B------:R-:W-:Y:S02]  /*2ed0*/  UIADD3.X UR7, UPT, UPT, URZ, UR7, URZ, UP1, !UPT ;  /* 0x00000007ff077290 */ /* 0x000fe40008ffe4ff */
[----:B-1----:R-:W-:-:S04]  /*2ee0*/  UIADD3 UR9, UP0, UPT, UR4, -0x1, URZ ;  /* 0xffffffff04097890 */ /* 0x002fc8000ff1e0ff */
[----:B------:R-:W-:-:S04]  /*2ef0*/  UIADD3.X UR10, UPT, UPT, UR5, -0x1, URZ, UP0, !UPT ;  /* 0xffffffff050a7890 */ /* 0x000fc800087fe4ff */
[----:B------:R-:W-:-:S04]  /*2f00*/  USHF.R.U64 UR9, UR9, 0x1e, UR10 ;  /* 0x0000001e09097899 */ /* 0x000fc8000800120a */
[----:B------:R-:W-:-:S04]  /*2f10*/  UIADD3 UR9, UP0, UPT, UR9, 0x1, URZ ;  /* 0x0000000109097890 */ /* 0x000fc8000ff1e0ff */
[----:B------:R-:W-:Y:S02]  /*2f20*/  ULEA.HI.X UR10, UR10, URZ, URZ, 0x2, UP0 ;  /* 0x000000ff0a0a7291 */ /* 0x000fe400080f14ff */
[----:B------:R-:W-:-:S04]  /*2f30*/  UISETP.LT.U32.AND UP0, UPT, UR9, UR4, UPT ;  /* 0x000000040900728c */ /* 0x000fc8000bf01070 */
[----:B------:R-:W-:-:S04]  /*2f40*/  UISETP.LT.U32.AND.EX UP0, UPT, UR10, UR5, UPT, UP0 ;  /* 0x000000050a00728c */ /* 0x000fc8000bf01100 */
[----:B------:R-:W-:Y:S02]  /*2f50*/  USEL UR4, UR9, UR4, UP0 ;  /* 0x0000000409047287 */ /* 0x000fe40008000000 */
[----:B------:R-:W-:Y:S02]  /*2f60*/  USEL UR5, UR10, UR5, UP0 ;  /* 0x000000050a057287 */ /* 0x000fe40008000000 */
[----:B------:R-:W-:-:S04]  /*2f70*/  UISETP.NE.U32.AND UP0, UPT, UR6, UR4, UPT ;  /* 0x000000040600728c */ /* 0x000fc8000bf05070 */
[----:B------:R-:W-:Y:S01]  /*2f80*/  UISETP.NE.AND.EX UP0, UPT, UR7, UR5, UPT, UP0 ;  /* 0x000000050700728c */ /* 0x000fe2000bf05300 */
[----:B------:R-:W-:Y:S08]  /*2f90*/  BAR.SYNC.DEFER_BLOCKING 0x0 ;  /* 0x0000000000007b1d */ /* 0x000ff00000010000 */
[----:B------:R-:W-:Y:S05]  /*2fa0*/  BRA.U UP0, `(.L_x_201) ;  /* 0xffffffd100807547 */ /* 0x000fea000b83ffff */
[----:B------:R-:W-:Y:S05]  /*2fb0*/  EXIT ;  /* 0x000000000000794d */ /* 0x000fea0003800000 */
.L_x_202:
        /* <DEDUP_REMOVED lines=12> */
.L_x_363:


//--------------------- .text._ZN3cub18CUB_300001_SM_10006detail10radix_sort31DeviceRadixSortSingleTileKernelINS1_5radix10policy_hubImNS0_8NullTypeEyE10Policy1000ELNS0_9SortOrderE0EmS6_yNS1_21identity_decomposer_tEEEvPKT1_PSB_PKT2_PSF_T3_iiT4_ --------------------------
	.section	.text._ZN3cub18CUB_300001_SM_10006detail10radix_sort31DeviceRadixSortSingleTileKernelINS1_5radix10policy_hubImNS0_8NullTypeEyE10Policy1000ELNS0_9SortOrderE0EmS6_yNS1_21identity_decomposer_tEEEvPKT1_PSB_PKT2_PSF_T3_iiT4_,"ax",@progbits
	.align	128
        .global         _ZN3cub18CUB_300001_SM_10006detail10radix_sort31DeviceRadixSortSingleTileKernelINS1_5radix10policy_hubImNS0_8NullTypeEyE10Policy1000ELNS0_9SortOrderE0EmS6_yNS1_21identity_decomposer_tEEEvPKT1_PSB_PKT2_PSF_T3_iiT4_
        .type           _ZN3cub18CUB_300001_SM_10006detail10radix_sort31DeviceRadixSortSingleTileKernelINS1_5radix10policy_hubImNS0_8NullTypeEyE10Policy1000ELNS0_9SortOrderE0EmS6_yNS1_21identity_decomposer_tEEEvPKT1_PSB_PKT2_PSF_T3_iiT4_,@function
        .size           _ZN3cub18CUB_300001_SM_10006detail10radix_sort31DeviceRadixSortSingleTileKernelINS1_5radix10policy_hubImNS0_8NullTypeEyE10Policy1000ELNS0_9SortOrderE0EmS6_yNS1_21identity_decomposer_tEEEvPKT1_PSB_PKT2_PSF_T3_iiT4_,(.L_x_364 - _ZN3cub18CUB_300001_SM_10006detail10radix_sort31DeviceRadixSortSingleTileKernelINS1_5radix10policy_hubImNS0_8NullTypeEyE10Policy1000ELNS0_9SortOrderE0EmS6_yNS1_21identity_decomposer_tEEEvPKT1_PSB_PKT2_PSF_T3_iiT4_)
        .other          _ZN3cub18CUB_300001_SM_10006detail10radix_sort31DeviceRadixSortSingleTileKernelINS1_5radix10policy_hubImNS0_8NullTypeEyE10Policy1000ELNS0_9SortOrderE0EmS6_yNS1_21identity_decomposer_tEEEvPKT1_PSB_PKT2_PSF_T3_iiT4_,@"STO_CUDA_ENTRY STV_DEFAULT"
_ZN3cub18CUB_300001_SM_10006detail10radix_sort31DeviceRadixSortSingleTileKernelINS1_5radix10policy_hubImNS0_8NullTypeEyE10Policy1000ELNS0_9SortOrderE0EmS6_yNS1_21identity_decomposer_tEEEvPKT1_PSB_PKT2_PSF_T3_iiT4_:
.text._ZN3cub18CUB_300001_SM_10006detail10radix_sort31DeviceRadixSortSingleTileKernelINS1_5radix10policy_hubImNS0_8NullTypeEyE10Policy1000ELNS0_9SortOrderE0EmS6_yNS1_21identity_decomposer_tEEEvPKT1_PSB_PKT2_PSF_T3_iiT4_:
[----:B------:R-:W-:Y:S01]  /*0000*/  LDC R1, c[0x0][0x37c] ;  /* 0x0000df00ff017b82 */ /* 0x000fe20000000800 */
[----:B------:R-:W0:Y:S01]  /*0010*/  S2R R0, SR_TID.X ;  /* 0x0000000000007919 */ /* 0x000e220000002100 */
[----:B------:R-:W1:Y:S06]  /*0020*/  LDCU UR4, c[0x0][0x3a0] ;  /* 0x00007400ff0477ac */ /* 0x000e6c0008000800 */
[----:B------:R-:W2:Y:S01]  /*0030*/  LDC.64 R4, c[0x0][0x380] ;  /* 0x0000e000ff047b82 */ /* 0x000ea20000000a00 */
[----:B------:R-:W-:Y:S01]  /*0040*/  IMAD.MOV.U32 R12, RZ, RZ, -0x1 ;  /* 0xffffffffff0c7424 */ /* 0x000fe200078e00ff */
[----:B------:R-:W3:Y:S01]  /*0050*/  LDCU.64 UR10, c[0x0][0x358] ;  /* 0x00006b00ff0a77ac */ /* 0x000ee20008000a00 */
[----:B------:R-:W-:-:S05]  /*0060*/  IMAD.MOV.U32 R13, RZ, RZ, -0x1 ;  /* 0xffffffffff0d7424 */ /* 0x000fca00078e00ff */
[----:B------:R-:W4:Y:S01]  /*0070*/  S2UR UR5, SR_CgaCtaId ;  /* 0x00000000000579c3 */ /* 0x000f220000008800 */
[----:B------:R-:W-:Y:S01]  /*0080*/  MOV R14, 0xffffffff ;  /* 0xffffffff000e7802 */ /* 0x000fe20000000f00 */
[----:B------:R-:W-:Y:S01]  /*0090*/  IMAD.MOV.U32 R15, RZ, RZ, -0x1 ;  /* 0xffffffffff0f7424 */ /* 0x000fe200078e00ff */
[----:B------:R-:W-:Y:S01]  /*00a0*/  MOV R26, 0xffffffff ;  /* 0xffffffff001a7802 */ /* 0x000fe20000000f00 */
[----:B------:R-:W-:Y:S02]  /*00b0*/  IMAD.MOV.U32 R16, RZ, RZ, -0x1 ;  /* 0xffffffffff107424 */ /* 0x000fe400078e00ff */
[----:B------:R-:W-:Y:S02]  /*00c0*/  IMAD.MOV.U32 R17, RZ, RZ, -0x1 ;  /* 0xffffffffff117424 */ /* 0x000fe400078e00ff */
[----:B------:R-:W-:Y:S02]  /*00d0*/  IMAD.MOV.U32 R18, RZ, RZ, -0x1 ;  /* 0xffffffffff127424 */ /* 0x000fe400078e00ff */
[----:B------:R-:W-:-:S02]  /*00e0*/  IMAD.MOV.U32 R19, RZ, RZ, -0x1 ;  /* 0xffffffffff137424 */ /* 0x000fc400078e00ff */
[----:B------:R-:W-:Y:S02]  /*00f0*/  IMAD.MOV.U32 R20, RZ, RZ, -0x1 ;  /* 0xffffffffff147424 */ /* 0x000fe400078e00ff */
[----:B------:R-:W-:Y:S02]  /*0100*/  IMAD.MOV.U32 R21, RZ, RZ, -0x1 ;  /* 0xffffffffff157424 */ /* 0x000fe400078e00ff */
[----:B------:R-:W-:Y:S02]  /*0110*/  IMAD.MOV.U32 R22, RZ, RZ, -0x1 ;  /* 0xffffffffff167424 */ /* 0x000fe400078e00ff */
[----:B------:R-:W-:Y:S02]  /*0120*/  IMAD.MOV.U32 R23, RZ, RZ, -0x1 ;  /* 0xffffffffff177424 */ /* 0x000fe400078e00ff */
[----:B------:R-:W-:Y:S02]  /*0130*/  IMAD.MOV.U32 R24, RZ, RZ, -0x1 ;  /* 0xffffffffff187424 */ /* 0x000fe400078e00ff */
[----:B------:R-:W-:-:S02]  /*0140*/  IMAD.MOV.U32 R25, RZ, RZ, -0x1 ;  /* 0xffffffffff197424 */ /* 0x000fc400078e00ff */
[----:B------:R-:W-:Y:S01]  /*0150*/  IMAD.MOV.U32 R27, RZ, RZ, -0x1 ;  /* 0xffffffffff1b7424 */ /* 0x000fe200078e00ff */
[----:B------:R-:W4:Y:S01]  /*0160*/  S2R R28, SR_LANEID ;  /* 0x00000000001c7919 */ /* 0x000f220000000000 */
[----:B0-----:R-:W-:Y:S01]  /*0170*/  IMAD R7, R0, 0x9, RZ ;  /* 0x0000000900077824 */ /* 0x001fe200078e02ff */
[----:B------:R-:W0:Y:S03]  /*0180*/  LDCU.64 UR6, c[0x0][0x3a8] ;  /* 0x00007500ff0677ac */ /* 0x000e260008000a00 */
[C---:B------:R-:W-:Y:S01]  /*0190*/  VIADD R2, R7.reuse, 0x1 ;  /* 0x0000000107027836 */ /* 0x040fe20000000000 */
[C---:B-1----:R-:W-:Y:S01]  /*01a0*/  ISETP.GE.AND P6, PT, R7.reuse, UR4, PT ;  /* 0x0000000407007c0c */ /* 0x042fe2000bfc6270 */
[C---:B------:R-:W-:Y:S01]  /*01b0*/  VIADD R3, R7.reuse, 0x3 ;  /* 0x0000000307037836 */ /* 0x040fe20000000000 */
[----:B------:R-:W1:Y:S01]  /*01c0*/  LDCU UR9, c[0x0][0x3ac] ;  /* 0x00007580ff0977ac */ /* 0x000e620008000800 */
[C---:B------:R-:W-:Y:S01]  /*01d0*/  VIADD R6, R7.reuse, 0x4 ;  /* 0x0000000407067836 */ /* 0x040fe20000000000 */
[----:B------:R-:W-:Y:S01]  /*01e0*/  ISETP.GE.AND P0, PT, R2, UR4, PT ;  /* 0x0000000402007c0c */ /* 0x000fe2000bf06270 */
[----:B------:R-:W-:Y:S01]  /*01f0*/  VIADD R2, R7, 0x2 ;  /* 0x0000000207027836 */ /* 0x000fe20000000000 */
[----:B------:R-:W-:Y:S01]  /*0200*/  ISETP.GE.AND P2, PT, R3, UR4, PT ;  /* 0x0000000403007c0c */ /* 0x000fe2000bf46270 */
[C---:B------:R-:W-:Y:S01]  /*0210*/  VIADD R8, R7.reuse, 0x5 ;  /* 0x0000000507087836 */ /* 0x040fe20000000000 */
[----:B------:R-:W-:Y:S01]  /*0220*/  ISETP.GE.AND P3, PT, R6, UR4, PT ;  /* 0x0000000406007c0c */ /* 0x000fe2000bf66270 */
[----:B------:R-:W-:Y:S01]  /*0230*/  IMAD.MOV.U32 R3, RZ, RZ, -0x1 ;  /* 0xffffffffff037424 */ /* 0x000fe200078e00ff */
[----:B------:R-:W-:Y:S01]  /*0240*/  ISETP.GE.AND P1, PT, R2, UR4, PT ;  /* 0x0000000402007c0c */ /* 0x000fe2000bf26270 */
[----:B------:R-:W-:Y:S01]  /*0250*/  IMAD.MOV.U32 R2, RZ, RZ, -0x1 ;  /* 0xffffffffff027424 */ /* 0x000fe200078e00ff */
[----:B------:R-:W-:Y:S01]  /*0260*/  ISETP.GE.AND P4, PT, R8, UR4, PT ;  /* 0x0000000408007c0c */ /* 0x000fe2000bf86270 */
[----:B------:R-:W-:-:S02]  /*0270*/  VIADD R6, R7, 0x6 ;  /* 0x0000000607067836 */ /* 0x000fc40000000000 */
[----:B--2---:R-:W-:-:S03]  /*0280*/  IMAD.WIDE.U32 R4, R7, 0x8, R4 ;  /* 0x0000000807047825 */ /* 0x004fc600078e0004 */
[----:B------:R-:W-:Y:S01]  /*0290*/  ISETP.GE.AND P5, PT, R6, UR4, PT ;  /* 0x0000000406007c0c */ /* 0x000fe2000bfa6270 */
[C---:B------:R-:W-:Y:S01]  /*02a0*/  VIADD R8, R7.reuse, 0x7 ;  /* 0x0000000707087836 */ /* 0x040fe20000000000 */
[----:B---3--:R2:W5:Y:S01]  /*02b0*/  @!P6 LDG.E.64 R2, desc[UR10][R4.64] ;  /* 0x0000000a0402e981 */ /* 0x008562000c1e1b00 */
[----:B------:R-:W-:-:S03]  /*02c0*/  VIADD R7, R7, 0x8 ;  /* 0x0000000807077836 */ /* 0x000fc60000000000 */
[----:B------:R2:W5:Y:S01]  /*02d0*/  @!P0 LDG.E.64 R12, desc[UR10][R4.64+0x8] ;  /* 0x0000080a040c8981 */ /* 0x000562000c1e1b00 */
[----:B------:R-:W-:Y:S02]  /*02e0*/  ISETP.GE.AND P6, PT, R8, UR4, PT ;  /* 0x0000000408007c0c */ /* 0x000fe4000bfc6270 */
[----:B------:R-:W-:Y:S01]  /*02f0*/  ISETP.GE.AND P0, PT, R7, UR4, PT ;  /* 0x0000000407007c0c */ /* 0x000fe2000bf06270 */
[----:B------:R2:W5:Y:S04]  /*0300*/  @!P1 LDG.E.64 R14, desc[UR10][R4.64+0x10] ;  /* 0x0000100a040e9981 */ /* 0x000568000c1e1b00 */
[----:B------:R2:W5:Y:S04]  /*0310*/  @!P2 LDG.E.64 R16, desc[UR10][R4.64+0x18] ;  /* 0x0000180a0410a981 */ /* 0x000568000c1e1b00 */
[----:B------:R2:W5:Y:S04]  /*0320*/  @!P3 LDG.E.64 R18, desc[UR10][R4.64+0x20] ;  /* 0x0000200a0412b981 */ /* 0x000568000c1e1b00 */
[----:B------:R2:W5:Y:S04]  /*0330*/  @!P4 LDG.E.64 R20, desc[UR10][R4.64+0x28] ;  /* 0x0000280a0414c981 */ /* 0x000568000c1e1b00 */
[----:B------:R2:W5:Y:S04]  /*0340*/  @!P5 LDG.E.64 R22, desc[UR10][R4.64+0x30] ;  /* 0x0000300a0416d981 */ /* 0x000568000c1e1b00 */
[----:B------:R2:W5:Y:S04]  /*0350*/  @!P6 LDG.E.64 R24, desc[UR10][R4.64+0x38] ;  /* 0x0000380a0418e981 */ /* 0x000568000c1e1b00 */
[----:B------:R2:W5:Y:S01]  /*0360*/  @!P0 LDG.E.64 R26, desc[UR10][R4.64+0x40] ;  /* 0x0000400a041a8981 */ /* 0x000562000c1e1b00 */
[----:B------:R-:W-:-:S02]  /*0370*/  UMOV UR4, 0x400 ;  /* 0x0000040000047882 */ /* 0x000fc40000000000 */
[----:B----4-:R-:W-:Y:S01]  /*0380*/  ULEA UR4, UR5, UR4, 0x18 ;  /* 0x0000000405047291 */ /* 0x010fe2000f8ec0ff */
[----:B------:R-:W-:-:S05]  /*0390*/  SHF.R.U32.HI R86, RZ, 0x5, R0 ;  /* 0x00000005ff567819 */ /* 0x000fca0000011600 */
[----:B------:R-:W-:-:S05]  /*03a0*/  LEA R29, R0, UR4, 0x2 ;  /* 0x00000004001d7c11 */ /* 0x000fca000f8e10ff */
[----:B------:R-:W-:Y:S01]  /*03b0*/  IMAD R31, R0, 0x80, R29 ;  /* 0x00000080001f7824 */ /* 0x000fe200078e021d */
[----:B------:R-:W-:-:S03]  /*03c0*/  LEA R30, R86, UR4, 0x2 ;  /* 0x00000004561e7c11 */ /* 0x000fc6000f8e10ff */
[----:B------:R-:W-:Y:S01]  /*03d0*/  IMAD R33, R0, -0x3c, R31 ;  /* 0xffffffc400217824 */ /* 0x000fe200078e021f */
[----:B0-----:R-:W-:Y:S02]  /*03e0*/  UIADD3 UR8, UPT, UPT, UR6, 0x6, URZ ;  /* 0x0000000606087890 */ /* 0x001fe4000fffe0ff */
[----:B------:R-:W-:Y:S01]  /*03f0*/  UIADD3 UR5, UPT, UPT, -UR6, UR7, URZ ;  /* 0x0000000706057290 */ /* 0x000fe2000fffe1ff */
[----:B-12---:R-:W-:Y:S11]  /*0400*/  BAR.SYNC.DEFER_BLOCKING 0x0 ;  /* 0x0000000000007b1d */ /* 0x006ff60000010000 */
.L_x_204:
[----:B------:R-:W-:Y:S01]  /*0410*/  UISETP.LT.AND UP0, UPT, UR5, 0x6, UPT ;  /* 0x000000060500788c */ /* 0x000fe2000bf01270 */
[----:B------:R-:W-:Y:S01]  /*0420*/  STS [R29], RZ ;  /* 0x000000ff1d007388 */ /* 0x000fe20000000800 */
[----:B------:R-:W-:Y:S01]  /*0430*/  UMOV UR6, 0x1 ;  /* 0x0000000100067882 */ /* 0x000fe20000000000 */
[----:B------:R-:W-:Y:S01]  /*0440*/  UIADD3 UR7, UPT, UPT, UR8, -0x6, URZ ;  /* 0xfffffffa08077890 */ /* 0x000fe2000fffe0ff */
[----:B------:R-:W-:Y:S01]  /*0450*/  ISETP.NE.AND P1, PT, R28, 0x1f, PT ;  /* 0x0000001f1c00780c */ /* 0x000fe20003f25270 */
[----:B------:R-:W-:Y:S01]  /*0460*/  USEL UR4, UR5, 0x6, UP0 ;  /* 0x0000000605047887 */ /* 0x000fe20008000000 */
[----:B------:R-:W-:Y:S01]  /*0470*/  STS [R29+0x400], RZ ;  /* 0x000400ff1d007388 */ /* 0x000fe20000000800 */
[----:B------:R-:W-:Y:S01]  /*0480*/  ISETP.NE.AND P2, PT, R86, 0x6, PT ;  /* 0x000000065600780c */ /* 0x000fe20003f45270 */
[----:B------:R-:W-:Y:S01]  /*0490*/  UISETP.GE.AND UP0, UPT, UR8, UR9, UPT ;  /* 0x000000090800728c */ /* 0x000fe2000bf06270 */
[----:B-1---5:R-:W-:Y:S01]  /*04a0*/  SHF.R.U64 R4, R2, UR7, R3 ;  /* 0x0000000702047c19 */ /* 0x022fe20008001203 */
[----:B------:R-:W-:Y:S01]  /*04b0*/  USHF.L.U32 UR4, UR6, UR4, URZ ;  /* 0x0000000406047299 */ /* 0x000fe200080006ff */
[----:B------:R-:W-:Y:S01]  /*04c0*/  STS [R29+0x800], RZ ;  /* 0x000800ff1d007388 */ /* 0x000fe20000000800 */
[----:B0-----:R-:W0:Y:S01]  /*04d0*/  S2UR UR6, SR_CgaCtaId ;  /* 0x00000000000679c3 */ /* 0x001e220000008800 */
[----:B------:R-:W-:Y:S01]  /*04e0*/  ISETP.NE.AND P3, PT, R86, 0x7, PT ;  /* 0x000000075600780c */ /* 0x000fe20003f65270 */
[----:B------:R-:W-:Y:S01]  /*04f0*/  UIADD3 UR4, UPT, UPT, UR4, -0x1, URZ ;  /* 0xffffffff04047890 */ /* 0x000fe2000fffe0ff */
[----:B------:R-:W-:Y:S04]  /*0500*/  STS [R29+0xc00], RZ ;  /* 0x000c00ff1d007388 */ /* 0x000fe80000000800 */
[----:B------:R-:W-:Y:S01]  /*0510*/  STS [R29+0x1000], RZ ;  /* 0x001000ff1d007388 */ /* 0x000fe20000000800 */
[----:B------:R-:W-:-:S03]  /*0520*/  LOP3.LUT R4, R4, UR4, RZ, 0xc0, !PT ;  /* 0x0000000404047c12 */ /* 0x000fc6000f8ec0ff */
[----:B------:R-:W-:Y:S01]  /*0530*/  STS [R29+0x1400], RZ ;  /* 0x001400ff1d007388 */ /* 0x000fe20000000800 */
[----:B------:R-:W-:Y:S01]  /*0540*/  SHF.R.U32.HI R6, RZ, 0x4, R4 ;  /* 0x00000004ff067819 */ /* 0x000fe20000011604 */
[----:B------:R-:W-:Y:S02]  /*0550*/  IMAD.SHL.U32 R5, R4, 0x400, RZ ;  /* 0x0000040004057824 */ /* 0x000fe400078e00ff */
[----:B------:R-:W-:Y:S01]  /*0560*/  STS [R29+0x1800], RZ ;  /* 0x001800ff1d007388 */ /* 0x000fe20000000800 */
[----:B------:R-:W-:Y:S02]  /*0570*/  LOP3.LUT R6, R6, 0xffffffe, RZ, 0xc0, !PT ;  /* 0x0ffffffe06067812 */ /* 0x000fe400078ec0ff */
[----:B------:R-:W-:Y:S01]  /*0580*/  LOP3.LUT R4, R5, 0x7c00, RZ, 0xc0, !PT ;  /* 0x00007c0005047812 */ /* 0x000fe200078ec0ff */
[----:B------:R-:W-:Y:S03]  /*0590*/  STS [R29+0x1c00], RZ ;  /* 0x001c00ff1d007388 */ /* 0x000fe60000000800 */
[----:B------:R-:W-:Y:S01]  /*05a0*/  IADD3 R51, PT, PT, R6, R29, R4 ;  /* 0x0000001d06337210 */ /* 0x000fe20007ffe004 */
[----:B------:R-:W-:Y:S01]  /*05b0*/  STS [R29+0x2000], RZ ;  /* 0x002000ff1d007388 */ /* 0x000fe20000000800 */
[----:B--2---:R-:W-:-:S03]  /*05c0*/  SHF.R.U64 R4, R12, UR7, R13 ;  /* 0x000000070c047c19 */ /* 0x004fc6000800120d */
[----:B------:R-:W-:Y:S01]  /*05d0*/  STS [R29+0x2400], RZ ;  /* 0x002400ff1d007388 */ /* 0x000fe20000000800 */
[----:B------:R-:W-:-:S03]  /*05e0*/  LOP3.LUT R4, R4, UR4, RZ, 0xc0, !PT ;  /* 0x0000000404047c12 */ /* 0x000fc6000f8ec0ff */
[----:B------:R-:W-:Y:S02]  /*05f0*/  STS [R29+0x2800], RZ ;  /* 0x002800ff1d007388 */ /* 0x000fe40000000800 */
[----:B------:R-:W-:Y:S01]  /*0600*/  IMAD.SHL.U32 R5, R4, 0x400, RZ ;  /* 0x0000040004057824 */ /* 0x000fe200078e00ff */
[----:B------:R-:W-:Y:S01]  /*0610*/  SHF.R.U32.HI R4, RZ, 0x4, R4 ;  /* 0x00000004ff047819 */ /* 0x000fe20000011604 */
[----:B------:R-:W-:Y:S03]  /*0620*/  STS [R29+0x2c00], RZ ;  /* 0x002c00ff1d007388 */ /* 0x000fe60000000800 */
[----:B------:R-:W-:Y:S01]  /*0630*/  LOP3.LUT R6, R5, 0x7c00, RZ, 0xc0, !PT ;  /* 0x00007c0005067812 */ /* 0x000fe200078ec0ff */
[----:B------:R-:W-:Y:S01]  /*0640*/  STS [R29+0x3000], RZ ;  /* 0x003000ff1d007388 */ /* 0x000fe20000000800 */
[----:B------:R-:W-:Y:S02]  /*0650*/  LOP3.LUT R41, R4, 0xffffffe, RZ, 0xc0, !PT ;  /* 0x0ffffffe04297812 */ /* 0x000fe400078ec0ff */
[----:B---3--:R-:W-:Y:S01]  /*0660*/  SHF.R.U64 R5, R14, UR7, R15 ;  /* 0x000000070e057c19 */ /* 0x008fe2000800120f */
[----:B------:R-:W-:Y:S01]  /*0670*/  STS [R29+0x3400], RZ ;  /* 0x003400ff1d007388 */ /* 0x000fe20000000800 */
[----:B------:R-:W-:-:S02]  /*0680*/  IADD3 R41, PT, PT, R41, R29, R6 ;  /* 0x0000001d29297210 */ /* 0x000fc40007ffe006 */
[----:B------:R-:W-:Y:S01]  /*0690*/  LOP3.LUT R5, R5, UR4, RZ, 0xc0, !PT ;  /* 0x0000000405057c12 */ /* 0x000fe2000f8ec0ff */
[----:B------:R-:W-:Y:S04]  /*06a0*/  STS [R29+0x3800], RZ ;  /* 0x003800ff1d007388 */ /* 0x000fe80000000800 */
[----:B------:R-:W-:Y:S01]  /*06b0*/  STS [R29+0x3c00], RZ ;  /* 0x003c00ff1d007388 */ /* 0x000fe20000000800 */
[----:B------:R-:W-:Y:S01]  /*06c0*/  IMAD.SHL.U32 R6, R5, 0x400, RZ ;  /* 0x0000040005067824 */ /* 0x000fe200078e00ff */
[----:B------:R-:W-:Y:S02]  /*06d0*/  SHF.R.U32.HI R5, RZ, 0x4, R5 ;  /* 0x00000004ff057819 */ /* 0x000fe40000011605 */
[----:B------:R-:W-:Y:S02]  /*06e0*/  STS [R29+0x4000], RZ ;  /* 0x004000ff1d007388 */ /* 0x000fe40000000800 */
[----:B------:R-:W-:-:S02]  /*06f0*/  LOP3.LUT R32, R6, 0x7c00, RZ, 0xc0, !PT ;  /* 0x00007c0006207812 */ /* 0x000fc400078ec0ff */
[----:B------:R-:W-:Y:S01]  /*0700*/  STS [R29+0x4400], RZ ;  /* 0x004400ff1d007388 */ /* 0x000fe20000000800 */
[----:B------:R-:W-:-:S03]  /*0710*/  LOP3.LUT R5, R5, 0xffffffe, RZ, 0xc0, !PT ;  /* 0x0ffffffe05057812 */ /* 0x000fc600078ec0ff */
[----:B------:R-:W-:Y:S01]  /*0720*/  STS [R29+0x4800], RZ ;  /* 0x004800ff1d007388 */ /* 0x000fe20000000800 */
[----:B------:R-:W-:-:S03]  /*0730*/  IADD3 R32, PT, PT, R5, R29, R32 ;  /* 0x0000001d05207210 */ /* 0x000fc60007ffe020 */
[----:B------:R-:W-:Y:S04]  /*0740*/  STS [R29+0x4c00], RZ ;  /* 0x004c00ff1d007388 */ /* 0x000fe80000000800 */
        /* <DEDUP_REMOVED lines=13> */
[----:B------:R-:W1:Y:S02]  /*0820*/  LDS.U16 R50, [R51] ;  /* 0x0000000033327984 */ /* 0x000e640000000400 */
[----:B-1----:R-:W-:-:S05]  /*0830*/  VIADD R4, R50, 0x1 ;  /* 0x0000000132047836 */ /* 0x002fca0000000000 */
[----:B------:R1:W-:Y:S04]  /*0840*/  STS.U16 [R51], R4 ;  /* 0x0000000433007388 */ /* 0x0003e80000000400 */
[----:B------:R-:W2:Y:S01]  /*0850*/  LDS.U16 R49, [R41] ;  /* 0x0000000029317984 */ /* 0x000ea20000000400 */
[----:B-1--4-:R-:W-:-:S04]  /*0860*/  SHF.R.U64 R4, R16, UR7, R17 ;  /* 0x0000000710047c19 */ /* 0x012fc80008001211 */
[----:B------:R-:W-:-:S05]  /*0870*/  LOP3.LUT R4, R4, UR4, RZ, 0xc0, !PT ;  /* 0x0000000404047c12 */ /* 0x000fca000f8ec0ff */
[----:B------:R-:W-:Y:S01]  /*0880*/  IMAD.SHL.U32 R5, R4, 0x400, RZ ;  /* 0x0000040004057824 */ /* 0x000fe200078e00ff */
[----:B------:R-:W-:-:S04]  /*0890*/  SHF.R.U32.HI R4, RZ, 0x4, R4 ;  /* 0x00000004ff047819 */ /* 0x000fc80000011604 */
[----:B------:R-:W-:Y:S02]  /*08a0*/  LOP3.LUT R34, R5, 0x7c00, RZ, 0xc0, !PT ;  /* 0x00007c0005227812 */ /* 0x000fe400078ec0ff */
[----:B------:R-:W-:-:S04]  /*08b0*/  LOP3.LUT R4, R4, 0xffffffe, RZ, 0xc0, !PT ;  /* 0x0ffffffe04047812 */ /* 0x000fc800078ec0ff */
[----:B------:R-:W-:Y:S02]  /*08c0*/  IADD3 R34, PT, PT, R4, R29, R34 ;  /* 0x0000001d04227210 */ /* 0x000fe40007ffe022 */
[----:B------:R-:W-:-:S04]  /*08d0*/  SHF.R.U64 R4, R18, UR7, R19 ;  /* 0x0000000712047c19 */ /* 0x000fc80008001213 */
[----:B------:R-:W-:Y:S01]  /*08e0*/  LOP3.LUT R4, R4, UR4, RZ, 0xc0, !PT ;  /* 0x0000000404047c12 */ /* 0x000fe2000f8ec0ff */
[----:B--2---:R-:W-:-:S05]  /*08f0*/  VIADD R6, R49, 0x1 ;  /* 0x0000000131067836 */ /* 0x004fca0000000000 */
[----:B------:R1:W-:Y:S04]  /*0900*/  STS.U16 [R41], R6 ;  /* 0x0000000629007388 */ /* 0x0003e80000000400 */
[----:B------:R-:W2:Y:S01]  /*0910*/  LDS.U16 R48, [R32] ;  /* 0x0000000020307984 */ /* 0x000ea20000000400 */
[----:B-1----:R-:W-:Y:S01]  /*0920*/  IMAD.SHL.U32 R6, R4, 0x400, RZ ;  /* 0x0000040004067824 */ /* 0x002fe200078e00ff */
[----:B------:R-:W-:-:S04]  /*0930*/  SHF.R.U32.HI R4, RZ, 0x4, R4 ;  /* 0x00000004ff047819 */ /* 0x000fc80000011604 */
[----:B------:R-:W-:Y:S02]  /*0940*/  LOP3.LUT R6, R6, 0x7c00, RZ, 0xc0, !PT ;  /* 0x00007c0006067812 */ /* 0x000fe400078ec0ff */
[----:B------:R-:W-:-:S04]  /*0950*/  LOP3.LUT R4, R4, 0xffffffe, RZ, 0xc0, !PT ;  /* 0x0ffffffe04047812 */ /* 0x000fc800078ec0ff */
[----:B------:R-:W-:Y:S02]  /*0960*/  IADD3 R36, PT, PT, R4, R29, R6 ;  /* 0x0000001d04247210 */ /* 0x000fe40007ffe006 */
[----:B------:R-:W-:-:S04]  /*0970*/  SHF.R.U64 R4, R20, UR7, R21 ;  /* 0x0000000714047c19 */ /* 0x000fc80008001215 */
[----:B------:R-:W-:-:S04]  /*0980*/  LOP3.LUT R4, R4, UR4, RZ, 0xc0, !PT ;  /* 0x0000000404047c12 */ /* 0x000fc8000f8ec0ff */
[----:B------:R-:W-:-:S04]  /*0990*/  SHF.R.U32.HI R6, RZ, 0x4, R4 ;  /* 0x00000004ff067819 */ /* 0x000fc80000011604 */
[----:B------:R-:W-:Y:S01]  /*09a0*/  LOP3.LUT R6, R6, 0xffffffe, RZ, 0xc0, !PT ;  /* 0x0ffffffe06067812 */ /* 0x000fe200078ec0ff */
[----:B--2---:R-:W-:-:S05]  /*09b0*/  VIADD R5, R48, 0x1 ;  /* 0x0000000130057836 */ /* 0x004fca0000000000 */
[----:B------:R1:W-:Y:S04]  /*09c0*/  STS.U16 [R32], R5 ;  /* 0x0000000520007388 */ /* 0x0003e80000000400 */
[----:B------:R-:W2:Y:S01]  /*09d0*/  LDS.U16 R47, [R34] ;  /* 0x00000000222f7984 */ /* 0x000ea20000000400 */
[----:B-1----:R-:W-:-:S04]  /*09e0*/  SHF.L.U32 R5, R4, 0xa, RZ ;  /* 0x0000000a04057819 */ /* 0x002fc800000006ff */
[----:B------:R-:W-:-:S04]  /*09f0*/  LOP3.LUT R4, R5, 0x7c00, RZ, 0xc0, !PT ;  /* 0x00007c0005047812 */ /* 0x000fc800078ec0ff */
[----:B------:R-:W-:Y:S02]  /*0a00*/  IADD3 R37, PT, PT, R6, R29, R4 ;  /* 0x0000001d06257210 */ /* 0x000fe40007ffe004 */
[----:B------:R-:W-:-:S04]  /*0a10*/  SHF.R.U64 R4, R22, UR7, R23 ;  /* 0x0000000716047c19 */ /* 0x000fc80008001217 */
[----:B------:R-:W-:-:S05]  /*0a20*/  LOP3.LUT R4, R4, UR4, RZ, 0xc0, !PT ;  /* 0x0000000404047c12 */ /* 0x000fca000f8ec0ff */
[----:B------:R-:W-:Y:S01]  /*0a30*/  IMAD.SHL.U32 R6, R4, 0x400, RZ ;  /* 0x0000040004067824 */ /* 0x000fe200078e00ff */
[----:B------:R-:W-:-:S04]  /*0a40*/  SHF.R.U32.HI R4, RZ, 0x4, R4 ;  /* 0x00000004ff047819 */ /* 0x000fc80000011604 */
[----:B------:R-:W-:Y:S02]  /*0a50*/  LOP3.LUT R6, R6, 0x7c00, RZ, 0xc0, !PT ;  /* 0x00007c0006067812 */ /* 0x000fe400078ec0ff */
[----:B------:R-:W-:-:S04]  /*0a60*/  LOP3.LUT R38, R4, 0xffffffe, RZ, 0xc0, !PT ;  /* 0x0ffffffe04267812 */ /* 0x000fc800078ec0ff */
[----:B------:R-:W-:Y:S01]  /*0a70*/  IADD3 R38, PT, PT, R38, R29, R6 ;  /* 0x0000001d26267210 */ /* 0x000fe20007ffe006 */
[----:B--2---:R-:W-:-:S05]  /*0a80*/  VIADD R7, R47, 0x1 ;  /* 0x000000012f077836 */ /* 0x004fca0000000000 */
[----:B------:R-:W-:Y:S04]  /*0a90*/  STS.U16 [R34], R7 ;  /* 0x0000000722007388 */ /* 0x000fe80000000400 */
[----:B------:R-:W1:Y:S02]  /*0aa0*/  LDS.U16 R46, [R36] ;  /* 0x00000000242e7984 */ /* 0x000e640000000400 */
[----:B-1----:R-:W-:-:S05]  /*0ab0*/  VIADD R5, R46, 0x1 ;  /* 0x000000012e057836 */ /* 0x002fca0000000000 */
[----:B------:R1:W-:Y:S04]  /*0ac0*/  STS.U16 [R36], R5 ;  /* 0x0000000524007388 */ /* 0x0003e80000000400 */
[----:B------:R-:W2:Y:S01]  /*0ad0*/  LDS.U16 R45, [R37] ;  /* 0x00000000252d7984 */ /* 0x000ea20000000400 */
[----:B-1----:R-:W-:-:S04]  /*0ae0*/  SHF.R.U64 R5, R24, UR7, R25 ;  /* 0x0000000718057c19 */ /* 0x002fc80008001219 */
[----:B------:R-:W-:-:S05]  /*0af0*/  LOP3.LUT R5, R5, UR4, RZ, 0xc0, !PT ;  /* 0x0000000405057c12 */ /* 0x000fca000f8ec0ff */
[----:B------:R-:W-:Y:S01]  /*0b00*/  IMAD.SHL.U32 R6, R5, 0x400, RZ ;  /* 0x0000040005067824 */ /* 0x000fe200078e00ff */
[----:B------:R-:W-:-:S04]  /*0b10*/  SHF.R.U32.HI R5, RZ, 0x4, R5 ;  /* 0x00000004ff057819 */ /* 0x000fc80000011605 */
[----:B------:R-:W-:Y:S02]  /*0b20*/  LOP3.LUT R6, R6, 0x7c00, RZ, 0xc0, !PT ;  /* 0x00007c0006067812 */ /* 0x000fe400078ec0ff */
[----:B------:R-:W-:-:S04]  /*0b30*/  LOP3.LUT R39, R5, 0xffffffe, RZ, 0xc0, !PT ;  /* 0x0ffffffe05277812 */ /* 0x000fc800078ec0ff */
[----:B------:R-:W-:Y:S01]  /*0b40*/  IADD3 R39, PT, PT, R39, R29, R6 ;  /* 0x0000001d27277210 */ /* 0x000fe20007ffe006 */
[----:B--2---:R-:W-:-:S05]  /*0b50*/  VIADD R4, R45, 0x1 ;  /* 0x000000012d047836 */ /* 0x004fca0000000000 */
[----:B------:R1:W-:Y:S04]  /*0b60*/  STS.U16 [R37], R4 ;  /* 0x0000000425007388 */ /* 0x0003e80000000400 */
[----:B------:R-:W2:Y:S01]  /*0b70*/  LDS.U16 R44, [R38] ;  /* 0x00000000262c7984 */ /* 0x000ea20000000400 */
[----:B-1----:R-:W-:-:S04]  /*0b80*/  SHF.R.U64 R4, R26, UR7, R27 ;  /* 0x000000071a047c19 */ /* 0x002fc8000800121b */
[----:B------:R-:W-:Y:S01]  /*0b90*/  LOP3.LUT R4, R4, UR4, RZ, 0xc0, !PT ;  /* 0x0000000404047c12 */ /* 0x000fe2000f8ec0ff */
[----:B------:R-:W-:Y:S02]  /*0ba0*/  UMOV UR4, 0x400 ;  /* 0x0000040000047882 */ /* 0x000fe40000000000 */
[----:B0-----:R-:W-:Y:S02]  /*0bb0*/  ULEA UR4, UR6, UR4, 0x18 ;  /* 0x0000000406047291 */ /* 0x001fe4000f8ec0ff */
[----:B------:R-:W-:Y:S01]  /*0bc0*/  IMAD.SHL.U32 R6, R4, 0x400, RZ ;  /* 0x0000040004067824 */ /* 0x000fe200078e00ff */
[----:B------:R-:W-:-:S04]  /*0bd0*/  SHF.R.U32.HI R4, RZ, 0x4, R4 ;  /* 0x00000004ff047819 */ /* 0x000fc80000011604 */
[----:B------:R-:W-:Y:S02]  /*0be0*/  LOP3.LUT R6, R6, 0x7c00, RZ, 0xc0, !PT ;  /* 0x00007c0006067812 */ /* 0x000fe400078ec0ff */
[----:B------:R-:W-:-:S04]  /*0bf0*/  LOP3.LUT R40, R4, 0xffffffe, RZ, 0xc0, !PT ;  /* 0x0ffffffe04287812 */ /* 0x000fc800078ec0ff */
[----:B------:R-:W-:Y:S01]  /*0c00*/  IADD3 R40, PT, PT, R40, R29, R6 ;  /* 0x0000001d28287210 */ /* 0x000fe20007ffe006 */
[----:B--2---:R-:W-:-:S05]  /*0c10*/  VIADD R5, R44, 0x1 ;  /* 0x000000012c057836 */ /* 0x004fca0000000000 */
[----:B------:R-:W-:Y:S04]  /*0c20*/  STS.U16 [R38], R5 ;  /* 0x0000000526007388 */ /* 0x000fe80000000400 */
[----:B------:R-:W0:Y:S02]  /*0c30*/  LDS.U16 R43, [R39] ;  /* 0x00000000272b7984 */ /* 0x000e240000000400 */
[----:B0-----:R-:W-:-:S05]  /*0c40*/  VIADD R4, R43, 0x1 ;  /* 0x000000012b047836 */ /* 0x001fca0000000000 */
[----:B------:R-:W-:Y:S04]  /*0c50*/  STS.U16 [R39], R4 ;  /* 0x0000000427007388 */ /* 0x000fe80000000400 */
[----:B------:R-:W0:Y:S02]  /*0c60*/  LDS.U16 R42, [R40] ;  /* 0x00000000282a7984 */ /* 0x000e240000000400 */
[----:B0-----:R-:W-:-:S05]  /*0c70*/  VIADD R5, R42, 0x1 ;  /* 0x000000012a057836 */ /* 0x001fca0000000000 */
[----:B------:R-:W-:Y:S01]  /*0c80*/  STS.U16 [R40], R5 ;  /* 0x0000000528007388 */ /* 0x000fe20000000400 */
[----:B------:R-:W-:Y:S06]  /*0c90*/  BAR.SYNC.DEFER_BLOCKING 0x0 ;  /* 0x0000000000007b1d */ /* 0x000fec0000010000 */
[----:B------:R-:W-:Y:S04]  /*0ca0*/  LDS R77, [R31] ;  /* 0x000000001f4d7984 */ /* 0x000fe80000000800 */
[----:B------:R-:W0:Y:S04]  /*0cb0*/  LDS R78, [R31+0x4] ;  /* 0x000004001f4e7984 */ /* 0x000e280000000800 */
[----:B------:R-:W1:Y:S04]  /*0cc0*/  LDS R79, [R31+0x8] ;  /* 0x000008001f4f7984 */ /* 0x000e680000000800 */
[----:B------:R-:W2:Y:S04]  /*0cd0*/  LDS R80, [R31+0xc] ;  /* 0x00000c001f507984 */ /* 0x000ea80000000800 */
[----:B------:R-:W3:Y:S04]  /*0ce0*/  LDS R81, [R31+0x10] ;  /* 0x000010001f517984 */ /* 0x000ee80000000800 */
[----:B------:R-:W4:Y:S04]  /*0cf0*/  LDS R82, [R31+0x14] ;  /* 0x000014001f527984 */ /* 0x000f280000000800 */
[----:B------:R-:W4:Y:S04]  /*0d00*/  LDS R83, [R31+0x18] ;  /* 0x000018001f537984 */ /* 0x000f280000000800 */
[----:B------:R-:W4:Y:S04]  /*0d10*/  LDS R76, [R31+0x1c] ;  /* 0x00001c001f4c7984 */ /* 0x000f280000000800 */
[----:B------:R-:W4:Y:S04]  /*0d20*/  LDS R75, [R31+0x20] ;  /* 0x000020001f4b7984 */ /* 0x000f280000000800 */
[----:B------:R-:W4:Y:S04]  /*0d30*/  LDS R74, [R31+0x24] ;  /* 0x000024001f4a7984 */ /* 0x000f280000000800 */
[----:B------:R-:W4:Y:S01]  /*0d40*/  LDS R73, [R31+0x28] ;  /* 0x000028001f497984 */ /* 0x000f220000000800 */
[----:B0-----:R-:W-:-:S03]  /*0d50*/  IMAD.IADD R78, R77, 0x1, R78 ;  /* 0x000000014d4e7824 */ /* 0x001fc600078e024e */
[----:B------:R-:W0:Y:S01]  /*0d60*/  LDS R72, [R31+0x2c] ;  /* 0x00002c001f487984 */ /* 0x000e220000000800 */
[----:B-1----:R-:W-:-:S03]  /*0d70*/  IMAD.IADD R79, R79, 0x1, R78 ;  /* 0x000000014f4f7824 */ /* 0x002fc600078e024e */
[----:B------:R-:W1:Y:S01]  /*0d80*/  LDS R71, [R31+0x30] ;  /* 0x000030001f477984 */ /* 0x000e620000000800 */
[----:B--2---:R-:W-:-:S03]  /*0d90*/  IMAD.IADD R80, R80, 0x1, R79 ;  /* 0x0000000150507824 */ /* 0x004fc600078e024f */
[----:B------:R-:W2:Y:S02]  /*0da0*/  LDS R70, [R31+0x34] ;  /* 0x000034001f467984 */ /* 0x000ea40000000800 */
[----:B---3--:R-:W-:Y:S02]  /*0db0*/  IADD3 R81, PT, PT, R81, R80, RZ ;  /* 0x0000005051517210 */ /* 0x008fe40007ffe0ff */
[----:B------:R-:W3:Y:S04]  /*0dc0*/  LDS R69, [R31+0x38] ;  /* 0x000038001f457984 */ /* 0x000ee80000000800 */
[----:B------:R-:W3:Y:S01]  /*0dd0*/  LDS R68, [R31+0x3c] ;  /* 0x00003c001f447984 */ /* 0x000ee20000000800 */
[----:B----4-:R-:W-:-:S03]  /*0de0*/  IMAD.IADD R82, R82, 0x1, R81 ;  /* 0x0000000152527824 */ /* 0x010fc600078e0251 */
[----:B------:R-:W4:Y:S01]  /*0df0*/  LDS R67, [R31+0x40] ;  /* 0x000040001f437984 */ /* 0x000f220000000800 */
[----:B------:R-:W-:-:S03]  /*0e00*/  IMAD.IADD R83, R83, 0x1, R82 ;  /* 0x0000000153537824 */ /* 0x000fc600078e0252 */
        /* <DEDUP_REMOVED lines=9> */
[----:B0-----:R-:W-:-:S03]  /*0ea0*/  IMAD.IADD R72, R72, 0x1, R73 ;  /* 0x0000000148487824 */ /* 0x001fc600078e0249 */
[----:B------:R-:W0:Y:S01]  /*0eb0*/  LDS R61, [R31+0x58] ;  /* 0x000058001f3d7984 */ /* 0x000e220000000800 */
[----:B-1----:R-:W-:-:S03]  /*0ec0*/  IMAD.IADD R71, R71, 0x1, R72 ;  /* 0x0000000147477824 */ /* 0x002fc600078e0248 */
[----:B------:R-:W1:Y:S01]  /*0ed0*/  LDS R60, [R31+0x5c] ;  /* 0x00005c001f3c7984 */ /* 0x000e620000000800 */
[----:B--2---:R-:W-:-:S03]  /*0ee0*/  IMAD.IADD R70, R70, 0x1, R71 ;  /* 0x0000000146467824 */ /* 0x004fc600078e0247 */
[----:B------:R-:W2:Y:S01]  /*0ef0*/  LDS R59, [R31+0x60] ;  /* 0x000060001f3b7984 */ /* 0x000ea20000000800 */
[----:B---3--:R-:W-:-:S03]  /*0f00*/  IMAD.IADD R69, R69, 0x1, R70 ;  /* 0x0000000145457824 */ /* 0x008fc600078e0246 */
[----:B------:R-:W3:Y:S01]  /*0f10*/  LDS R58, [R31+0x64] ;  /* 0x000064001f3a7984 */ /* 0x000ee20000000800 */
[----:B------:R-:W-:-:S03]  /*0f20*/  IMAD.IADD R68, R68, 0x1, R69 ;  /* 0x0000000144447824 */ /* 0x000fc600078e0245 */
[----:B------:R-:W3:Y:S02]  /*0f30*/  LDS R57, [R31+0x68] ;  /* 0x000068001f397984 */ /* 0x000ee40000000800 */
[----:B----4-:R-:W-:Y:S02]  /*0f40*/  IADD3 R67, PT, PT, R67, R68, RZ ;  /* 0x0000004443437210 */ /* 0x010fe40007ffe0ff */
[----:B------:R-:W4:Y:S03]  /*0f50*/  LDS R56, [R31+0x6c] ;  /* 0x00006c001f387984 */ /* 0x000f260000000800 */
[----:B------:R-:W-:Y:S01]  /*0f60*/  IMAD.IADD R66, R66, 0x1, R67 ;  /* 0x0000000142427824 */ /* 0x000fe200078e0243 */
        /* <DEDUP_REMOVED lines=9> */
[----:B0-----:R-:W-:-:S04]  /*1000*/  IMAD.IADD R61, R61, 0x1, R62 ;  /* 0x000000013d3d7824 */ /* 0x001fc800078e023e */
[----:B-1----:R-:W-:-:S04]  /*1010*/  IMAD.IADD R60, R60, 0x1, R61 ;  /* 0x000000013c3c7824 */ /* 0x002fc800078e023d */
[----:B--2---:R-:W-:-:S04]  /*1020*/  IMAD.IADD R59, R59, 0x1, R60 ;  /* 0x000000013b3b7824 */ /* 0x004fc800078e023c */
[----:B---3--:R-:W-:-:S04]  /*1030*/  IMAD.IADD R58, R58, 0x1, R59 ;  /* 0x000000013a3a7824 */ /* 0x008fc800078e023b */
[----:B------:R-:W-:-:S04]  /*1040*/  IMAD.IADD R57, R57, 0x1, R58 ;  /* 0x0000000139397824 */ /* 0x000fc800078e023a */
[----:B----4-:R-:W-:-:S05]  /*1050*/  IMAD.IADD R56, R56, 0x1, R57 ;  /* 0x0000000138387824 */ /* 0x010fca00078e0239 */
[----:B------:R-:W-:-:S05]  /*1060*/  IADD3 R55, PT, PT, R55, R56, RZ ;  /* 0x0000003837377210 */ /* 0x000fca0007ffe0ff */
[----:B------:R-:W-:-:S04]  /*1070*/  IMAD.IADD R54, R54, 0x1, R55 ;  /* 0x0000000136367824 */ /* 0x000fc800078e0237 */
[----:B------:R-:W-:-:S04]  /*1080*/  IMAD.IADD R53, R53, 0x1, R54 ;  /* 0x0000000135357824 */ /* 0x000fc800078e0236 */
[----:B------:R-:W-:-:S04]  /*1090*/  IMAD.IADD R52, R52, 0x1, R53 ;  /* 0x0000000134347824 */ /* 0x000fc800078e0235 */
[----:B------:R-:W-:-:S05]  /*10a0*/  IMAD.IADD R84, R5, 0x1, R52 ;  /* 0x0000000105547824 */ /* 0x000fca00078e0234 */
        /* <DEDUP_REMOVED lines=8> */
[----:B------:R-:W0:Y:S02]  /*1130*/  SHFL.UP P0, R85, R88, 0x10, RZ ;  /* 0x0600000058557989 */ /* 0x000e2400000000ff */
[----:B0-----:R-:W-:Y:S01]  /*1140*/  @P0 IMAD.IADD R85, R88, 0x1, R85 ;  /* 0x0000000158550824 */ /* 0x001fe200078e0255 */
[----:B------:R-:W-:-:S03]  /*1150*/  ISETP.NE.AND P0, PT, R86, 0x1, PT ;  /* 0x000000015600780c */ /* 0x000fc60003f05270 */
[----:B------:R-:W-:Y:S01]  /*1160*/  IMAD.IADD R84, R85, 0x1, -R84 ;  /* 0x0000000155547824 */ /* 0x000fe200078e0a54 */
[----:B------:R-:W-:Y:S01]  /*1170*/  @!P1 STS [R30+0x8400], R85 ;  /* 0x008400551e009388 */ /* 0x000fe20000000800 */
[----:B------:R-:W-:Y:S01]  /*1180*/  BAR.SYNC.DEFER_BLOCKING 0x0 ;  /* 0x0000000000007b1d */ /* 0x000fe20000010000 */
[----:B------:R-:W-:-:S05]  /*1190*/  ISETP.NE.AND P1, PT, R86, 0x4, PT ;  /* 0x000000045600780c */ /* 0x000fca0003f25270 */
[----:B------:R-:W0:Y:S04]  /*11a0*/  LDS.128 R4, [UR4+0x8400] ;  /* 0x00840004ff047984 */ /* 0x000e280008000c00 */
[----:B------:R-:W1:Y:S01]  /*11b0*/  LDS.128 R8, [UR4+0x8410] ;  /* 0x00841004ff087984 */ /* 0x000e620008000c00 */
[C---:B0-----:R-:W-:Y:S01]  /*11c0*/  IMAD.IADD R5, R4.reuse, 0x1, R5 ;  /* 0x0000000104057824 */ /* 0x041fe200078e0205 */
[----:B------:R-:W-:Y:S02]  /*11d0*/  SEL R35, R4, R35, !P0 ;  /* 0x0000002304237207 */ /* 0x000fe40004000000 */
[----:B------:R-:W-:Y:S01]  /*11e0*/  ISETP.NE.AND P0, PT, R86, 0x2, PT ;  /* 0x000000025600780c */ /* 0x000fe20003f05270 */
[----:B------:R-:W-:-:S03]  /*11f0*/  IMAD.IADD R6, R6, 0x1, R5 ;  /* 0x0000000106067824 */ /* 0x000fc600078e0205 */
[----:B------:R-:W-:Y:S02]  /*1200*/  SEL R35, R5, R35, !P0 ;  /* 0x0000002305237207 */ /* 0x000fe40004000000 */
[----:B------:R-:W-:Y:S02]  /*1210*/  ISETP.NE.AND P0, PT, R86, 0x3, PT ;  /* 0x000000035600780c */ /* 0x000fe40003f05270 */
[----:B------:R-:W-:Y:S02]  /*1220*/  IADD3 R7, PT, PT, R7, R6, RZ ;  /* 0x0000000607077210 */ /* 0x000fe40007ffe0ff */
[----:B------:R-:W-:Y:S02]  /*1230*/  SEL R35, R6, R35, !P0 ;  /* 0x0000002306237207 */ /* 0x000fe40004000000 */
[----:B------:R-:W-:Y:S01]  /*1240*/  ISETP.NE.AND P0, PT, R86, 0x5, PT ;  /* 0x000000055600780c */ /* 0x000fe20003f05270 */
[C---:B-1----:R-:W-:Y:S01]  /*1250*/  IMAD.IADD R8, R7.reuse, 0x1, R8 ;  /* 0x0000000107087824 */ /* 0x042fe200078e0208 */
[----:B------:R-:W-:-:S02]  /*1260*/  SEL R35, R7, R35, !P1 ;  /* 0x0000002307237207 */ /* 0x000fc40004800000 */
[----:B------:R-:W-:Y:S01]  /*1270*/  ISETP.NE.AND P1, PT, R28, RZ, PT ;  /* 0x000000ff1c00720c */ /* 0x000fe20003f25270 */
[----:B------:R-:W-:Y:S01]  /*1280*/  IMAD.IADD R9, R9, 0x1, R8 ;  /* 0x0000000109097824 */ /* 0x000fe200078e0208 */
[----:B------:R-:W-:Y:S02]  /*1290*/  SEL R35, R8, R35, !P0 ;  /* 0x0000002308237207 */ /* 0x000fe40004000000 */
[----:B------:R-:W-:Y:S01]  /*12a0*/  ISETP.GT.U32.AND P0, PT, R0, 0x1f, PT ;  /* 0x0000001f0000780c */ /* 0x000fe20003f04070 */
[----:B------:R-:W-:Y:S01]  /*12b0*/  IMAD.IADD R10, R10, 0x1, R9 ;  /* 0x000000010a0a7824 */ /* 0x000fe200078e0209 */
[----:B------:R-:W-:Y:S02]  /*12c0*/  SEL R35, R9, R35, !P2 ;  /* 0x0000002309237207 */ /* 0x000fe40005000000 */
[----:B------:R-:W-:Y:S01]  /*12d0*/  ISETP.GT.U32.OR P2, PT, R0, 0x1f, P1 ;  /* 0x0000001f0000780c */ /* 0x000fe20000f44470 */
[----:B------:R-:W-:Y:S01]  /*12e0*/  IMAD.IADD R11, R11, 0x1, R10 ;  /* 0x000000010b0b7824 */ /* 0x000fe200078e020a */
[----:B------:R-:W-:-:S02]  /*12f0*/  SEL R4, R84, RZ, P1 ;  /* 0x000000ff54047207 */ /* 0x000fc40000800000 */
[----:B------:R-:W-:-:S05]  /*1300*/  SEL R35, R10, R35, !P3 ;  /* 0x000000230a237207 */ /* 0x000fca0005800000 */
[----:B------:R-:W-:Y:S01]  /*1310*/  @P0 IMAD.IADD R84, R35, 0x1, R4 ;  /* 0x0000000123540824 */ /* 0x000fe200078e0204 */
[----:B------:R-:W-:-:S03]  /*1320*/  ISETP.NE.AND P0, PT, R0, RZ, PT ;  /* 0x000000ff0000720c */ /* 0x000fc60003f05270 */
[----:B------:R-:W-:-:S05]  /*1330*/  @!P2 IMAD.U32 R84, R11, 0x10000, RZ ;  /* 0x000100000b54a824 */ /* 0x000fca00078e00ff */
[----:B------:R-:W-:Y:S01]  /*1340*/  @!P2 STS [UR4+0x8428], R84 ;  /* 0x00842854ff00a988 */ /* 0x000fe20008000804 */
[----:B------:R-:W-:Y:S06]  /*1350*/  BAR.SYNC.DEFER_BLOCKING 0x0 ;  /* 0x0000000000007b1d */ /* 0x000fec0000010000 */
[----:B------:R-:W0:Y:S02]  /*1360*/  LDS R4, [UR4+0x8428] ;  /* 0x00842804ff047984 */ /* 0x000e240008000800 */
[----:B0-----:R-:W-:-:S05]  /*1370*/  SEL R5, R4, RZ, P0 ;  /* 0x000000ff04057207 */ /* 0x001fca0000000000 */
[----:B------:R-:W-:-:S04]  /*1380*/  IMAD.IADD R4, R5, 0x1, R84 ;  /* 0x0000000105047824 */ /* 0x000fc800078e0254 */
[--C-:B------:R-:W-:Y:S01]  /*1390*/  IMAD.IADD R6, R77, 0x1, R4.reuse ;  /* 0x000000014d067824 */ /* 0x100fe200078e0204 */
[-C--:B------:R-:W-:Y:S01]  /*13a0*/  IADD3 R80, PT, PT, R80, R4.reuse, RZ ;  /* 0x0000000450507210 */ /* 0x080fe20007ffe0ff */
[--C-:B------:R-:W-:Y:S01]  /*13b0*/  IMAD.IADD R78, R78, 0x1, R4.reuse ;  /* 0x000000014e4e7824 */ /* 0x100fe200078e0204 */
[-C--:B------:R-:W-:Y:S01]  /*13c0*/  IADD3 R68, PT, PT, R68, R4.reuse, RZ ;  /* 0x0000000444447210 */ /* 0x080fe20007ffe0ff */
[--C-:B------:R-:W-:Y:S01]  /*13d0*/  IMAD.IADD R8, R79, 0x1, R4.reuse ;  /* 0x000000014f087824 */ /* 0x100fe200078e0204 */
[----:B------:R-:W-:Y:S01]  /*13e0*/  IADD3 R57, PT, PT, R57, R4, RZ ;  /* 0x0000000439397210 */ /* 0x000fe20007ffe0ff */
[--C-:B------:R-:W-:Y:S01]  /*13f0*/  IMAD.IADD R10, R81, 0x1, R4.reuse ;  /* 0x00000001510a7824 */ /* 0x100fe200078e0204 */
[----:B------:R-:W-:Y:S01]  /*1400*/  STS [R31], R4 ;  /* 0x000000041f007388 */ /* 0x000fe20000000800 */
[--C-:B------:R-:W-:Y:S02]  /*1410*/  IMAD.IADD R82, R82, 0x1, R4.reuse ;  /* 0x0000000152527824 */ /* 0x100fe400078e0204 */
[--C-:B------:R-:W-:Y:S01]  /*1420*/  IMAD.IADD R84, R83, 0x1, R4.reuse ;  /* 0x0000000153547824 */ /* 0x100fe200078e0204 */
[----:B------:R-:W-:Y:S01]  /*1430*/  STS [R31+0x4], R6 ;  /* 0x000004061f007388 */ /* 0x000fe20000000800 */
[----:B------:R-:W-:-:S02]  /*1440*/  IMAD.IADD R76, R76, 0x1, R4 ;  /* 0x000000014c4c7824 */ /* 0x000fc400078e0204 */
[--C-:B------:R-:W-:Y:S01]  /*1450*/  IMAD.IADD R88, R75, 0x1, R4.reuse ;  /* 0x000000014b587824 */ /* 0x100fe200078e0204 */
[----:B------:R-:W-:Y:S01]  /*1460*/  STS [R31+0x8], R78 ;  /* 0x0000084e1f007388 */ /* 0x000fe20000000800 */
[--C-:B------:R-:W-:Y:S02]  /*1470*/  IMAD.IADD R74, R74, 0x1, R4.reuse ;  /* 0x000000014a4a7824 */ /* 0x100fe400078e0204 */
[--C-:B------:R-:W-:Y:S01]  /*1480*/  IMAD.IADD R90, R73, 0x1, R4.reuse ;  /* 0x00000001495a7824 */ /* 0x100fe200078e0204 */
[----:B------:R-:W-:Y:S01]  /*1490*/  STS [R31+0xc], R8 ;  /* 0x00000c081f007388 */ /* 0x000fe20000000800 */
        /* <DEDUP_REMOVED lines=27> */
[----:B------:R-:W-:-:S03]  /*1650*/  IMAD.IADD R52, R52, 0x1, R4 ;  /* 0x0000000134347824 */ /* 0x000fc600078e0204 */
[----:B------:R-:W-:Y:S04]  /*1660*/  STS [R31+0x34], R92 ;  /* 0x0000345c1f007388 */ /* 0x000fe80000000800 */
        /* <DEDUP_REMOVED lines=18> */
[----:B------:R-:W-:Y:S01]  /*1790*/  STS [R31+0x80], R52 ;  /* 0x000080341f007388 */ /* 0x000fe20000000800 */
[----:B------:R-:W-:Y:S06]  /*17a0*/  BAR.SYNC.DEFER_BLOCKING 0x0 ;  /* 0x0000000000007b1d */ /* 0x000fec0000010000 */
[----:B------:R-:W0:Y:S04]  /*17b0*/  LDS.U16 R51, [R51] ;  /* 0x0000000033337984 */ /* 0x000e280000000400 */
[----:B------:R-:W1:Y:S04]  /*17c0*/  LDS.U16 R4, [R41] ;  /* 0x0000000029047984 */ /* 0x000e680000000400 */
[----:B------:R-:W2:Y:S04]  /*17d0*/  LDS.U16 R5, [R32] ;  /* 0x0000000020057984 */ /* 0x000ea80000000400 */
[----:B------:R-:W3:Y:S04]  /*17e0*/  LDS.U16 R34, [R34] ;  /* 0x0000000022227984 */ /* 0x000ee80000000400 */
[----:B------:R-:W4:Y:S04]  /*17f0*/  LDS.U16 R7, [R36] ;  /* 0x0000000024077984 */ /* 0x000f280000000400 */
[----:B------:R-:W4:Y:S04]  /*1800*/  LDS.U16 R6, [R37] ;  /* 0x0000000025067984 */ /* 0x000f280000000400 */
[----:B------:R-:W4:Y:S04]  /*1810*/  LDS.U16 R9, [R38] ;  /* 0x0000000026097984 */ /* 0x000f280000000400 */
[----:B------:R-:W4:Y:S04]  /*1820*/  LDS.U16 R8, [R39] ;  /* 0x0000000027087984 */ /* 0x000f280000000400 */
[----:B------:R-:W4:Y:S01]  /*1830*/  LDS.U16 R11, [R40] ;  /* 0x00000000280b7984 */ /* 0x000f220000000400 */
[----:B0-----:R-:W-:-:S02]  /*1840*/  IMAD.IADD R50, R50, 0x1, R51 ;  /* 0x0000000132327824 */ /* 0x001fc400078e0233 */
[----:B-1----:R-:W-:Y:S02]  /*1850*/  IMAD.IADD R4, R49, 0x1, R4 ;  /* 0x0000000131047824 */ /* 0x002fe400078e0204 */
[----:B--2---:R-:W-:Y:S02]  /*1860*/  IMAD.IADD R48, R48, 0x1, R5 ;  /* 0x0000000130307824 */ /* 0x004fe400078e0205 */
[----:B---3--:R-:W-:Y:S02]  /*1870*/  IMAD.IADD R47, R47, 0x1, R34 ;  /* 0x000000012f2f7824 */ /* 0x008fe400078e0222 */
[----:B----4-:R-:W-:Y:S01]  /*1880*/  IMAD.IADD R46, R46, 0x1, R7 ;  /* 0x000000012e2e7824 */ /* 0x010fe200078e0207 */
[----:B------:R-:W-:Y:S01]  /*1890*/  IADD3 R6, PT, PT, R45, R6, RZ ;  /* 0x000000062d067210 */ /* 0x000fe20007ffe0ff */
[----:B------:R-:W-:Y:S02]  /*18a0*/  IMAD.IADD R41, R44, 0x1, R9 ;  /* 0x000000012c297824 */ /* 0x000fe400078e0209 */
[----:B------:R-:W-:-:S02]  /*18b0*/  IMAD.IADD R8, R43, 0x1, R8 ;  /* 0x000000012b087824 */ /* 0x000fc400078e0208 */
[----:B------:R-:W-:Y:S01]  /*18c0*/  IMAD.IADD R42, R42, 0x1, R11 ;  /* 0x000000012a2a7824 */ /* 0x000fe200078e020b */
[----:B------:R-:W-:Y:S06]  /*18d0*/  BAR.SYNC.DEFER_BLOCKING 0x0 ;  /* 0x0000000000007b1d */ /* 0x000fec0000010000 */
[----:B------:R-:W-:Y:S05]  /*18e0*/  BRA.U UP0, `(.L_x_203) ;  /* 0x0000000100807547 */ /* 0x000fea000b800000 */
[----:B------:R-:W-:Y:S01]  /*18f0*/  LEA R5, R50, UR4, 0x3 ;  /* 0x0000000432057c11 */ /* 0x000fe2000f8e18ff */
[----:B------:R-:W-:Y:S01]  /*1900*/  UIADD3 UR8, UPT, UPT, UR8, 0x6, URZ ;  /* 0x0000000608087890 */ /* 0x000fe2000fffe0ff */
[----:B------:R-:W-:Y:S01]  /*1910*/  LEA R7, R4, UR4, 0x3 ;  /* 0x0000000404077c11 */ /* 0x000fe2000f8e18ff */
[----:B------:R-:W-:Y:S01]  /*1920*/  UIADD3 UR5, UPT, UPT, UR5, -0x6, URZ ;  /* 0xfffffffa05057890 */ /* 0x000fe2000fffe0ff */
[----:B------:R-:W-:Y:S01]  /*1930*/  LEA R9, R48, UR4, 0x3 ;  /* 0x0000000430097c11 */ /* 0x000fe2000f8e18ff */
[----:B------:R0:W-:Y:S01]  /*1940*/  STS.64 [R5], R2 ;  /* 0x0000000205007388 */ /* 0x0001e20000000a00 */
[----:B------:R-:W-:Y:S02]  /*1950*/  LEA R11, R47, UR4, 0x3 ;  /* 0x000000042f0b7c11 */ /* 0x000fe4000f8e18ff */
[----:B------:R-:W-:Y:S01]  /*1960*/  LEA R37, R46, UR4, 0x3 ;  /* 0x000000042e257c11 */ /* 0x000fe2000f8e18ff */
[----:B------:R0:W-:Y:S01]  /*1970*/  STS.64 [R7], R12 ;  /* 0x0000000c07007388 */ /* 0x0001e20000000a00 */
[----:B------:R-:W-:-:S02]  /*1980*/  LEA R39, R6, UR4, 0x3 ;  /* 0x0000000406277c11 */ /* 0x000fc4000f8e18ff */
[----:B------:R-:W-:Y:S01]  /*1990*/  LEA R41, R41, UR4, 0x3 ;  /* 0x0000000429297c11 */ /* 0x000fe2000f8e18ff */
[----:B------:R0:W-:Y:S01]  /*19a0*/  STS.64 [R9], R14 ;  /* 0x0000000e09007388 */ /* 0x0001e20000000a00 */
[----:B------:R-:W-:Y:S02]  /*19b0*/  LEA R43, R8, UR4, 0x3 ;  /* 0x00000004082b7c11 */ /* 0x000fe4000f8e18ff */
[----:B------:R-:W-:Y:S01]  /*19c0*/  LEA R45, R42, UR4, 0x3 ;  /* 0x000000042a2d7c11 */ /* 0x000fe2000f8e18ff */
[----:B------:R0:W-:Y:S04]  /*19d0*/  STS.64 [R11], R16 ;  /* 0x000000100b007388 */ /* 0x0001e80000000a00 */
[----:B------:R0:W-:Y:S04]  /*19e0*/  STS.64 [R37], R18 ;  /* 0x0000001225007388 */ /* 0x0001e80000000a00 */
[----:B------:R0:W-:Y:S04]  /*19f0*/  STS.64 [R39], R20 ;  /* 0x0000001427007388 */ /* 0x0001e80000000a00 */
[----:B------:R0:W-:Y:S04]  /*1a00*/  STS.64 [R41], R22 ;  /* 0x0000001629007388 */ /* 0x0001e80000000a00 */
[----:B------:R0:W-:Y:S04]  /*1a10*/  STS.64 [R43], R24 ;  /* 0x000000182b007388 */ /* 0x0001e80000000a00 */
[----:B------:R0:W-:Y:S01]  /*1a20*/  STS.64 [R45], R26 ;  /* 0x0000001a2d007388 */ /* 0x0001e20000000a00 */
[----:B------:R-:W-:Y:S06]  /*1a30*/  BAR.SYNC.DEFER_BLOCKING 0x0 ;  /* 0x0000000000007b1d */ /* 0x000fec0000010000 */
[----:B------:R0:W1:Y:S04]  /*1a40*/  LDS.64 R2, [R33] ;  /* 0x0000000021027984 */ /* 0x0000680000000a00 */
[----:B------:R0:W2:Y:S04]  /*1a50*/  LDS.64 R12, [R33+0x8] ;  /* 0x00000800210c7984 */ /* 0x0000a80000000a00 */
[----:B------:R0:W3:Y:S04]  /*1a60*/  LDS.64 R14, [R33+0x10] ;  /* 0x00001000210e7984 */ /* 0x0000e80000000a00 */
[----:B------:R0:W4:Y:S04]  /*1a70*/  LDS.64 R16, [R33+0x18] ;  /* 0x0000180021107984 */ /* 0x0001280000000a00 */
[----:B------:R0:W0:Y:S04]  /*1a80*/  LDS.64 R18, [R33+0x20] ;  /* 0x0000200021127984 */ /* 0x0000280000000a00 */
[----:B------:R0:W0:Y:S04]  /*1a90*/  LDS.64 R20, [R33+0x28] ;  /* 0x0000280021147984 */ /* 0x0000280000000a00 */
[----:B------:R0:W0:Y:S04]  /*1aa0*/  LDS.64 R22, [R33+0x30] ;  /* 0x0000300021167984 */ /* 0x0000280000000a00 */
[----:B------:R0:W0:Y:S04]  /*1ab0*/  LDS.64 R24, [R33+0x38] ;  /* 0x0000380021187984 */ /* 0x0000280000000a00 */
[----:B------:R0:W0:Y:S01]  /*1ac0*/  LDS.64 R26, [R33+0x40] ;  /* 0x00004000211a7984 */ /* 0x0000220000000a00 */
[----:B------:R-:W-:Y:S06]  /*1ad0*/  BAR.SYNC.DEFER_BLOCKING 0x0 ;  /* 0x0000000000007b1d */ /* 0x000fec0000010000 */
[----:B------:R-:W-:Y:S05]  /*1ae0*/  BRA `(.L_x_204) ;  /* 0xffffffe800487947 */ /* 0x000fea000383ffff */
.L_x_203:
[----:B------:R-:W-:Y:S01]  /*1af0*/  LEA R5, R50, UR4, 0x3 ;  /* 0x0000000432057c11 */ /* 0x000fe2000f8e18ff */
[----:B------:R-:W0:Y:S01]  /*1b00*/  LDCU.64 UR6, c[0x0][0x3a0] ;  /* 0x00007400ff0677ac */ /* 0x000e220008000a00 */
[----:B------:R-:W-:Y:S01]  /*1b10*/  LEA R7, R4, UR4, 0x3 ;  /* 0x0000000404077c11 */ /* 0x000fe2000f8e18ff */
[----:B------:R-:W-:Y:S01]  /*1b20*/  IMAD R33, R0, -0x40, R33 ;  /* 0xffffffc000217824 */ /* 0x000fe200078e0221 */
[----:B------:R-:W-:Y:S01]  /*1b30*/  LEA R9, R48, UR4, 0x3 ;  /* 0x0000000430097c11 */ /* 0x000fe2000f8e18ff */
[----:B------:R-:W-:Y:S01]  /*1b40*/  STS.64 [R5], R2 ;  /* 0x0000000205007388 */ /* 0x000fe20000000a00 */
[----:B------:R-:W-:Y:S02]  /*1b50*/  LEA R47, R47, UR4, 0x3 ;  /* 0x000000042f2f7c11 */ /* 0x000fe4000f8e18ff */
[----:B------:R-:W-:Y:S01]  /*1b60*/  LEA R11, R46, UR4, 0x3 ;  /* 0x000000042e0b7c11 */ /* 0x000fe2000f8e18ff */
[----:B------:R-:W-:Y:S01]  /*1b70*/  STS.64 [R7], R12 ;  /* 0x0000000c07007388 */ /* 0x000fe20000000a00 */
[----:B------:R-:W-:-:S02]  /*1b80*/  LEA R29, R6, UR4, 0x3 ;  /* 0x00000004061d7c11 */ /* 0x000fc4000f8e18ff */
[----:B------:R-:W-:Y:S01]  /*1b90*/  LEA R41, R41, UR4, 0x3 ;  /* 0x0000000429297c11 */ /* 0x000fe2000f8e18ff */
[----:B------:R-:W-:Y:S01]  /*1ba0*/  STS.64 [R9], R14 ;  /* 0x0000000e09007388 */ /* 0x000fe20000000a00 */
[----:B------:R-:W-:Y:S02]  /*1bb0*/  LEA R31, R8, UR4, 0x3 ;  /* 0x00000004081f7c11 */ /* 0x000fe4000f8e18ff */
[----:B------:R-:W-:Y:S01]  /*1bc0*/  LEA R35, R42, UR4, 0x3 ;  /* 0x000000042a237c11 */ /* 0x000fe2000f8e18ff */
[----:B------:R1:W-:Y:S01]  /*1bd0*/  STS.64 [R47], R16 ;  /* 0x000000102f007388 */ /* 0x0003e20000000a00 */
[----:B0-----:R-:W-:-:S03]  /*1be0*/  ISETP.GE.U32.AND P1, PT, R0, UR6, PT ;  /* 0x0000000600007c0c */ /* 0x001fc6000bf26070 */
[----:B------:R-:W-:Y:S01]  /*1bf0*/  STS.64 [R11], R18 ;  /* 0x000000120b007388 */ /* 0x000fe20000000a00 */
[----:B------:R-:W-:-:S03]  /*1c00*/  ISETP.GE.U32.AND.EX P1, PT, RZ, UR7, PT, P1 ;  /* 0x00000007ff007c0c */ /* 0x000fc6000bf26110 */
[----:B------:R0:W-:Y:S04]  /*1c10*/  STS.64 [R29], R20 ;  /* 0x000000141d007388 */ /* 0x0001e80000000a00 */
[----:B------:R2:W-:Y:S01]  /*1c20*/  STS.64 [R41], R22 ;  /* 0x0000001629007388 */ /* 0x0005e20000000a00 */
[----:B-1----:R-:W1:Y:S03]  /*1c30*/  LDC.64 R16, c[0x0][0x388] ;  /* 0x0000e200ff107b82 */ /* 0x002e660000000a00 */
[----:B------:R-:W-:Y:S04]  /*1c40*/  STS.64 [R31], R24 ;  /* 0x000000181f007388 */ /* 0x000fe80000000a00 */
[----:B------:R-:W-:Y:S01]  /*1c50*/  STS.64 [R35], R26 ;  /* 0x0000001a23007388 */ /* 0x000fe20000000a00 */
[----:B0-----:R-:W-:-:S02]  /*1c60*/  VIADD R20, R0, 0x100 ;  /* 0x0000010000147836 */ /* 0x001fc40000000000 */
[C---:B------:R-:W-:Y:S01]  /*1c70*/  VIADD R21, R0.reuse, 0x300 ;  /* 0x0000030000157836 */ /* 0x040fe20000000000 */
[----:B------:R-:W-:Y:S01]  /*1c80*/  BAR.SYNC.DEFER_BLOCKING 0x0 ;  /* 0x0000000000007b1d */ /* 0x000fe20000010000 */
[----:B--2---:R-:W-:Y:S02]  /*1c90*/  LOP3.LUT R22, R0, 0x400, RZ, 0xfc, !PT ;  /* 0x0000040000167812 */ /* 0x004fe400078efcff */
[----:B------:R-:W-:Y:S01]  /*1ca0*/  ISETP.GE.U32.AND P3, PT, R20, UR6, PT ;  /* 0x0000000614007c0c */ /* 0x000fe2000bf66070 */
[C---:B------:R-:W-:Y:S01]  /*1cb0*/  VIADD R20, R0.reuse, 0x200 ;  /* 0x0000020000147836 */ /* 0x040fe20000000000 */
[----:B------:R-:W-:Y:S01]  /*1cc0*/  ISETP.GE.U32.AND P0, PT, R21, UR6, PT ;  /* 0x0000000615007c0c */ /* 0x000fe2000bf06070 */
[----:B------:R-:W-:Y:S01]  /*1cd0*/  VIADD R21, R0, 0x600 ;  /* 0x0000060000157836 */ /* 0x000fe20000000000 */
[----:B------:R-:W-:Y:S02]  /*1ce0*/  ISETP.GE.U32.AND.EX P3, PT, RZ, UR7, PT, P3 ;  /* 0x00000007ff007c0c */ /* 0x000fe4000bf66130 */
[----:B------:R-:W-:Y:S01]  /*1cf0*/  ISETP.GE.U32.AND P2, PT, R20, UR6, PT ;  /* 0x0000000614007c0c */ /* 0x000fe2000bf46070 */
[----:B------:R-:W-:Y:S01]  /*1d00*/  VIADD R20, R0, 0x500 ;  /* 0x0000050000147836 */ /* 0x000fe20000000000 */
[----:B------:R-:W-:Y:S01]  /*1d10*/  ISETP.GE.U32.AND P4, PT, R22, UR6, PT ;  /* 0x0000000616007c0c */ /* 0x000fe2000bf86070 */
[C---:B------:R-:W-:Y:S01]  /*1d20*/  VIADD R22, R0.reuse, 0x700 ;  /* 0x0000070000167836 */ /* 0x040fe20000000000 */
[----:B------:R-:W-:Y:S01]  /*1d30*/  ISETP.GE.U32.AND.EX P2, PT, RZ, UR7, PT, P2 ;  /* 0x00000007ff007c0c */ /* 0x000fe2000bf46120 */
[C---:B-1----:R-:W-:Y:S01]  /*1d40*/  IMAD.WIDE.U32 R16, R0.reuse, 0x8, R16 ;  /* 0x0000000800107825 */ /* 0x042fe200078e0010 */
[----:B------:R-:W-:-:S02]  /*1d50*/  LOP3.LUT R0, R0, 0x800, RZ, 0xfc, !PT ;  /* 0x0000080000007812 */ /* 0x000fc400078efcff */
[----:B------:R-:W-:Y:S02]  /*1d60*/  ISETP.GE.U32.AND P6, PT, R20, UR6, PT ;  /* 0x0000000614007c0c */ /* 0x000fe4000bfc6070 */
[----:B------:R-:W-:Y:S02]  /*1d70*/  ISETP.GE.U32.AND P5, PT, R21, UR6, PT ;  /* 0x0000000615007c0c */ /* 0x000fe4000bfa6070 */
[----:B------:R-:W-:Y:S02]  /*1d80*/  ISETP.GE.U32.AND.EX P0, PT, RZ, UR7, PT, P0 ;  /* 0x00000007ff007c0c */ /* 0x000fe4000bf06100 */
[----:B------:R-:W-:Y:S01]  /*1d90*/  ISETP.GE.U32.AND.EX P4, PT, RZ, UR7, PT, P4 ;  /* 0x00000007ff007c0c */ /* 0x000fe2000bf86140 */
[----:B------:R-:W0:Y:S01]  /*1da0*/  LDS.64 R2, [R33+0x800] ;  /* 0x0008000021027984 */ /* 0x000e220000000a00 */
[----:B------:R-:W-:Y:S02]  /*1db0*/  ISETP.GE.U32.AND.EX P6, PT, RZ, UR7, PT, P6 ;  /* 0x00000007ff007c0c */ /* 0x000fe4000bfc6160 */
[----:B------:R-:W-:Y:S01]  /*1dc0*/  ISETP.GE.U32.AND.EX P5, PT, RZ, UR7, PT, P5 ;  /* 0x00000007ff007c0c */ /* 0x000fe2000bfa6150 */
[----:B------:R-:W1:Y:S04]  /*1dd0*/  LDS.64 R4, [R33+0x1000] ;  /* 0x0010000021047984 */ /* 0x000e680000000a00 */
[----:B------:R-:W2:Y:S04]  /*1de0*/  LDS.64 R6, [R33+0x1800] ;  /* 0x0018000021067984 */ /* 0x000ea80000000a00 */
[----:B------:R-:W3:Y:S04]  /*1df0*/  LDS.64 R8, [R33+0x2000] ;  /* 0x0020000021087984 */ /* 0x000ee80000000a00 */
[----:B------:R-:W4:Y:S04]  /*1e00*/  LDS.64 R10, [R33+0x2800] ;  /* 0x00280000210a7984 */ /* 0x000f280000000a00 */
[----:B------:R-:W5:Y:S04]  /*1e10*/  LDS.64 R12, [R33+0x3000] ;  /* 0x00300000210c7984 */ /* 0x000f680000000a00 */
[----:B------:R-:W5:Y:S04]  /*1e20*/  LDS.64 R14, [R33+0x3800] ;  /* 0x00380000210e7984 */ /* 0x000f680000000a00 */
[----:B------:R-:W5:Y:S04]  /*1e30*/  @!P1 LDS.64 R18, [R33] ;  /* 0x0000000021129984 */ /* 0x000f680000000a00 */
[----:B0-----:R0:W-:Y:S01]  /*1e40*/  @!P3 STG.E.64 desc[UR10][R16.64+0x800], R2 ;  /* 0x000800021000b986 */ /* 0x0011e2000c101b0a */
[----:B------:R-:W-:-:S03]  /*1e50*/  ISETP.GE.U32.AND P3, PT, R22, UR6, PT ;  /* 0x0000000616007c0c */ /* 0x000fc6000bf66070 */
[----:B-1----:R0:W-:Y:S01]  /*1e60*/  @!P2 STG.E.64 desc[UR10][R16.64+0x1000], R4 ;  /* 0x001000041000a986 */ /* 0x0021e2000c101b0a */
[----:B------:R-:W-:Y:S02]  /*1e70*/  ISETP.GE.U32.AND P2, PT, R0, UR6, PT ;  /* 0x0000000600007c0c */ /* 0x000fe4000bf46070 */
[----:B------:R-:W-:Y:S01]  /*1e80*/  ISETP.GE.U32.AND.EX P3, PT, RZ, UR7, PT, P3 ;  /* 0x00000007ff007c0c */ /* 0x000fe2000bf66130 */
[----:B--2---:R0:W-:Y:S01]  /*1e90*/  @!P0 STG.E.64 desc[UR10][R16.64+0x1800], R6 ;  /* 0x0018000610008986 */ /* 0x0041e2000c101b0a */
[----:B------:R-:W-:-:S03]  /*1ea0*/  ISETP.GE.U32.AND.EX P2, PT, RZ, UR7, PT, P2 ;  /* 0x00000007ff007c0c */ /* 0x000fc6000bf46120 */
[----:B---3--:R0:W-:Y:S04]  /*1eb0*/  @!P4 STG.E.64 desc[UR10][R16.64+0x2000], R8 ;  /* 0x002000081000c986 */ /* 0x0081e8000c101b0a */
[----:B----4-:R0:W-:Y:S04]  /*1ec0*/  @!P6 STG.E.64 desc[UR10][R16.64+0x2800], R10 ;  /* 0x0028000a1000e986 */ /* 0x0101e8000c101b0a */
[----:B-----5:R0:W-:Y:S04]  /*1ed0*/  @!P5 STG.E.64 desc[UR10][R16.64+0x3000], R12 ;  /* 0x0030000c1000d986 */ /* 0x0201e8000c101b0a */
[----:B------:R0:W-:Y:S04]  /*1ee0*/  @!P3 STG.E.64 desc[UR10][R16.64+0x3800], R14 ;  /* 0x0038000e1000b986 */ /* 0x0001e8000c101b0a */
[----:B------:R0:W-:Y:S01]  /*1ef0*/  @!P1 STG.E.64 desc[UR10][R16.64], R18 ;  /* 0x0000001210009986 */ /* 0x0001e2000c101b0a */
[----:B------:R-:W-:Y:S05]  /*1f00*/  @P2 EXIT ;  /* 0x000000000000294d */ /* 0x000fea0003800000 */
[----:B0-----:R-:W0:Y:S04]  /*1f10*/  LDS.64 R2, [R33+0x4000] ;  /* 0x0040000021027984 */ /* 0x001e280000000a00 */
[----:B0-----:R-:W-:Y:S01]  /*1f20*/  STG.E.64 desc[UR10][R16.64+0x4000], R2 ;  /* 0x0040000210007986 */ /* 0x001fe2000c101b0a */
[----:B------:R-:W-:Y:S05]  /*1f30*/  EXIT ;  /* 0x000000000000794d */ /* 0x000fea0003800000 */
.L_x_205:
        /* <DEDUP_REMOVED lines=12> */
.L_x_364:


//--------------------- .text._ZN3cub18CUB_300001_SM_10006detail8for_each13static_kernelINS2_12policy_hub_t12policy_500_tEmN6thrust24THRUST_300001_SM_1000_NS8cuda_cub20__uninitialized_fill7functorINS7_10device_ptrImEEmEEEEvT0_T1_ --------------------------
	.section	.text._ZN3cub18CUB_300001_SM_10006detail8for_each13static_kernelINS2_12policy_hub_t12policy_500_tEmN6thrust24THRUST_300001_SM_1000_NS8cuda_cub20__uninitialized_fill7functorINS7_10device_ptrImEEmEEEEvT0_T1_,"ax",@progbits
	.align	128
        .global         _ZN3cub18CUB_300001_SM_10006detail8for_each13static_kernelINS2_12policy_hub_t12policy_500_tEmN6thrust24THRUST_300001_SM_1000_NS8cuda_cub20__uninitialized_fill7functorINS7_10device_ptrImEEmEEEEvT0_T1_
        .type           _ZN3cub18CUB_300001_SM_10006detail8for_each13static_kernelINS2_12policy_hub_t12policy_500_tEmN6thrust24THRUST_300001_SM_1000_NS8cuda_cub20__uninitialized_fill7functorINS7_10device_ptrImEEmEEEEvT0_T1_,@function
        .size           _ZN3cub18CUB_300001_SM_10006detail8for_each13static_kernelINS2_12policy_hub_t12policy_500_tEmN6thrust24THRUST_300001_SM_1000_NS8cuda_cub20__uninitialized_fill7functorINS7_10device_ptrImEEmEEEEvT0_T1_,(.L_x_365 - _ZN3cub18CUB_300001_SM_10006detail8for_each13static_kernelINS2_12policy_hub_t12policy_500_tEmN6thrust24THRUST_300001_SM_1000_NS8cuda_cub20__uninitialized_fill7functorINS7_10device_ptrImEEmEEEEvT0_T1_)
        .other          _ZN3cub18CUB_300001_SM_10006detail8for_each13static_kernelINS2_12policy_hub_t12policy_500_tEmN6thrust24THRUST_300001_SM_1000_NS8cuda_cub20__uninitialized_fill7functorINS7_10device_ptrImEEmEEEEvT0_T1_,@"STO_CUDA_ENTRY STV_DEFAULT"
_ZN3cub18CUB_300001_SM_10006detail8for_each13static_kernelINS2_12policy_hub_t12policy_500_tEmN6thrust24THRUST_300001_SM_1000_NS8cuda_cub20__uninitialized_fill7functorINS7_10device_ptrImEEmEEEEvT0_T1_:
.text._ZN3cub18CUB_300001_SM_10006detail8for_each13static_kernelINS2_12policy_hub_t12policy_500_tEmN6thrust24THRUST_300001_SM_1000_NS8cuda_cub20__uninitialized_fill7functorINS7_10device_ptrImEEmEEEEvT0_T1_:
[----:B------:R-:W-:Y:S08]  /*0000*/  LDC R1, c[0x0][0x37c] ;  /* 0x0000df00ff017b82 */ /* 0x000ff00000000800 */
[----:B------:R-:W0:Y:S01]  /*0010*/  S2UR UR4, SR_CTAID.X ;  /* 0x00000000000479c3 */ /* 0x000e220000002500 */
[----:B------:R-:W1:Y:S01]  /*0020*/  LDCU.64 UR6, c[0x0][0x380] ;  /* 0x00007000ff0677ac */ /* 0x000e620008000a00 */
[----:B------:R-:W2:Y:S01]  /*0030*/  LDCU.64 UR8, c[0x0][0x358] ;  /* 0x00006b00ff0877ac */ /* 0x000ea20008000a00 */
[----:B0-----:R-:W-:-:S04]  /*0040*/  UIMAD.WIDE.U32 UR4, UR4, 0x200, URZ ;  /* 0x00000200040478a5 */ /* 0x001fc8000f8e00ff */
[----:B-1----:R-:W-:-:S04]  /*0050*/  UIADD3 UR6, UP0, UPT, -UR4, UR6, URZ ;  /* 0x0000000604067290 */ /* 0x002fc8000ff1e1ff */
[----:B------:R-:W-:Y:S02]  /*0060*/  UIADD3.X UR7, UPT, UPT, ~UR5, UR7, URZ, UP0, !UPT ;  /* 0x0000000705077290 */ /* 0x000fe400087fe5ff */
[----:B------:R-:W-:-:S04]  /*0070*/  UISETP.GE.U32.AND UP0, UPT, UR6, 0x200, UPT ;  /* 0x000002000600788c */ /* 0x000fc8000bf06070 */
[----:B------:R-:W-:-:S09]  /*0080*/  UISETP.GE.U32.AND.EX UP0, UPT, UR7, URZ, UPT, UP0 ;  /* 0x000000ff0700728c */ /* 0x000fd2000bf06100 */
[----:B--2---:R-:W-:Y:S05]  /*0090*/  BRA.U !UP0, `(.L_x_206) ;  /* 0x0000000108287547 */ /* 0x004fea000b800000 */
[----:B------:R-:W0:Y:S01]  /*00a0*/  S2R R0, SR_TID.X ;  /* 0x0000000000007919 */ /* 0x000e220000002100 */
[----:B------:R-:W1:Y:S01]  /*00b0*/  LDCU.64 UR6, c[0x0][0x388] ;  /* 0x00007100ff0677ac */ /* 0x000e620008000a00 */
[----:B------:R-:W2:Y:S01]  /*00c0*/  LDC.64 R4, c[0x0][0x390] ;  /* 0x0000e400ff047b82 */ /* 0x000ea20000000a00 */
[----:B0-----:R-:W-:-:S05]  /*00d0*/  IADD3 R0, P0, PT, R0, UR4, RZ ;  /* 0x0000000400007c10 */ /* 0x001fca000ff1e0ff */
[----:B------:R-:W-:Y:S01]  /*00e0*/  IMAD.X R3, RZ, RZ, UR5, P0 ;  /* 0x00000005ff037e24 */ /* 0x000fe200080e06ff */
[----:B-1----:R-:W-:-:S04]  /*00f0*/  LEA R2, P0, R0, UR6, 0x3 ;  /* 0x0000000600027c11 */ /* 0x002fc8000f8018ff */
[----:B------:R-:W-:-:S05]  /*0100*/  LEA.HI.X R3, R0, UR7, R3, 0x3, P0 ;  /* 0x0000000700037c11 */ /* 0x000fca00080f1c03 */
[----:B--2---:R-:W-:Y:S04]  /*0110*/  STG.E.64 desc[UR8][R2.64], R4 ;  /* 0x0000000402007986 */ /* 0x004fe8000c101b08 */
[----:B------:R-:W-:Y:S01]  /*0120*/  STG.E.64 desc[UR8][R2.64+0x800], R4 ;  /* 0x0008000402007986 */ /* 0x000fe2000c101b08 */
[----:B------:R-:W-:Y:S05]  /*0130*/  EXIT ;  /* 0x000000000000794d */ /* 0x000fea0003800000 */
.L_x_206:
[----:B------:R-:W0:Y:S01]  /*0140*/  S2R R0, SR_TID.X ;  /* 0x0000000000007919 */ /* 0x000e220000002100 */
[----:B------:R-:W-:Y:S01]  /*0150*/  IMAD.U32 R2, RZ, RZ, UR7 ;  /* 0x00000007ff027e24 */ /* 0x000fe2000f8e00ff */
[----:B------:R-:W1:Y:S01]  /*0160*/  LDCU.64 UR10, c[0x0][0x388] ;  /* 0x00007100ff0a77ac */ /* 0x000e620008000a00 */
[----:B------:R-:W-:Y:S01]  /*0170*/  IMAD.U32 R6, RZ, RZ, UR7 ;  /* 0x00000007ff067e24 */ /* 0x000fe2000f8e00ff */
[----:B0-----:R-:W-:-:S04]  /*0180*/  ISETP.LT.U32.AND P0, PT, R0, UR6, PT ;  /* 0x0000000600007c0c */ /* 0x001fc8000bf01070 */
[----:B------:R-:W-:Y:S01]  /*0190*/  ISETP.GT.U32.AND.EX P0, PT, R2, RZ, PT, P0 ;  /* 0x000000ff0200720c */ /* 0x000fe20003f04100 */
[C---:B------:R-:W-:Y:S01]  /*01a0*/  VIADD R2, R0.reuse, 0x100 ;  /* 0x0000010000027836 */ /* 0x040fe20000000000 */
[----:B------:R-:W-:-:S04]  /*01b0*/  IADD3 R0, P2, PT, R0, UR4, RZ ;  /* 0x0000000400007c10 */ /* 0x000fc8000ff5e0ff */
[----:B------:R-:W-:Y:S01]  /*01c0*/  ISETP.LT.U32.AND P1, PT, R2, UR6, PT ;  /* 0x0000000602007c0c */ /* 0x000fe2000bf21070 */
[----:B------:R-:W-:Y:S01]  /*01d0*/  IMAD.X R3, RZ, RZ, UR5, P2 ;  /* 0x00000005ff037e24 */ /* 0x000fe200090e06ff */
[----:B-1----:R-:W-:Y:S02]  /*01e0*/  LEA R2, P2, R0, UR10, 0x3 ;  /* 0x0000000a00027c11 */ /* 0x002fe4000f8418ff */
[----:B------:R-:W-:Y:S02]  /*01f0*/  ISETP.GT.U32.AND.EX P1, PT, R6, RZ, PT, P1 ;  /* 0x000000ff0600720c */ /* 0x000fe40003f24110 */
[----:B------:R-:W-:Y:S01]  /*0200*/  LEA.HI.X R3, R0, UR11, R3, 0x3, P2 ;  /* 0x0000000b00037c11 */ /* 0x000fe200090f1c03 */
[----:B------:R-:W0:Y:S04]  /*0210*/  @P0 LDC.64 R4, c[0x0][0x390] ;  /* 0x0000e400ff040b82 */ /* 0x000e280000000a00 */
[----:B0-----:R0:W-:Y:S06]  /*0220*/  @P0 STG.E.64 desc[UR8][R2.64], R4 ;  /* 0x0000000402000986 */ /* 0x0011ec000c101b08 */
[----:B------:R-:W-:Y:S05]  /*0230*/  @!P1 EXIT ;  /* 0x000000000000994d */ /* 0x000fea0003800000 */
[----:B0-----:R-:W0:Y:S02]  /*0240*/  LDC.64 R4, c[0x0][0x390] ;  /* 0x0000e400ff047b82 */ /* 0x001e240000000a00 */
[----:B0-----:R-:W-:Y:S01]  /*0250*/  STG.E.64 desc[UR8][R2.64+0x800], R4 ;  /* 0x0008000402007986 */ /* 0x001fe2000c101b08 */
[----:B------:R-:W-:Y:S05]  /*0260*/  EXIT ;  /* 0x000000000000794d */ /* 0x000fea0003800000 */
.L_x_207:
        /* <DEDUP_REMOVED lines=9> */
.L_x_365:


//--------------------- .text._ZN3cub18CUB_300001_SM_10006detail11EmptyKernelIvEEvv --------------------------
	.section	.text._ZN3cub18CUB_300001_SM_10006detail11EmptyKernelIvEEvv,"ax",@progbits
	.align	128
        .global         _ZN3cub18CUB_300001_SM_10006detail11EmptyKernelIvEEvv
        .type           _ZN3cub18CUB_300001_SM_10006detail11EmptyKernelIvEEvv,@function
        .size           _ZN3cub18CUB_300001_SM_10006detail11EmptyKernelIvEEvv,(.L_x_366 - _ZN3cub18CUB_300001_SM_10006detail11EmptyKernelIvEEvv)
        .other          _ZN3cub18CUB_300001_SM_10006detail11EmptyKernelIvEEvv,@"STO_CUDA_ENTRY STV_DEFAULT"
_ZN3cub18CUB_300001_SM_10006detail11EmptyKernelIvEEvv:
.text._ZN3cub18CUB_300001_SM_10006detail11EmptyKernelIvEEvv:
[----:B------:R-:W-:Y:S01]  /*0000*/  LDC R1, c[0x0][0x37c] ;  /* 0x0000df00ff017b82 */ /* 0x000fe20000000800 */
[----:B------:R-:W-:Y:S05]  /*0010*/  EXIT ;  /* 0x000000000000794d */ /* 0x000fea0003800000 */
.L_x_208:
        /* <DEDUP_REMOVED lines=14> */
.L_x_366:


//--------------------- .text._ZN6thrust24THRUST_300001_SM_1000_NS8cuda_cub4core6detail13_kernel_agentINS1_8__unique11UniqueAgentINS0_6detail15normal_iteratorINS0_10device_ptrImEEEESB_N4cuda3std3__48equal_toImEEiPiEEJSB_SB_SG_SH_iN3cub18CUB_300001_SM_100013ScanTileStateIiLb1EEEmEEEvDpT0_ --------------------------
	.section	.text._ZN6thrust24THRUST_300001_SM_1000_NS8cuda_cub4core6detail13_kernel_agentINS1_8__unique11UniqueAgentINS0_6detail15normal_iteratorINS0_10device_ptrImEEEESB_N4cuda3std3__48equal_toImEEiPiEEJSB_SB_SG_SH_iN3cub18CUB_300001_SM_100013ScanTileStateIiLb1EEEmEEEvDpT0_,"ax",@progbits
	.align	128
        .global         _ZN6thrust24THRUST_300001_SM_1000_NS8cuda_cub4core6detail13_kernel_agentINS1_8__unique11UniqueAgentINS0_6detail15normal_iteratorINS0_10device_ptrImEEEESB_N4cuda3std3__48equal_toImEEiPiEEJSB_SB_SG_SH_iN3cub18CUB_300001_SM_100013ScanTileStateIiLb1EEEmEEEvDpT0_
        .type           _ZN6thrust24THRUST_300001_SM_1000_NS8cuda_cub4core6detail13_kernel_agentINS1_8__unique11UniqueAgentINS0_6detail15normal_iteratorINS0_10device_ptrImEEEESB_N4cuda3std3__48equal_toImEEiPiEEJSB_SB_SG_SH_iN3cub18CUB_300001_SM_100013ScanTileStateIiLb1EEEmEEEvDpT0_,@function
        .size           _ZN6thrust24THRUST_300001_SM_1000_NS8cuda_cub4core6detail13_kernel_agentINS1_8__unique11UniqueAgentINS0_6detail15normal_iteratorINS0_10device_ptrImEEEESB_N4cuda3std3__48equal_toImEEiPiEEJSB_SB_SG_SH_iN3cub18CUB_300001_SM_100013ScanTileStateIiLb1EEEmEEEvDpT0_,(.L_x_367 - _ZN6thrust24THRUST_300001_SM_1000_NS8cuda_cub4core6detail13_kernel_agentINS1_8__unique11UniqueAgentINS0_6detail15normal_iteratorINS0_10device_ptrImEEEESB_N4cuda3std3__48equal_toImEEiPiEEJSB_SB_SG_SH_iN3cub18CUB_300001_SM_100013ScanTileStateIiLb1EEEmEEEvDpT0_)
        .other          _ZN6thrust24THRUST_300001_SM_1000_NS8cuda_cub4core6detail13_kernel_agentINS1_8__unique11UniqueAgentINS0_6detail15normal_iteratorINS0_10device_ptrImEEEESB_N4cuda3std3__48equal_toImEEiPiEEJSB_SB_SG_SH_iN3cub18CUB_300001_SM_100013ScanTileStateIiLb1EEEmEEEvDpT0_,@"STO_CUDA_ENTRY STV_DEFAULT"
_ZN6thrust24THRUST_300001_SM_1000_NS8cuda_cub4core6detail13_kernel_agentINS1_8__unique11UniqueAgentINS0_6detail15normal_iteratorINS0_10device_ptrImEEEESB_N4cuda3std3__48equal_toImEEiPiEEJSB_SB_SG_SH_iN3cub18CUB_300001_SM_100013ScanTileStateIiLb1EEEmEEEvDpT0_:
.text._ZN6thrust24THRUST_300001_SM_1000_NS8cuda_cub4core6detail13_kernel_agentINS1_8__unique11UniqueAgentINS0_6detail15normal_iteratorINS0_10device_ptrImEEEESB_N4cuda3std3__48equal_toImEEiPiEEJSB_SB_SG_SH_iN3cub18CUB_300001_SM_100013ScanTileStateIiLb1EEEmEEEvDpT0_:
[----:B------:R-:W-:Y:S01]  /*0000*/  LDC R1, c[0x0][0x37c] ;  /* 0x0000df00ff017b82 */ /* 0x000fe20000000800 */
[----:B------:R-:W0:Y:S01]  /*0010*/  S2R R0, SR_CTAID.X ;  /* 0x0000000000007919 */ /* 0x000e220000002500 */
[----:B------:R-:W1:Y:S01]  /*0020*/  LDCU UR4, c[0x0][0x3b0] ;  /* 0x00007600ff0477ac */ /* 0x000e620008000800 */
[----:B------:R-:W2:Y:S01]  /*0030*/  LDCU.64 UR8, c[0x0][0x358] ;  /* 0x00006b00ff0877ac */ /* 0x000ea20008000a00 */
[----:B-1----:R-:W-:-:S06]  /*0040*/  UIADD3 UR4, UPT, UPT, UR4, -0x1, URZ ;  /* 0xffffffff04047890 */ /* 0x002fcc000fffe0ff */
[C---:B0-----:R-:W-:Y:S01]  /*0050*/  ISETP.GE.AND P0, PT, R0.reuse, UR4, PT ;  /* 0x0000000400007c0c */ /* 0x041fe2000bf06270 */
[----:B------:R-:W-:-:S12]  /*0060*/  IMAD R7, R0, 0x140, RZ ;  /* 0x0000014000077824 */ /* 0x000fd800078e02ff */
[----:B--2---:R-:W-:Y:S05]  /*0070*/  @P0 BRA `(.L_x_209) ;  /* 0x0000002400fc0947 */ /* 0x004fea0003800000 */
[----:B------:R-:W-:-:S13]  /*0080*/  ISETP.NE.AND P0, PT, R0, RZ, PT ;  /* 0x000000ff0000720c */ /* 0x000fda0003f05270 */
[----:B------:R-:W-:Y:S05]  /*0090*/  @P0 BRA `(.L_x_210) ;  /* 0x0000000c00ac0947 */ /* 0x000fea0003800000 */
[----:B------:R-:W0:Y:S01]  /*00a0*/  S2R R0, SR_TID.X ;  /* 0x0000000000007919 */ /* 0x000e220000002100 */
[----:B------:R-:W1:Y:S01]  /*00b0*/  LDC.64 R2, c[0x0][0x380] ;  /* 0x0000e000ff027b82 */ /* 0x000e620000000a00 */
[C---:B0-----:R-:W-:Y:S02]  /*00c0*/  LOP3.LUT R4, R0.reuse, 0x1f, RZ, 0xc0, !PT ;  /* 0x0000001f00047812 */ /* 0x041fe400078ec0ff */
[----:B------:R-:W-:-:S03]  /*00d0*/  LOP3.LUT R5, R0, 0x3e0, RZ, 0xc0, !PT ;  /* 0x000003e000057812 */ /* 0x000fc600078ec0ff */
[----:B------:R-:W-:-:S04]  /*00e0*/  IMAD.IADD R4, R7, 0x1, R4 ;  /* 0x0000000107047824 */ /* 0x000fc800078e0204 */
[----:B------:R-:W-:-:S04]  /*00f0*/  IMAD R5, R5, 0x5, R4 ;  /* 0x0000000505057824 */ /* 0x000fc800078e0204 */
[----:B-1----:R-:W-:-:S05]  /*0100*/  IMAD.WIDE.U32 R2, R5, 0x8, R2 ;  /* 0x0000000805027825 */ /* 0x002fca00078e0002 */
[----:B------:R-:W2:Y:S04]  /*0110*/  LDG.E.64.CONSTANT R6, desc[UR8][R2.64] ;  /* 0x0000000802067981 */ /* 0x000ea8000c1e9b00 */
[----:B------:R-:W3:Y:S04]  /*0120*/  LDG.E.64.CONSTANT R12, desc[UR8][R2.64+0x100] ;  /* 0x00010008020c7981 */ /* 0x000ee8000c1e9b00 */
[----:B------:R-:W4:Y:S04]  /*0130*/  LDG.E.64.CONSTANT R16, desc[UR8][R2.64+0x200] ;  /* 0x0002000802107981 */ /* 0x000f28000c1e9b00 */
[----:B------:R-:W5:Y:S04]  /*0140*/  LDG.E.64.CONSTANT R18, desc[UR8][R2.64+0x300] ;  /* 0x0003000802127981 */ /* 0x000f68000c1e9b00 */
[----:B------:R-:W5:Y:S01]  /*0150*/  LDG.E.64.CONSTANT R20, desc[UR8][R2.64+0x400] ;  /* 0x0004000802147981 */ /* 0x000f62000c1e9b00 */
[----:B------:R-:W0:Y:S01]  /*0160*/  S2UR UR5, SR_CgaCtaId ;  /* 0x00000000000579c3 */ /* 0x000e220000008800 */
[----:B------:R-:W-:Y:S01]  /*0170*/  SHF.R.U32.HI R5, RZ, 0x5, R0 ;  /* 0x00000005ff057819 */ /* 0x000fe20000011600 */
[----:B------:R-:W-:Y:S01]  /*0180*/  UMOV UR4, 0x400 ;  /* 0x0000040000047882 */ /* 0x000fe20000000000 */
[----:B------:R-:W1:Y:S01]  /*0190*/  S2R R4, SR_LANEID ;  /* 0x0000000000047919 */ /* 0x000e620000000000 */
[C---:B------:R-:W-:Y:S01]  /*01a0*/  ISETP.NE.AND P3, PT, R0.reuse, RZ, PT ;  /* 0x000000ff0000720c */ /* 0x040fe20003f65270 */
[----:B------:R-:W-:Y:S01]  /*01b0*/  BSSY.RECONVERGENT B0, `(.L_x_211) ;  /* 0x00000d7000007945 */ /* 0x000fe20003800200 */
[----:B------:R-:W-:-:S02]  /*01c0*/  ISETP.NE.AND P6, PT, R0, RZ, PT ;  /* 0x000000ff0000720c */ /* 0x000fc40003fc5270 */
[----:B------:R-:W-:Y:S01]  /*01d0*/  ISETP.GE.U32.AND P5, PT, R0, 0x20, PT ;  /* 0x000000200000780c */ /* 0x000fe20003fa6070 */
[----:B0-----:R-:W-:-:S06]  /*01e0*/  ULEA UR4, UR5, UR4, 0x18 ;  /* 0x0000000405047291 */ /* 0x001fcc000f8ec0ff */
[----:B------:R-:W-:Y:S01]  /*01f0*/  LEA R15, R0, UR4, 0x3 ;  /* 0x00000004000f7c11 */ /* 0x000fe2000f8e18ff */
[----:B-1----:R-:W-:Y:S01]  /*0200*/  IMAD R8, R5, 0xa0, R4 ;  /* 0x000000a005087824 */ /* 0x002fe200078e0204 */
[----:B------:R-:W-:-:S04]  /*0210*/  ISETP.NE.AND P4, PT, R4, RZ, PT ;  /* 0x000000ff0400720c */ /* 0x000fc80003f85270 */
[----:B------:R-:W-:-:S05]  /*0220*/  LEA R23, R8, UR4, 0x3 ;  /* 0x0000000408177c11 */ /* 0x000fca000f8e18ff */
[----:B------:R-:W-:Y:S01]  /*0230*/  IMAD R14, R4, 0x20, R23 ;  /* 0x00000020040e7824 */ /* 0x000fe200078e0217 */
[----:B--2---:R-:W-:Y:S04]  /*0240*/  STS.64 [R23], R6 ;  /* 0x0000000617007388 */ /* 0x004fe80000000a00 */
[----:B---3--:R-:W-:Y:S04]  /*0250*/  STS.64 [R23+0x100], R12 ;  /* 0x0001000c17007388 */ /* 0x008fe80000000a00 */
[----:B----4-:R-:W-:Y:S04]  /*0260*/  STS.64 [R23+0x200], R16 ;  /* 0x0002001017007388 */ /* 0x010fe80000000a00 */
[----:B-----5:R-:W-:Y:S04]  /*0270*/  STS.64 [R23+0x300], R18 ;  /* 0x0003001217007388 */ /* 0x020fe80000000a00 */
[----:B------:R0:W-:Y:S01]  /*0280*/  STS.64 [R23+0x400], R20 ;  /* 0x0004001417007388 */ /* 0x0001e20000000a00 */
[----:B------:R-:W-:-:S03]  /*0290*/  NOP ;  /* 0x0000000000007918 */ /* 0x000fc60000000000 */
[----:B------:R-:W1:Y:S04]  /*02a0*/  LDS.64 R2, [R14+0x20] ;  /* 0x000020000e027984 */ /* 0x000e680000000a00 */
[----:B------:R-:W-:Y:S01]  /*02b0*/  LDS.64 R10, [R14] ;  /* 0x000000000e0a7984 */ /* 0x000fe20000000a00 */
[----:B0-----:R-:W-:-:S03]  /*02c0*/  IMAD.MOV.U32 R21, RZ, RZ, 0x1 ;  /* 0x00000001ff157424 */ /* 0x001fc600078e00ff */
[----:B------:R-:W0:Y:S04]  /*02d0*/  LDS.64 R8, [R14+0x8] ;  /* 0x000008000e087984 */ /* 0x000e280000000a00 */
[----:B------:R-:W2:Y:S04]  /*02e0*/  LDS.64 R6, [R14+0x10] ;  /* 0x000010000e067984 */ /* 0x000ea80000000a00 */
[----:B------:R-:W-:Y:S01]  /*02f0*/  LDS.64 R12, [R14+0x18] ;  /* 0x000018000e0c7984 */ /* 0x000fe20000000a00 */
[----:B------:R-:W-:Y:S06]  /*0300*/  BAR.SYNC.DEFER_BLOCKING 0x0 ;  /* 0x0000000000007b1d */ /* 0x000fec0000010000 */
[----:B-1----:R-:W-:Y:S02]  /*0310*/  STS.64 [R15+0x230], R2 ;  /* 0x000230020f007388 */ /* 0x002fe40000000a00 */
[----:B------:R-:W-:Y:S01]  /*0320*/  BAR.SYNC.DEFER_BLOCKING 0x0 ;  /* 0x0000000000007b1d */ /* 0x000fe20000010000 */
[----:B0-----:R-:W-:-:S02]  /*0330*/  ISETP.NE.U32.AND P1, PT, R10, R8, PT ;  /* 0x000000080a00720c */ /* 0x001fc40003f25070 */
[----:B--2---:R-:W-:Y:S02]  /*0340*/  ISETP.NE.U32.AND P2, PT, R8, R6, PT ;  /* 0x000000060800720c */ /* 0x004fe40003f45070 */
[----:B------:R-:W-:Y:S01]  /*0350*/  ISETP.NE.AND.EX P1, PT, R11, R9, PT, P1 ;  /* 0x000000090b00720c */ /* 0x000fe20003f25310 */
[----:B------:R-:W0:Y:S02]  /*0360*/  @P3 LDS.64 R16, [R15+0x228] ;  /* 0x000228000f103984 */ /* 0x000e240000000a00 */
[----:B------:R-:W-:Y:S01]  /*0370*/  BAR.SYNC.DEFER_BLOCKING 0x0 ;  /* 0x0000000000007b1d */ /* 0x000fe20000010000 */
[----:B0-----:R-:W-:-:S04]  /*0380*/  @P3 ISETP.NE.U32.AND P0, PT, R16, R10, PT ;  /* 0x0000000a1000320c */ /* 0x001fc80003f05070 */
[----:B------:R-:W-:-:S04]  /*0390*/  @P3 ISETP.NE.AND.EX P0, PT, R17, R11, PT, P0 ;  /* 0x0000000b1100320c */ /* 0x000fc80003f05300 */
[----:B------:R-:W-:Y:S02]  /*03a0*/  @P3 SEL R21, RZ, 0x1, !P0 ;  /* 0x00000001ff153807 */ /* 0x000fe40004000000 */
[----:B------:R-:W-:Y:S02]  /*03b0*/  ISETP.NE.AND.EX P0, PT, R9, R7, PT, P2 ;  /* 0x000000070900720c */ /* 0x000fe40003f05320 */
[CC--:B------:R-:W-:Y:S01]  /*03c0*/  ISETP.NE.U32.AND P2, PT, R6.reuse, R12.reuse, PT ;  /* 0x0000000c0600720c */ /* 0x0c0fe20003f45070 */
[----:B------:R-:W-:Y:S01]  /*03d0*/  VIADD R22, R21, 0x1 ;  /* 0x0000000115167836 */ /* 0x000fe20000000000 */
[----:B------:R-:W-:Y:S01]  /*03e0*/  ISETP.NE.U32.AND P3, PT, R6, R12, PT ;  /* 0x0000000c0600720c */ /* 0x000fe20003f65070 */
[----:B------:R-:W-:Y:S01]  /*03f0*/  @!P1 IMAD.MOV R22, RZ, RZ, R21 ;  /* 0x000000ffff169224 */ /* 0x000fe200078e0215 */
[CC--:B------:R-:W-:Y:S02]  /*0400*/  ISETP.NE.AND.EX P1, PT, R7.reuse, R13.reuse, PT, P2 ;  /* 0x0000000d0700720c */ /* 0x0c0fe40003f25320 */
[----:B------:R-:W-:Y:S01]  /*0410*/  ISETP.NE.U32.AND P2, PT, R12, R2, PT ;  /* 0x000000020c00720c */ /* 0x000fe20003f45070 */
[----:B------:R-:W-:Y:S01]  /*0420*/  VIADD R20, R22, 0x1 ;  /* 0x0000000116147836 */ /* 0x000fe20000000000 */
[----:B------:R-:W-:-:S03]  /*0430*/  ISETP.NE.AND.EX P3, PT, R7, R13, PT, P3 ;  /* 0x0000000d0700720c */ /* 0x000fc60003f65330 */
[----:B------:R-:W-:Y:S01]  /*0440*/  @!P0 IMAD.MOV R20, RZ, RZ, R22 ;  /* 0x000000ffff148224 */ /* 0x000fe200078e0216 */
[CC--:B------:R-:W-:Y:S02]  /*0450*/  ISETP.NE.AND.EX P0, PT, R13.reuse, R3.reuse, PT, P2 ;  /* 0x000000030d00720c */ /* 0x0c0fe40003f05320 */
[----:B------:R-:W-:Y:S01]  /*0460*/  ISETP.NE.U32.AND P2, PT, R12, R2, PT ;  /* 0x000000020c00720c */ /* 0x000fe20003f45070 */
[----:B------:R-:W-:Y:S02]  /*0470*/  VIADD R14, R20, 0x1 ;  /* 0x00000001140e7836 */ /* 0x000fe40000000000 */
[----:B------:R-:W-:Y:S01]  /*0480*/  @!P1 IMAD.MOV R14, RZ, RZ, R20 ;  /* 0x000000ffff0e9224 */ /* 0x000fe200078e0214 */
[----:B------:R-:W-:Y:S01]  /*0490*/  ISETP.NE.AND P1, PT, R4, 0x1f, PT ;  /* 0x0000001f0400780c */ /* 0x000fe20003f25270 */
[----:B------:R-:W-:Y:S01]  /*04a0*/  @!P6 IMAD.MOV.U32 R4, RZ, RZ, 0x65 ;  /* 0x00000065ff04e424 */ /* 0x000fe200078e00ff */
[----:B------:R-:W-:Y:S01]  /*04b0*/  ISETP.NE.AND.EX P2, PT, R13, R3, PT, P2 ;  /* 0x000000030d00720c */ /* 0x000fe20003f45320 */
[----:B------:R-:W-:-:S04]  /*04c0*/  VIADD R23, R14, 0x1 ;  /* 0x000000010e177836 */ /* 0x000fc80000000000 */
[----:B------:R-:W-:-:S05]  /*04d0*/  @!P0 IMAD.MOV R23, RZ, RZ, R14 ;  /* 0x000000ffff178224 */ /* 0x000fca00078e020e */
[----:B------:R-:W0:Y:S01]  /*04e0*/  SHFL.UP P0, R16, R23, 0x1, RZ ;  /* 0x0420000017107989 */ /* 0x000e2200000000ff */
[----:B------:R-:W-:Y:S01]  /*04f0*/  @!P1 LEA R5, R5, UR4, 0x2 ;  /* 0x0000000405059c11 */ /* 0x000fe2000f8e10ff */
[----:B0-----:R-:W-:-:S05]  /*0500*/  @P0 IMAD.IADD R16, R16, 0x1, R23 ;  /* 0x0000000110100824 */ /* 0x001fca00078e0217 */
[----:B------:R-:W0:Y:S02]  /*0510*/  SHFL.UP P0, R17, R16, 0x2, RZ ;  /* 0x0440000010117989 */ /* 0x000e2400000000ff */
[----:B0-----:R-:W-:-:S05]  /*0520*/  @P0 IMAD.IADD R17, R16, 0x1, R17 ;  /* 0x0000000110110824 */ /* 0x001fca00078e0211 */
[----:B------:R-:W0:Y:S02]  /*0530*/  SHFL.UP P0, R24, R17, 0x4, RZ ;  /* 0x0480000011187989 */ /* 0x000e2400000000ff */
[----:B0-----:R-:W-:Y:S02]  /*0540*/  @P0 IMAD.IADD R24, R17, 0x1, R24 ;  /* 0x0000000111180824 */ /* 0x001fe400078e0218 */
[----:B------:R-:W0:Y:S03]  /*0550*/  @!P6 LDC.64 R16, c[0x0][0x3a8] ;  /* 0x0000ea00ff10eb82 */ /* 0x000e260000000a00 */
[----:B------:R-:W1:Y:S02]  /*0560*/  SHFL.UP P0, R25, R24, 0x8, RZ ;  /* 0x0500000018197989 */ /* 0x000e6400000000ff */
[----:B-1----:R-:W-:-:S05]  /*0570*/  @P0 IMAD.IADD R25, R24, 0x1, R25 ;  /* 0x0000000118190824 */ /* 0x002fca00078e0219 */
[----:B------:R-:W1:Y:S02]  /*0580*/  SHFL.UP P0, R26, R25, 0x10, RZ ;  /* 0x06000000191a7989 */ /* 0x000e6400000000ff */
[----:B-1----:R-:W-:Y:S01]  /*0590*/  @P0 IMAD.IADD R26, R25, 0x1, R26 ;  /* 0x00000001191a0824 */ /* 0x002fe200078e021a */
[----:B------:R-:W-:-:S03]  /*05a0*/  ISETP.NE.U32.AND P0, PT, R8, R6, PT ;  /* 0x000000060800720c */ /* 0x000fc60003f05070 */
[----:B------:R-:W-:Y:S01]  /*05b0*/  IMAD.IADD R23, R26, 0x1, -R23 ;  /* 0x000000011a177824 */ /* 0x000fe200078e0a17 */
[----:B------:R-:W-:Y:S01]  /*05c0*/  @!P1 STS [R5], R26 ;  /* 0x0000001a05009388 */ /* 0x000fe20000000800 */
[----:B------:R-:W-:Y:S01]  /*05d0*/  BAR.SYNC.DEFER_BLOCKING 0x0 ;  /* 0x0000000000007b1d */ /* 0x000fe20000010000 */
[----:B------:R-:W-:Y:S02]  /*05e0*/  ISETP.NE.U32.AND P1, PT, R10, R8, PT ;  /* 0x000000080a00720c */ /* 0x000fe40003f25070 */
[----:B------:R-:W-:Y:S02]  /*05f0*/  ISETP.NE.AND.EX P0, PT, R9, R7, PT, P0 ;  /* 0x000000070900720c */ /* 0x000fe40003f05300 */
[----:B------:R-:W-:Y:S02]  /*0600*/  ISETP.NE.AND.EX P1, PT, R11, R9, PT, P1 ;  /* 0x000000090b00720c */ /* 0x000fe40003f25310 */
[----:B------:R-:W-:Y:S02]  /*0610*/  SEL R24, R23, RZ, P4 ;  /* 0x000000ff17187207 */ /* 0x000fe40002000000 */
[----:B------:R-:W-:Y:S01]  /*0620*/  ISETP.NE.AND P4, PT, R21, RZ, PT ;  /* 0x000000ff1500720c */ /* 0x000fe20003f85270 */
[----:B------:R-:W1:Y:S02]  /*0630*/  LDS.64 R18, [UR4] ;  /* 0x00000004ff127984 */ /* 0x000e640008000a00 */
[C---:B-1----:R-:W-:Y:S01]  /*0640*/  IMAD.IADD R5, R18.reuse, 0x1, R19 ;  /* 0x0000000112057824 */ /* 0x042fe200078e0213 */
[----:B------:R-:W-:-:S04]  /*0650*/  SEL R23, R18, RZ, P5 ;  /* 0x000000ff12177207 */ /* 0x000fc80002800000 */
[----:B0-----:R0:W-:Y:S01]  /*0660*/  @!P6 ST.E.64.STRONG.GPU desc[UR8][R16.64+0x100], R4 ;  /* 0x000100041000e985 */ /* 0x0011e2000c10fb08 */
[----:B------:R-:W-:-:S04]  /*0670*/  IMAD.IADD R23, R23, 0x1, R24 ;  /* 0x0000000117177824 */ /* 0x000fc800078e0218 */
[C---:B------:R-:W-:Y:S01]  /*0680*/  @P1 IMAD.IADD R21, R23.reuse, 0x1, R21 ;  /* 0x0000000117151824 */ /* 0x040fe200078e0215 */
[----:B------:R-:W-:Y:S01]  /*0690*/  @P4 LEA R19, R23, UR4, 0x3 ;  /* 0x0000000417134c11 */ /* 0x000fe2000f8e18ff */
[----:B------:R-:W-:Y:S01]  /*06a0*/  BAR.SYNC.DEFER_BLOCKING 0x0 ;  /* 0x0000000000007b1d */ /* 0x000fe20000010000 */
[--C-:B------:R-:W-:Y:S02]  /*06b0*/  @P0 IMAD.IADD R22, R22, 0x1, R23.reuse ;  /* 0x0000000116160824 */ /* 0x100fe400078e0217 */
[--C-:B------:R-:W-:Y:S01]  /*06c0*/  @P3 IMAD.IADD R20, R20, 0x1, R23.reuse ;  /* 0x0000000114143824 */ /* 0x100fe200078e0217 */
[----:B------:R-:W-:Y:S01]  /*06d0*/  @P1 LEA R21, R21, UR4, 0x3 ;  /* 0x0000000415151c11 */ /* 0x000fe2000f8e18ff */
[----:B------:R-:W-:Y:S01]  /*06e0*/  @P2 IMAD.IADD R14, R14, 0x1, R23 ;  /* 0x000000010e0e2824 */ /* 0x000fe200078e0217 */
[----:B------:R-:W-:Y:S02]  /*06f0*/  @P0 LEA R23, R22, UR4, 0x3 ;  /* 0x0000000416170c11 */ /* 0x000fe4000f8e18ff */
[----:B------:R-:W-:-:S02]  /*0700*/  @P3 LEA R25, R20, UR4, 0x3 ;  /* 0x0000000414193c11 */ /* 0x000fc4000f8e18ff */
[----:B------:R-:W-:Y:S01]  /*0710*/  @P2 LEA R27, R14, UR4, 0x3 ;  /* 0x000000040e1b2c11 */ /* 0x000fe2000f8e18ff */
[----:B------:R0:W-:Y:S04]  /*0720*/  @P4 STS.64 [R19], R10 ;  /* 0x0000000a13004388 */ /* 0x0001e80000000a00 */
[----:B------:R0:W-:Y:S04]  /*0730*/  @P1 STS.64 [R21], R8 ;  /* 0x0000000815001388 */ /* 0x0001e80000000a00 */
[----:B------:R0:W-:Y:S01]  /*0740*/  @P0 STS.64 [R23], R6 ;  /* 0x0000000617000388 */ /* 0x0001e20000000a00 */
[----:B------:R-:W-:-:S03]  /*0750*/  ISETP.GE.AND P0, PT, R0, R5, PT ;  /* 0x000000050000720c */ /* 0x000fc60003f06270 */
[----:B------:R0:W-:Y:S04]  /*0760*/  @P3 STS.64 [R25], R12 ;  /* 0x0000000c19003388 */ /* 0x0001e80000000a00 */
[----:B------:R0:W-:Y:S01]  /*0770*/  @P2 STS.64 [R27], R2 ;  /* 0x000000021b002388 */ /* 0x0001e20000000a00 */
[----:B------:R-:W-:Y:S06]  /*0780*/  BAR.SYNC.DEFER_BLOCKING 0x0 ;  /* 0x0000000000007b1d */ /* 0x000fec0000010000 */
[----:B------:R-:W-:Y:S05]  /*0790*/  @P0 BRA `(.L_x_212) ;  /* 0x0000000400e00947 */ /* 0x000fea0003800000 */
[----:B0-----:R-:W-:Y:S01]  /*07a0*/  LOP3.LUT R2, RZ, R0, RZ, 0x33, !PT ;  /* 0x00000000ff027212 */ /* 0x001fe200078e33ff */
[----:B------:R-:W-:Y:S04]  /*07b0*/  BSSY.RECONVERGENT B1, `(.L_x_213) ;  /* 0x000001a000017945 */ /* 0x000fe80003800200 */
[----:B------:R-:W-:-:S05]  /*07c0*/  IMAD.IADD R4, R5, 0x1, R2 ;  /* 0x0000000105047824 */ /* 0x000fca00078e0202 */
[C---:B------:R-:W-:Y:S02]  /*07d0*/  LOP3.LUT R2, R4.reuse, 0xc0, RZ, 0xc0, !PT ;  /* 0x000000c004027812 */ /* 0x040fe400078ec0ff */
[----:B------:R-:W-:Y:S02]  /*07e0*/  ISETP.GE.U32.AND P1, PT, R4, 0xc0, PT ;  /* 0x000000c00400780c */ /* 0x000fe40003f26070 */
[----:B------:R-:W-:-:S13]  /*07f0*/  ISETP.NE.AND P0, PT, R2, 0xc0, PT ;  /* 0x000000c00200780c */ /* 0x000fda0003f05270 */
[----:B------:R-:W-:Y:S05]  /*0800*/  @!P0 BRA `(.L_x_214) ;  /* 0x0000000000508947 */ /* 0x000fea0003800000 */
[----:B------:R-:W0:Y:S01]  /*0810*/  LDC.64 R2, c[0x0][0x388] ;  /* 0x0000e200ff027b82 */ /* 0x000e220000000a00 */
[----:B------:R-:W-:-:S05]  /*0820*/  LEA.HI R4, R4, 0x1, RZ, 0x1a ;  /* 0x0000000104047811 */ /* 0x000fca00078fd0ff */
[C---:B------:R-:W-:Y:S01]  /*0830*/  IMAD.SHL.U32 R6, R4.reuse, 0x40, RZ ;  /* 0x0000004004067824 */ /* 0x040fe200078e00ff */
[----:B------:R-:W-:-:S04]  /*0840*/  LOP3.LUT R4, R4, 0x3, RZ, 0xc0, !PT ;  /* 0x0000000304047812 */ /* 0x000fc800078ec0ff */
[----:B------:R-:W-:Y:S01]  /*0850*/  LOP3.LUT R7, R6, 0xc0, RZ, 0xc0, !PT ;  /* 0x000000c006077812 */ /* 0x000fe200078ec0ff */
[----:B------:R-:W-:Y:S02]  /*0860*/  IMAD.MOV R4, RZ, RZ, -R4 ;  /* 0x000000ffff047224 */ /* 0x000fe400078e0a04 */
[----:B0-----:R-:W-:-:S04]  /*0870*/  IMAD.WIDE.U32 R2, R0, 0x8, R2 ;  /* 0x0000000800027825 */ /* 0x001fc800078e0002 */
[----:B------:R-:W-:Y:S02]  /*0880*/  IMAD.MOV.U32 R8, RZ, RZ, R2 ;  /* 0x000000ffff087224 */ /* 0x000fe400078e0002 */
[----:B------:R-:W-:Y:S02]  /*0890*/  IMAD.MOV.U32 R9, RZ, RZ, R3 ;  /* 0x000000ffff097224 */ /* 0x000fe400078e0003 */
[----:B------:R-:W-:-:S07]  /*08a0*/  IMAD.IADD R0, R0, 0x1, R7 ;  /* 0x0000000100007824 */ /* 0x000fce00078e0207 */
.L_x_215:
[----:B0-----:R0:W1:Y:S01]  /*08b0*/  LDS.64 R2, [R15] ;  /* 0x000000000f027984 */ /* 0x0010620000000a00 */
[----:B------:R-:W-:Y:S01]  /*08c0*/  IMAD.MOV.U32 R6, RZ, RZ, R8 ;  /* 0x000000ffff067224 */ /* 0x000fe200078e0008 */
[----:B------:R-:W-:Y:S01]  /*08d0*/  IADD3 R8, P2, PT, R8, 0x200, RZ ;  /* 0x0000020008087810 */ /* 0x000fe20007f5e0ff */
[--C-:B------:R-:W-:Y:S02]  /*08e0*/  IMAD.MOV.U32 R7, RZ, RZ, R9.reuse ;  /* 0x000000ffff077224 */ /* 0x100fe400078e0009 */
[----:B------:R-:W-:Y:S02]  /*08f0*/  VIADD R4, R4, 0x1 ;  /* 0x0000000104047836 */ /* 0x000fe40000000000 */
[----:B------:R-:W-:Y:S02]  /*0900*/  IMAD.X R9, RZ, RZ, R9, P2 ;  /* 0x000000ffff097224 */ /* 0x000fe400010e0609 */
[----:B0-----:R-:W-:Y:S01]  /*0910*/  VIADD R15, R15, 0x200 ;  /* 0x000002000f0f7836 */ /* 0x001fe20000000000 */
[----:B------:R-:W-:Y:S01]  /*0920*/  ISETP.NE.AND P0, PT, R4, RZ, PT ;  /* 0x000000ff0400720c */ /* 0x000fe20003f05270 */
[----:B-1----:R0:W-:-:S12]  /*0930*/  STG.E.64 desc[UR8][R6.64], R2 ;  /* 0x0000000206007986 */ /* 0x0021d8000c101b08 */
[----:B------:R-:W-:Y:S05]  /*0940*/  @P0 BRA `(.L_x_215) ;  /* 0xfffffffc00d80947 */ /* 0x000fea000383ffff */
.L_x_214:
[----:B------:R-:W-:Y:S05]  /*0950*/  BSYNC.RECONVERGENT B1 ;  /* 0x0000000000017941 */ /* 0x000fea0003800200 */
.L_x_213:
[----:B------:R-:W-:Y:S05]  /*0960*/  @!P1 BRA `(.L_x_212) ;  /* 0x00000004006c9947 */ /* 0x000fea0003800000 */
[----:B0-----:R-:W0:Y:S01]  /*0970*/  LDC.64 R2, c[0x0][0x388] ;  /* 0x0000e200ff027b82 */ /* 0x001e220000000a00 */
[----:B------:R-:W-:Y:S01]  /*0980*/  IMAD.IADD R4, R5, 0x1, -R0 ;  /* 0x0000000105047824 */ /* 0x000fe200078e0a00 */
[----:B------:R-:W-:Y:S04]  /*0990*/  BSSY.RECONVERGENT B1, `(.L_x_216) ;  /* 0x0000033000017945 */ /* 0x000fe80003800200 */
[----:B------:R-:W-:Y:S02]  /*09a0*/  ISETP.GT.AND P1, PT, R4, 0x300, PT ;  /* 0x000003000400780c */ /* 0x000fe40003f24270 */
[----:B------:R-:W-:-:S05]  /*09b0*/  LEA R4, R0, UR4, 0x3 ;  /* 0x0000000400047c11 */ /* 0x000fca000f8e18ff */
[----:B------:R-:W-:Y:S02]  /*09c0*/  VIADD R4, R4, 0x400 ;  /* 0x0000040004047836 */ /* 0x000fe40000000000 */
[----:B0-----:R-:W-:-:S03]  /*09d0*/  IMAD.WIDE.U32 R2, R0, 0x8, R2 ;  /* 0x0000000800027825 */ /* 0x001fc600078e0002 */
[----:B------:R-:W-:-:S05]  /*09e0*/  IADD3 R2, P0, PT, R2, 0x400, RZ ;  /* 0x0000040002027810 */ /* 0x000fca0007f1e0ff */
[----:B------:R-:W-:Y:S01]  /*09f0*/  IMAD.X R3, RZ, RZ, R3, P0 ;  /* 0x000000ffff037224 */ /* 0x000fe200000e0603 */
[----:B------:R-:W-:Y:S01]  /*0a00*/  PLOP3.LUT P0, PT, PT, PT, PT, 0x80, 0x8 ;  /* 0x000000000008781c */ /* 0x000fe20003f0f070 */
[----:B------:R-:W-:-:S12]  /*0a10*/  @!P1 BRA `(.L_x_217) ;  /* 0x0000000000a89947 */ /* 0x000fd80003800000 */
[----:B------:R-:W-:Y:S01]  /*0a20*/  PLOP3.LUT P0, PT, PT, PT, PT, 0x8, 0x80 ;  /* 0x000000000080781c */ /* 0x000fe20003f0e170 */
[----:B------:R-:W-:-:S12]  /*0a30*/  VIADD R35, R5, 0xfffffd00 ;  /* 0xfffffd0005237836 */ /* 0x000fd80000000000 */
.L_x_218:
[----:B------:R-:W0:Y:S01]  /*0a40*/  LDS.64 R26, [R4+-0x400] ;  /* 0xfffc0000041a7984 */ /* 0x000e220000000a00 */
[----:B------:R-:W-:-:S03]  /*0a50*/  VIADD R0, R0, 0x400 ;  /* 0x0000040000007836 */ /* 0x000fc60000000000 */
[----:B------:R-:W1:Y:S02]  /*0a60*/  LDS.64 R28, [R4+-0x200] ;  /* 0xfffe0000041c7984 */ /* 0x000e640000000a00 */
[----:B------:R-:W-:Y:S02]  /*0a70*/  ISETP.GE.AND P1, PT, R0, R35, PT ;  /* 0x000000230000720c */ /* 0x000fe40003f26270 */
[----:B------:R-:W2:Y:S04]  /*0a80*/  LDS.64 R6, [R4] ;  /* 0x0000000004067984 */ /* 0x000ea80000000a00 */
[----:B------:R-:W3:Y:S04]  /*0a90*/  LDS.64 R8, [R4+0x200] ;  /* 0x0002000004087984 */ /* 0x000ee80000000a00 */
[----:B------:R-:W4:Y:S04]  /*0aa0*/  LDS.64 R10, [R4+0x400] ;  /* 0x00040000040a7984 */ /* 0x000f280000000a00 */
[----:B------:R-:W5:Y:S04]  /*0ab0*/  LDS.64 R12, [R4+0x600] ;  /* 0x00060000040c7984 */ /* 0x000f680000000a00 */
[----:B------:R-:W5:Y:S04]  /*0ac0*/  LDS.64 R14, [R4+0x800] ;  /* 0x00080000040e7984 */ /* 0x000f680000000a00 */
[----:B------:R-:W5:Y:S04]  /*0ad0*/  LDS.64 R16, [R4+0xa00] ;  /* 0x000a000004107984 */ /* 0x000f680000000a00 */
[----:B------:R-:W5:Y:S04]  /*0ae0*/  LDS.64 R18, [R4+0xc00] ;  /* 0x000c000004127984 */ /* 0x000f680000000a00 */
[----:B------:R-:W5:Y:S04]  /*0af0*/  LDS.64 R20, [R4+0xe00] ;  /* 0x000e000004147984 */ /* 0x000f680000000a00 */
[----:B0-----:R-:W-:Y:S04]  /*0b00*/  STG.E.64 desc[UR8][R2.64+-0x400], R26 ;  /* 0xfffc001a02007986 */ /* 0x001fe8000c101b08 */
[----:B-1----:R-:W-:Y:S04]  /*0b10*/  STG.E.64 desc[UR8][R2.64+-0x200], R28 ;  /* 0xfffe001c02007986 */ /* 0x002fe8000c101b08 */
[----:B------:R-:W0:Y:S04]  /*0b20*/  LDS.64 R22, [R4+0x1000] ;  /* 0x0010000004167984 */ /* 0x000e280000000a00 */
[----:B------:R-:W1:Y:S04]  /*0b30*/  LDS.64 R24, [R4+0x1200] ;  /* 0x0012000004187984 */ /* 0x000e680000000a00 */
[----:B------:R-:W1:Y:S04]  /*0b40*/  LDS.64 R26, [R4+0x1400] ;  /* 0x00140000041a7984 */ /* 0x000e680000000a00 */
[----:B------:R-:W1:Y:S04]  /*0b50*/  LDS.64 R28, [R4+0x1600] ;  /* 0x00160000041c7984 */ /* 0x000e680000000a00 */
[----:B------:R-:W1:Y:S04]  /*0b60*/  LDS.64 R30, [R4+0x1800] ;  /* 0x00180000041e7984 */ /* 0x000e680000000a00 */
[----:B------:R4:W1:Y:S04]  /*0b70*/  LDS.64 R32, [R4+0x1a00] ;  /* 0x001a000004207984 */ /* 0x0008680000000a00 */
[----:B--2---:R2:W-:Y:S04]  /*0b80*/  STG.E.64 desc[UR8][R2.64], R6 ;  /* 0x0000000602007986 */ /* 0x0045e8000c101b08 */
[----:B---3--:R-:W-:Y:S01]  /*0b90*/  STG.E.64 desc[UR8][R2.64+0x200], R8 ;  /* 0x0002000802007986 */ /* 0x008fe2000c101b08 */
[----:B----4-:R-:W-:-:S03]  /*0ba0*/  VIADD R4, R4, 0x2000 ;  /* 0x0000200004047836 */ /* 0x010fc60000000000 */
[----:B------:R-:W-:Y:S04]  /*0bb0*/  STG.E.64 desc[UR8][R2.64+0x400], R10 ;  /* 0x0004000a02007986 */ /* 0x000fe8000c101b08 */
[----:B-----5:R-:W-:Y:S01]  /*0bc0*/  STG.E.64 desc[UR8][R2.64+0x600], R12 ;  /* 0x0006000c02007986 */ /* 0x020fe2000c101b08 */
[----:B--2---:R-:W-:-:S03]  /*0bd0*/  IADD3 R6, P2, PT, R2, 0x2000, RZ ;  /* 0x0000200002067810 */ /* 0x004fc60007f5e0ff */
[----:B------:R-:W-:Y:S02]  /*0be0*/  STG.E.64 desc[UR8][R2.64+0x800], R14 ;  /* 0x0008000e02007986 */ /* 0x000fe4000c101b08 */
[----:B------:R-:W-:Y:S02]  /*0bf0*/  IMAD.X R7, RZ, RZ, R3, P2 ;  /* 0x000000ffff077224 */ /* 0x000fe400010e0603 */
[----:B------:R-:W-:Y:S04]  /*0c00*/  STG.E.64 desc[UR8][R2.64+0xa00], R16 ;  /* 0x000a001002007986 */ /* 0x000fe8000c101b08 */
[----:B------:R-:W-:Y:S04]  /*0c10*/  STG.E.64 desc[UR8][R2.64+0xc00], R18 ;  /* 0x000c001202007986 */ /* 0x000fe8000c101b08 */
[----:B------:R-:W-:Y:S04]  /*0c20*/  STG.E.64 desc[UR8][R2.64+0xe00], R20 ;  /* 0x000e001402007986 */ /* 0x000fe8000c101b08 */
[----:B0-----:R-:W-:Y:S04]  /*0c30*/  STG.E.64 desc[UR8][R2.64+0x1000], R22 ;  /* 0x0010001602007986 */ /* 0x001fe8000c101b08 */
[----:B-1----:R-:W-:Y:S04]  /*0c40*/  STG.E.64 desc[UR8][R2.64+0x1200], R24 ;  /* 0x0012001802007986 */ /* 0x002fe8000c101b08 */
[----:B------:R-:W-:Y:S04]  /*0c50*/  STG.E.64 desc[UR8][R2.64+0x1400], R26 ;  /* 0x0014001a02007986 */ /* 0x000fe8000c101b08 */
[----:B------:R-:W-:Y:S04]  /*0c60*/  STG.E.64 desc[UR8][R2.64+0x1600], R28 ;  /* 0x0016001c02007986 */ /* 0x000fe8000c101b08 */
[----:B------:R-:W-:Y:S04]  /*0c70*/  STG.E.64 desc[UR8][R2.64+0x1800], R30 ;  /* 0x0018001e02007986 */ /* 0x000fe8000c101b08 */
[----:B------:R0:W-:Y:S02]  /*0c80*/  STG.E.64 desc[UR8][R2.64+0x1a00], R32 ;  /* 0x001a002002007986 */ /* 0x0001e4000c101b08 */
[----:B0-----:R-:W-:-:S02]  /*0c90*/  IMAD.MOV.U32 R2, RZ, RZ, R6 ;  /* 0x000000ffff027224 */ /* 0x001fc400078e0006 */
[----:B------:R-:W-:Y:S01]  /*0ca0*/  IMAD.MOV.U32 R3, RZ, RZ, R7 ;  /* 0x000000ffff037224 */ /* 0x000fe200078e0007 */
[----:B------:R-:W-:Y:S06]  /*0cb0*/  @!P1 BRA `(.L_x_218) ;  /* 0xfffffffc00609947 */ /* 0x000fec000383ffff */
.L_x_217:
[----:B------:R-:W-:Y:S05]  /*0cc0*/  BSYNC.RECONVERGENT B1 ;  /* 0x0000000000017941 */ /* 0x000fea0003800200 */
.L_x_216:
[----:B------:R-:W-:Y:S01]  /*0cd0*/  IMAD.IADD R6, R5, 0x1, -R0 ;  /* 0x0000000105067824 */ /* 0x000fe200078e0a00 */
[----:B------:R-:W-:Y:S04]  /*0ce0*/  BSSY.RECONVERGENT B1, `(.L_x_219) ;  /* 0x000001a000017945 */ /* 0x000fe80003800200 */
[----:B------:R-:W-:-:S13]  /*0cf0*/  ISETP.GT.AND P1, PT, R6, 0x100, PT ;  /* 0x000001000600780c */ /* 0x000fda0003f24270 */
[----:B------:R-:W-:Y:S05]  /*0d00*/  @!P1 BRA `(.L_x_220) ;  /* 0x00000000005c9947 */ /* 0x000fea0003800000 */
[----:B------:R-:W0:Y:S01]  /*0d10*/  LDS.64 R6, [R4+-0x400] ;  /* 0xfffc000004067984 */ /* 0x000e220000000a00 */
[----:B------:R-:W-:Y:S01]  /*0d20*/  IADD3 R22, P1, PT, R2, 0x1000, RZ ;  /* 0x0000100002167810 */ /* 0x000fe20007f3e0ff */
[----:B------:R-:W-:Y:S01]  /*0d30*/  VIADD R0, R0, 0x200 ;  /* 0x0000020000007836 */ /* 0x000fe20000000000 */
[----:B------:R-:W-:Y:S01]  /*0d40*/  PLOP3.LUT P0, PT, PT, PT, PT, 0x8, 0x80 ;  /* 0x000000000080781c */ /* 0x000fe20003f0e170 */
[----:B------:R-:W1:Y:S02]  /*0d50*/  LDS.64 R8, [R4+-0x200] ;  /* 0xfffe000004087984 */ /* 0x000e640000000a00 */
[----:B------:R-:W-:Y:S02]  /*0d60*/  IMAD.X R23, RZ, RZ, R3, P1 ;  /* 0x000000ffff177224 */ /* 0x000fe400008e0603 */
[----:B------:R-:W2:Y:S04]  /*0d70*/  LDS.64 R10, [R4] ;  /* 0x00000000040a7984 */ /* 0x000ea80000000a00 */
[----:B------:R-:W3:Y:S04]  /*0d80*/  LDS.64 R12, [R4+0x200] ;  /* 0x00020000040c7984 */ /* 0x000ee80000000a00 */
[----:B------:R-:W4:Y:S04]  /*0d90*/  LDS.64 R14, [R4+0x400] ;  /* 0x00040000040e7984 */ /* 0x000f280000000a00 */
[----:B------:R-:W5:Y:S04]  /*0da0*/  LDS.64 R16, [R4+0x600] ;  /* 0x0006000004107984 */ /* 0x000f680000000a00 */
[----:B------:R-:W5:Y:S04]  /*0db0*/  LDS.64 R18, [R4+0x800] ;  /* 0x0008000004127984 */ /* 0x000f680000000a00 */
[----:B------:R0:W5:Y:S02]  /*0dc0*/  LDS.64 R20, [R4+0xa00] ;  /* 0x000a000004147984 */ /* 0x0001640000000a00 */
[----:B0-----:R-:W-:-:S02]  /*0dd0*/  VIADD R4, R4, 0x1000 ;  /* 0x0000100004047836 */ /* 0x001fc40000000000 */
[----:B------:R-:W-:Y:S04]  /*0de0*/  STG.E.64 desc[UR8][R2.64+-0x400], R6 ;  /* 0xfffc000602007986 */ /* 0x000fe8000c101b08 */
[----:B-1----:R-:W-:Y:S04]  /*0df0*/  STG.E.64 desc[UR8][R2.64+-0x200], R8 ;  /* 0xfffe000802007986 */ /* 0x002fe8000c101b08 */
[----:B--2---:R-:W-:Y:S04]  /*0e00*/  STG.E.64 desc[UR8][R2.64], R10 ;  /* 0x0000000a02007986 */ /* 0x004fe8000c101b08 */
[----:B---3--:R-:W-:Y:S04]  /*0e10*/  STG.E.64 desc[UR8][R2.64+0x200], R12 ;  /* 0x0002000c02007986 */ /* 0x008fe8000c101b08 */
[----:B----4-:R-:W-:Y:S04]  /*0e20*/  STG.E.64 desc[UR8][R2.64+0x400], R14 ;  /* 0x0004000e02007986 */ /* 0x010fe8000c101b08 */
[----:B-----5:R-:W-:Y:S04]  /*0e30*/  STG.E.64 desc[UR8][R2.64+0x600], R16 ;  /* 0x0006001002007986 */ /* 0x020fe8000c101b08 */
[----:B------:R-:W-:Y:S04]  /*0e40*/  STG.E.64 desc[UR8][R2.64+0x800], R18 ;  /* 0x0008001202007986 */ /* 0x000fe8000c101b08 */
[----:B------:R0:W-:Y:S02]  /*0e50*/  STG.E.64 desc[UR8][R2.64+0xa00], R20 ;  /* 0x000a001402007986 */ /* 0x0001e4000c101b08 */
[----:B0-----:R-:W-:-:S02]  /*0e60*/  IMAD.MOV.U32 R2, RZ, RZ, R22 ;  /* 0x000000ffff027224 */ /* 0x001fc400078e0016 */
[----:B------:R-:W-:-:S07]  /*0e70*/  IMAD.MOV.U32 R3, RZ, RZ, R23 ;  /* 0x000000ffff037224 */ /* 0x000fce00078e0017 */
.L_x_220:
[----:B------:R-:W-:Y:S05]  /*0e80*/  BSYNC.RECONVERGENT B1 ;  /* 0x0000000000017941 */ /* 0x000fea0003800200 */
.L_x_219:
[----:B------:R-:W-:-:S13]  /*0e90*/  ISETP.LT.OR P0, PT, R0, R5, P0 ;  /* 0x000000050000720c */ /* 0x000fda0000701670 */
[----:B------:R-:W0:Y:S04]  /*0ea0*/  @P0 LDS.64 R6, [R4+-0x400] ;  /* 0xfffc000004060984 */ /* 0x000e280000000a00 */
[----:B------:R-:W1:Y:S04]  /*0eb0*/  @P0 LDS.64 R8, [R4+-0x200] ;  /* 0xfffe000004080984 */ /* 0x000e680000000a00 */
[----:B------:R-:W2:Y:S04]  /*0ec0*/  @P0 LDS.64 R10, [R4] ;  /* 0x00000000040a0984 */ /* 0x000ea80000000a00 */
[----:B------:R-:W3:Y:S04]  /*0ed0*/  @P0 LDS.64 R12, [R4+0x200] ;  /* 0x00020000040c0984 */ /* 0x000ee80000000a00 */
[----:B0-----:R4:W-:Y:S04]  /*0ee0*/  @P0 STG.E.64 desc[UR8][R2.64+-0x400], R6 ;  /* 0xfffc000602000986 */ /* 0x0019e8000c101b08 */
[----:B-1----:R4:W-:Y:S04]  /*0ef0*/  @P0 STG.E.64 desc[UR8][R2.64+-0x200], R8 ;  /* 0xfffe000802000986 */ /* 0x0029e8000c101b08 */
[----:B--2---:R4:W-:Y:S04]  /*0f00*/  @P0 STG.E.64 desc[UR8][R2.64], R10 ;  /* 0x0000000a02000986 */ /* 0x0049e8000c101b08 */
[----:B---3--:R4:W-:Y:S02]  /*0f10*/  @P0 STG.E.64 desc[UR8][R2.64+0x200], R12 ;  /* 0x0002000c02000986 */ /* 0x0089e4000c101b08 */
.L_x_212:
[----:B------:R-:W-:Y:S05]  /*0f20*/  BSYNC.RECONVERGENT B0 ;  /* 0x0000000000007941 */ /* 0x000fea0003800200 */
.L_x_211:
[----:B------:R-:W-:Y:S06]  /*0f30*/  BAR.SYNC.DEFER_BLOCKING 0x0 ;  /* 0x0000000000007b1d */ /* 0x000fec0000010000 */
[----:B------:R-:W-:Y:S05]  /*0f40*/  EXIT ;  /* 0x000000000000794d */ /* 0x000fea0003800000 */
.L_x_210:
        /* <DEDUP_REMOVED lines=11> */
[----:B------:R0:W5:Y:S01]  /*1000*/  LDG.E.64.CONSTANT R26, desc[UR8][R2.64+0x400] ;  /* 0x00040008021a7981 */ /* 0x000162000c1e9b00 */
[----:B------:R-:W-:-:S06]  /*1010*/  IMAD.WIDE R24, R7, 0x8, R24 ;  /* 0x0000000807187825 */ /* 0x000fcc00078e0218 */
[----:B------:R-:W5:Y:S01]  /*1020*/  LDG.E.64.CONSTANT R24, desc[UR8][R24.64+-0x8] ;  /* 0xfffff80818187981 */ /* 0x000f62000c1e9b00 */
[----:B------:R-:W1:Y:S01]  /*1030*/  S2UR UR5, SR_CgaCtaId ;  /* 0x00000000000579c3 */ /* 0x000e620000008800 */
[----:B------:R-:W-:Y:S01]  /*1040*/  SHF.R.U32.HI R6, RZ, 0x5, R0 ;  /* 0x00000005ff067819 */ /* 0x000fe20000011600 */
[----:B------:R-:W-:Y:S01]  /*1050*/  UMOV UR4, 0x400 ;  /* 0x0000040000047882 */ /* 0x000fe20000000000 */
[----:B------:R-:W0:Y:S01]  /*1060*/  S2R R33, SR_LANEID ;  /* 0x0000000000217919 */ /* 0x000e220000000000 */
[----:B------:R-:W-:Y:S01]  /*1070*/  ISETP.NE.AND P0, PT, R0, RZ, PT ;  /* 0x000000ff0000720c */ /* 0x000fe20003f05270 */
[----:B-1----:R-:W-:-:S06]  /*1080*/  ULEA UR4, UR5, UR4, 0x18 ;  /* 0x0000000405047291 */ /* 0x002fcc000f8ec0ff */
[----:B------:R-:W-:Y:S01]  /*1090*/  LEA R29, R0, UR4, 0x3 ;  /* 0x00000004001d7c11 */ /* 0x000fe2000f8e18ff */
[----:B0-----:R-:W-:-:S05]  /*10a0*/  IMAD R7, R6, 0xa0, R33 ;  /* 0x000000a006077824 */ /* 0x001fca00078e0221 */
[----:B------:R-:W-:-:S05]  /*10b0*/  LEA R7, R7, UR4, 0x3 ;  /* 0x0000000407077c11 */ /* 0x000fca000f8e18ff */
[----:B------:R-:W-:Y:S01]  /*10c0*/  IMAD R3, R33, 0x20, R7 ;  /* 0x0000002021037824 */ /* 0x000fe200078e0207 */
[----:B--2---:R-:W-:Y:S04]  /*10d0*/  STS.64 [R7], R4 ;  /* 0x0000000407007388 */ /* 0x004fe80000000a00 */
[----:B---3--:R-:W-:Y:S04]  /*10e0*/  STS.64 [R7+0x100], R8 ;  /* 0x0001000807007388 */ /* 0x008fe80000000a00 */
[----:B----4-:R-:W-:Y:S04]  /*10f0*/  STS.64 [R7+0x200], R10 ;  /* 0x0002000a07007388 */ /* 0x010fe80000000a00 */
[----:B-----5:R-:W-:Y:S04]  /*1100*/  STS.64 [R7+0x300], R12 ;  /* 0x0003000c07007388 */ /* 0x020fe80000000a00 */
[----:B------:R-:W-:Y:S01]  /*1110*/  STS.64 [R7+0x400], R26 ;  /* 0x0004001a07007388 */ /* 0x000fe20000000a00 */
[----:B------:R-:W-:-:S03]  /*1120*/  NOP ;  /* 0x0000000000007918 */ /* 0x000fc60000000000 */
[----:B------:R-:W0:Y:S04]  /*1130*/  LDS.64 R22, [R3+0x20] ;  /* 0x0000200003167984 */ /* 0x000e280000000a00 */
[----:B------:R-:W-:Y:S04]  /*1140*/  LDS.64 R20, [R3] ;  /* 0x0000000003147984 */ /* 0x000fe80000000a00 */
[----:B------:R-:W1:Y:S04]  /*1150*/  LDS.64 R18, [R3+0x8] ;  /* 0x0000080003127984 */ /* 0x000e680000000a00 */
[----:B------:R-:W2:Y:S04]  /*1160*/  LDS.64 R16, [R3+0x10] ;  /* 0x0000100003107984 */ /* 0x000ea80000000a00 */
[----:B------:R-:W-:Y:S01]  /*1170*/  LDS.64 R14, [R3+0x18] ;  /* 0x00001800030e7984 */ /* 0x000fe20000000a00 */
[----:B------:R-:W-:Y:S06]  /*1180*/  BAR.SYNC.DEFER_BLOCKING 0x0 ;  /* 0x0000000000007b1d */ /* 0x000fec0000010000 */
[----:B0-----:R-:W-:Y:S02]  /*1190*/  STS.64 [R29+0x230], R22 ;  /* 0x000230161d007388 */ /* 0x001fe40000000a00 */
[----:B------:R-:W-:Y:S01]  /*11a0*/  BAR.SYNC.DEFER_BLOCKING 0x0 ;  /* 0x0000000000007b1d */ /* 0x000fe20000010000 */
[----:B-1----:R-:W-:-:S02]  /*11b0*/  ISETP.NE.U32.AND P1, PT, R20, R18, PT ;  /* 0x000000121400720c */ /* 0x002fc40003f25070 */
[----:B--2---:R-:W-:Y:S02]  /*11c0*/  ISETP.NE.U32.AND P2, PT, R18, R16, PT ;  /* 0x000000101200720c */ /* 0x004fe40003f45070 */
[----:B------:R-:W-:Y:S01]  /*11d0*/  ISETP.NE.AND.EX P1, PT, R21, R19, PT, P1 ;  /* 0x000000131500720c */ /* 0x000fe20003f25310 */
[----:B------:R-:W0:Y:S02]  /*11e0*/  @P0 LDS.64 R24, [R29+0x228] ;  /* 0x000228001d180984 */ /* 0x000e240000000a00 */
[----:B------:R-:W-:Y:S01]  /*11f0*/  BAR.SYNC.DEFER_BLOCKING 0x0 ;  /* 0x0000000000007b1d */ /* 0x000fe20000010000 */
[----:B0-----:R-:W-:-:S04]  /*1200*/  ISETP.NE.U32.AND P0, PT, R24, R20, PT ;  /* 0x000000141800720c */ /* 0x001fc80003f05070 */
[----:B------:R-:W-:-:S04]  /*1210*/  ISETP.NE.AND.EX P0, PT, R25, R21, PT, P0 ;  /* 0x000000151900720c */ /* 0x000fc80003f05300 */
[----:B------:R-:W-:Y:S02]  /*1220*/  SEL R2, RZ, 0x1, !P0 ;  /* 0x00000001ff027807 */ /* 0x000fe40004000000 */
[----:B------:R-:W-:Y:S02]  /*1230*/  ISETP.NE.AND.EX P0, PT, R19, R17, PT, P2 ;  /* 0x000000111300720c */ /* 0x000fe40003f05320 */
[----:B------:R-:W-:Y:S01]  /*1240*/  ISETP.NE.U32.AND P2, PT, R16, R14, PT ;  /* 0x0000000e1000720c */ /* 0x000fe20003f45070 */
[----:B------:R-:W-:Y:S02]  /*1250*/  VIADD R4, R2, 0x1 ;  /* 0x0000000102047836 */ /* 0x000fe40000000000 */
[----:B------:R-:W-:Y:S01]  /*1260*/  @!P1 IMAD.MOV R4, RZ, RZ, R2 ;  /* 0x000000ffff049224 */ /* 0x000fe200078e0202 */
[----:B------:R-:W-:Y:S02]  /*1270*/  ISETP.NE.AND.EX P1, PT, R17, R15, PT, P2 ;  /* 0x0000000f1100720c */ /* 0x000fe40003f25320 */
[----:B------:R-:W-:Y:S01]  /*1280*/  ISETP.NE.U32.AND P2, PT, R14, R22, PT ;  /* 0x000000160e00720c */ /* 0x000fe20003f45070 */
[----:B------:R-:W-:-:S04]  /*1290*/  VIADD R3, R4, 0x1 ;  /* 0x0000000104037836 */ /* 0x000fc80000000000 */
[----:B------:R-:W-:Y:S01]  /*12a0*/  @!P0 IMAD.MOV R3, RZ, RZ, R4 ;  /* 0x000000ffff038224 */ /* 0x000fe200078e0204 */
[----:B------:R-:W-:-:S03]  /*12b0*/  ISETP.NE.AND.EX P0, PT, R15, R23, PT, P2 ;  /* 0x000000170f00720c */ /* 0x000fc60003f05320 */
[----:B------:R-:W-:Y:S02]  /*12c0*/  VIADD R2, R3, 0x1 ;  /* 0x0000000103027836 */ /* 0x000fe40000000000 */
[----:B------:R-:W-:Y:S01]  /*12d0*/  @!P1 IMAD.MOV R2, RZ, RZ, R3 ;  /* 0x000000ffff029224 */ /* 0x000fe200078e0203 */
[----:B------:R-:W-:-:S03]  /*12e0*/  ISETP.NE.AND P1, PT, R33, 0x1f, PT ;  /* 0x0000001f2100780c */ /* 0x000fc60003f25270 */
        /* <DEDUP_REMOVED lines=13> */
[----:B------:R-:W-:-:S03]  /*13c0*/  ISETP.NE.AND P0, PT, R33, RZ, PT ;  /* 0x000000ff2100720c */ /* 0x000fc60003f05270 */
[----:B------:R-:W-:Y:S01]  /*13d0*/  IMAD.IADD R5, R12, 0x1, -R5 ;  /* 0x000000010c057824 */ /* 0x000fe200078e0a05 */
[----:B------:R-:W-:Y:S01]  /*13e0*/  @!P1 STS [R11], R12 ;  /* 0x0000000c0b009388 */ /* 0x000fe20000000800 */
[----:B------:R-:W-:Y:S01]  /*13f0*/  BAR.SYNC.DEFER_BLOCKING 0x0 ;  /* 0x0000000000007b1d */ /* 0x000fe20000010000 */
[C---:B------:R-:W-:Y:S02]  /*1400*/  ISETP.GT.U32.AND P1, PT, R0.reuse, 0x1f, PT ;  /* 0x0000001f0000780c */ /* 0x040fe40003f24070 */
[----:B------:R-:W-:Y:S02]  /*1410*/  SEL R9, R5, RZ, P0 ;  /* 0x000000ff05097207 */ /* 0x000fe40000000000 */
[----:B------:R-:W-:Y:S01]  /*1420*/  ISETP.GE.U32.AND P0, PT, R0, 0x20, PT ;  /* 0x000000200000780c */ /* 0x000fe20003f06070 */
[----:B------:R-:W0:Y:S02]  /*1430*/  LDS.64 R6, [UR4] ;  /* 0x00000004ff067984 */ /* 0x000e240008000a00 */
[----:B0-----:R-:W-:-:S02]  /*1440*/  IMAD.IADD R8, R6, 0x1, R9 ;  /* 0x0000000106087824 */ /* 0x001fc400078e0209 */
[----:B------:R-:W-:-:S03]  /*1450*/  IMAD.IADD R7, R6, 0x1, R7 ;  /* 0x0000000106077824 */ /* 0x000fc600078e0207 */
[----:B------:R-:W-:Y:S01]  /*1460*/  SEL R32, R5, R8, !P0 ;  /* 0x0000000805207207 */ /* 0x000fe20004000000 */
[----:B------:R-:W-:Y:S06]  /*1470*/  @P1 BRA `(.L_x_221) ;  /* 0x0000000800441947 */ /* 0x000fec0003800000 */
[----:B------:R-:W0:Y:S01]  /*1480*/  S2R R28, SR_CTAID.X ;  /* 0x00000000001c7919 */ /* 0x000e220000002500 */
[----:B------:R-:W0:Y:S01]  /*1490*/  LDC.64 R34, c[0x0][0x3a8] ;  /* 0x0000ea00ff227b82 */ /* 0x000e220000000a00 */
[----:B------:R-:W-:Y:S02]  /*14a0*/  ISETP.NE.AND P0, PT, R0, RZ, PT ;  /* 0x000000ff0000720c */ /* 0x000fe40003f05270 */
[----:B------:R-:W-:-:S05]  /*14b0*/  LOP3.LUT R29, RZ, R0, RZ, 0x33, !PT ;  /* 0x00000000ff1d7212 */ /* 0x000fca00078e33ff */
[----:B------:R-:W1:Y:S06]  /*14c0*/  LDC R5, c[0x0][0x370] ;  /* 0x0000dc00ff057b82 */ /* 0x000e6c0000000800 */
[----:B------:R-:W-:Y:S01]  /*14d0*/  @!P0 IMAD.MOV.U32 R6, RZ, RZ, 0x64 ;  /* 0x00000064ff068424 */ /* 0x000fe200078e00ff */
[----:B------:R2:W-:Y:S01]  /*14e0*/  @!P0 STS [UR4+0x2c], R7 ;  /* 0x00002c07ff008988 */ /* 0x0005e20008000804 */
[----:B0-----:R-:W-:Y:S01]  /*14f0*/  IMAD.WIDE.U32 R34, R28, 0x8, R34 ;  /* 0x000000081c227825 */ /* 0x001fe200078e0022 */
[----:B-1----:R-:W-:-:S04]  /*1500*/  ISETP.GT.U32.AND P1, PT, R5, 0x1f3, PT ;  /* 0x000001f30500780c */ /* 0x002fc80003f24070 */
[----:B------:R2:W-:Y:S09]  /*1510*/  @!P0 ST.E.64.STRONG.GPU desc[UR8][R34.64+0x100], R6 ;  /* 0x0001000622008985 */ /* 0x0005f2000c10fb08 */
[----:B------:R-:W-:Y:S05]  /*1520*/  @P1 BRA `(.L_x_222) ;  /* 0x0000000000081947 */ /* 0x000fea0003800000 */
[----:B------:R0:W-:Y:S06]  /*1530*/  MEMBAR.SC.CTA ;  /* 0x0000000000007992 */ /* 0x0001ec0000000000 */
[----:B0-----:R-:W-:Y:S05]  /*1540*/  BRA `(.L_x_223) ;  /* 0x0000000000087947 */ /* 0x001fea0003800000 */
.L_x_222:
[----:B------:R-:W-:Y:S05]  /*1550*/  NANOSLEEP 0x1c2 ;  /* 0x000001c20000795d */ /* 0x000fea0003800000 */
[----:B------:R-:W-:Y:S01]  /*1560*/  NOP ;  /* 0x0000000000007918 */ /* 0x000fe20000000000 */
.L_x_223:
[----:B------:R-:W-:-:S05]  /*1570*/  IMAD.WIDE R8, R29, 0x8, R34 ;  /* 0x000000081d087825 */ /* 0x000fca00078e0222 */
[----:B------:R-:W3:Y:S01]  /*1580*/  LD.E.64.STRONG.GPU R26, desc[UR8][R8.64+0x100] ;  /* 0x00010008081a7980 */ /* 0x000ee2000c10fb00 */
[----:B------:R-:W-:Y:S01]  /*1590*/  UMOV UR5, 0xffffffff ;  /* 0xffffffff00057882 */ /* 0x000fe20000000000 */
[----:B---3--:R-:W-:Y:S02]  /*15a0*/  ISETP.NE.AND P0, PT, R26, 0x63, PT ;  /* 0x000000631a00780c */ /* 0x008fe40003f05270 */
[----:B------:R-:W-:Y:S11]  /*15b0*/  BRA.DIV UR5, `(.L_x_224) ;  /* 0x0000003e058c7947 */ /* 0x000ff6000b800000 */
[----:B------:R-:W-:-:S13]  /*15c0*/  VOTE.ANY P0, !P0 ;  /* 0x0000000000ff7806 */ /* 0x000fda0004000100 */
.L_x_293:
[----:B------:R-:W-:Y:S05]  /*15d0*/  @!P0 BRA `(.L_x_225) ;  /* 0x0000000000308947 */ /* 0x000fea0003800000 */
.L_x_229:
[----:B------:R-:W-:Y:S05]  /*15e0*/  YIELD ;  /* 0x0000000000007946 */ /* 0x000fea0003800000 */
[----:B------:R-:W-:Y:S05]  /*15f0*/  @P1 BRA `(.L_x_226) ;  /* 0x0000000000081947 */ /* 0x000fea0003800000 */
[----:B------:R0:W-:Y:S06]  /*1600*/  MEMBAR.SC.CTA ;  /* 0x0000000000007992 */ /* 0x0001ec0000000000 */
[----:B0-----:R-:W-:Y:S05]  /*1610*/  BRA `(.L_x_227) ;  /* 0x0000000000087947 */ /* 0x001fea0003800000 */
.L_x_226:
[----:B------:R-:W-:Y:S05]  /*1620*/  NANOSLEEP 0x15e ;  /* 0x0000015e0000795d */ /* 0x000fea0003800000 */
[----:B------:R-:W-:Y:S01]  /*1630*/  NOP ;  /* 0x0000000000007918 */ /* 0x000fe20000000000 */
.L_x_227:
[----:B------:R-:W3:Y:S01]  /*1640*/  LD.E.64.STRONG.GPU R26, desc[UR8][R8.64+0x100] ;  /* 0x00010008081a7980 */ /* 0x000ee2000c10fb00 */
[----:B------:R-:W-:Y:S01]  /*1650*/  UMOV UR5, 0xffffffff ;  /* 0xffffffff00057882 */ /* 0x000fe20000000000 */
[----:B---3--:R-:W-:Y:S02]  /*1660*/  ISETP.NE.AND P0, PT, R26, 0x63, PT ;  /* 0x000000631a00780c */ /* 0x008fe40003f05270 */
[----:B------:R-:W-:Y:S11]  /*1670*/  BRA.DIV UR5, `(.L_x_228) ;  /* 0x0000003e057c7947 */ /* 0x000ff6000b800000 */
[----:B------:R-:W-:-:S13]  /*1680*/  VOTE.ANY P0, !P0 ;  /* 0x0000000000ff7806 */ /* 0x000fda0004000100 */
.L_x_296:
[----:B------:R-:W-:Y:S05]  /*1690*/  @P0 BRA `(.L_x_229) ;  /* 0xfffffffc00d00947 */ /* 0x000fea000383ffff */
.L_x_225:
[----:B------:R-:W-:Y:S01]  /*16a0*/  UMOV UR5, 0xffffffff ;  /* 0xffffffff00057882 */ /* 0x000fe20000000000 */
[----:B------:R-:W-:Y:S02]  /*16b0*/  ISETP.NE.AND P6, PT, R26, 0x65, PT ;  /* 0x000000651a00780c */ /* 0x000fe40003fc5270 */
[----:B------:R-:W-:Y:S11]  /*16c0*/  BRA.DIV UR5, `(.L_x_230) ;  /* 0x0000003e05887947 */ /* 0x000ff6000b800000 */
[----:B------:R-:W0:Y:S01]  /*16d0*/  S2R R36, SR_GEMASK ;  /* 0x0000000000247919 */ /* 0x000e220000003c00 */
[----:B------:R-:W-:Y:S01]  /*16e0*/  VOTE.ANY R30, PT, !P6 ;  /* 0x00000000001e7806 */ /* 0x000fe200070e0100 */
[C---:B------:R-:W-:Y:S01]  /*16f0*/  VIADD R8, R33.reuse, 0x2 ;  /* 0x0000000221087836 */ /* 0x040fe20000000000 */
[----:B------:R-:W1:Y:S01]  /*1700*/  LDC.64 R12, c[0x0][0x3a8] ;  /* 0x0000ea00ff0c7b82 */ /* 0x000e620000000a00 */
[C---:B------:R-:W-:Y:S01]  /*1710*/  VIADD R9, R33.reuse, 0x4 ;  /* 0x0000000421097836 */ /* 0x040fe20000000000 */
[----:B------:R-:W3:Y:S01]  /*1720*/  S2R R37, SR_CTAID.X ;  /* 0x0000000000257919 */ /* 0x000ee20000002500 */
[----:B------:R-:W-:Y:S01]  /*1730*/  VIADD R10, R33, 0x8 ;  /* 0x00000008210a7836 */ /* 0x000fe20000000000 */
[----:B0-----:R-:W-:-:S05]  /*1740*/  LOP3.LUT R30, R30, 0x80000000, R36, 0xec, !PT ;  /* 0x800000001e1e7812 */ /* 0x001fca00078eec24 */
[----:B------:R-:W-:Y:S02]  /*1750*/  VIADD R5, R30, 0xffffffff ;  /* 0xffffffff1e057836 */ /* 0x000fe40000000000 */
[----:B---3--:R-:W-:-:S03]  /*1760*/  IMAD.IADD R29, R29, 0x1, R37 ;  /* 0x000000011d1d7824 */ /* 0x008fc600078e0225 */
[----:B------:R-:W-:-:S06]  /*1770*/  LOP3.LUT R5, R30, R5, RZ, 0xc, !PT ;  /* 0x000000051e057212 */ /* 0x000fcc00078e0cff */
[----:B------:R-:W0:Y:S02]  /*1780*/  POPC R5, R5 ;  /* 0x0000000500057309 */ /* 0x000e240000000000 */
[----:B0-----:R-:W2:Y:S01]  /*1790*/  SHFL.DOWN PT, R31, R27, 0x1, R5 ;  /* 0x082000001b1f7989 */ /* 0x001ea200000e0005 */
[----:B------:R-:W-:-:S04]  /*17a0*/  ISETP.GE.AND P0, PT, R33, R5, PT ;  /* 0x000000052100720c */ /* 0x000fc80003f06270 */
[----:B--2---:R-:W-:Y:S02]  /*17b0*/  SEL R6, R31, RZ, !P0 ;  /* 0x000000ff1f067207 */ /* 0x004fe40004000000 */
[----:B------:R-:W-:-:S03]  /*17c0*/  ISETP.GT.AND P0, PT, R8, R5, PT ;  /* 0x000000050800720c */ /* 0x000fc60003f04270 */
[----:B------:R-:W-:-:S05]  /*17d0*/  IMAD.IADD R6, R6, 0x1, R27 ;  /* 0x0000000106067824 */ /* 0x000fca00078e021b */
[----:B------:R-:W0:Y:S02]  /*17e0*/  SHFL.DOWN PT, R31, R6, 0x2, R5 ;  /* 0x08400000061f7989 */ /* 0x000e2400000e0005 */
[----:B0-----:R-:W-:Y:S02]  /*17f0*/  SEL R31, R31, RZ, !P0 ;  /* 0x000000ff1f1f7207 */ /* 0x001fe40004000000 */
[----:B------:R-:W-:-:S03]  /*1800*/  ISETP.GT.AND P0, PT, R9, R5, PT ;  /* 0x000000050900720c */ /* 0x000fc60003f04270 */
[----:B------:R-:W-:Y:S02]  /*1810*/  IMAD.IADD R11, R6, 0x1, R31 ;  /* 0x00000001060b7824 */ /* 0x000fe400078e021f */
[----:B------:R-:W-:-:S03]  /*1820*/  VIADD R6, R33, 0x10 ;  /* 0x0000001021067836 */ /* 0x000fc60000000000 */
[----:B------:R-:W0:Y:S02]  /*1830*/  SHFL.DOWN PT, R31, R11, 0x4, R5 ;  /* 0x088000000b1f7989 */ /* 0x000e2400000e0005 */
[-C--:B------:R-:W-:Y:S02]  /*1840*/  ISETP.GT.AND P2, PT, R6, R5.reuse, PT ;  /* 0x000000050600720c */ /* 0x080fe40003f44270 */
[----:B0-----:R-:W-:Y:S02]  /*1850*/  SEL R28, R31, RZ, !P0 ;  /* 0x000000ff1f1c7207 */ /* 0x001fe40004000000 */
[----:B------:R-:W-:-:S03]  /*1860*/  ISETP.GT.AND P0, PT, R10, R5, PT ;  /* 0x000000050a00720c */ /* 0x000fc60003f04270 */
[----:B------:R-:W-:Y:S01]  /*1870*/  IMAD.IADD R28, R11, 0x1, R28 ;  /* 0x000000010b1c7824 */ /* 0x000fe200078e021c */
[----:B-1----:R-:W-:-:S04]  /*1880*/  IADD3 R11, P3, PT, R12, 0x100, RZ ;  /* 0x000001000c0b7810 */ /* 0x002fc80007f7e0ff */
[----:B------:R-:W0:Y:S02]  /*1890*/  SHFL.DOWN PT, R31, R28, 0x8, R5 ;  /* 0x090000001c1f7989 */ /* 0x000e2400000e0005 */
[----:B0-----:R-:W-:Y:S02]  /*18a0*/  SEL R27, R31, RZ, !P0 ;  /* 0x000000ff1f1b7207 */ /* 0x001fe40004000000 */
[----:B------:R-:W-:-:S03]  /*18b0*/  ISETP.NE.AND P0, PT, R26, 0x65, PT ;  /* 0x000000651a00780c */ /* 0x000fc60003f05270 */
[----:B------:R-:W-:Y:S02]  /*18c0*/  IMAD.IADD R27, R28, 0x1, R27 ;  /* 0x000000011c1b7824 */ /* 0x000fe400078e021b */
[----:B------:R-:W-:-:S03]  /*18d0*/  IMAD.X R28, RZ, RZ, R13, P3 ;  /* 0x000000ffff1c7224 */ /* 0x000fc600018e060d */
[----:B------:R-:W0:Y:S05]  /*18e0*/  SHFL.DOWN PT, R31, R27, 0x10, R5 ;  /* 0x0a0000001b1f7989 */ /* 0x000e2a00000e0005 */
[----:B------:R-:W-:Y:S02]  /*18f0*/  VOTE.ALL P0, P0 ;  /* 0x0000000000ff7806 */ /* 0x000fe40000000000 */
[----:B0-----:R-:W-:-:S05]  /*1900*/  SEL R12, R31, RZ, !P2 ;  /* 0x000000ff1f0c7207 */ /* 0x001fca0005000000 */
[----:B------:R-:W-:-:S07]  /*1910*/  IMAD.IADD R5, R27, 0x1, R12 ;  /* 0x000000011b057824 */ /* 0x000fce00078e020c */
.L_x_305:
[----:B------:R-:W-:Y:S05]  /*1920*/  @!P0 BRA `(.L_x_231) ;  /* 0x0000000000d88947 */ /* 0x000fea0003800000 */
.L_x_239:
[----:B------:R-:W-:Y:S02]  /*1930*/  IMAD.MOV.U32 R12, RZ, RZ, R11 ;  /* 0x000000ffff0c7224 */ /* 0x000fe400078e000b */
[----:B------:R-:W-:Y:S02]  /*1940*/  IMAD.MOV.U32 R13, RZ, RZ, R28 ;  /* 0x000000ffff0d7224 */ /* 0x000fe400078e001c */
[----:B------:R-:W-:-:S05]  /*1950*/  IMAD.WIDE R12, R29, 0x8, R12 ;  /* 0x000000081d0c7825 */ /* 0x000fca00078e020c */
[----:B------:R-:W2:Y:S01]  /*1960*/  LD.E.64.STRONG.GPU R26, desc[UR8][R12.64+-0x100] ;  /* 0xffff00080c1a7980 */ /* 0x000ea2000c10fb00 */
[----:B------:R-:W-:Y:S05]  /*1970*/  YIELD ;  /* 0x0000000000007946 */ /* 0x000fea0003800000 */
[----:B------:R-:W-:Y:S01]  /*1980*/  UMOV UR5, 0xffffffff ;  /* 0xffffffff00057882 */ /* 0x000fe20000000000 */
[----:B--2---:R-:W-:Y:S02]  /*1990*/  ISETP.NE.AND P0, PT, R26, 0x63, PT ;  /* 0x000000631a00780c */ /* 0x004fe40003f05270 */
[----:B------:R-:W-:Y:S11]  /*19a0*/  BRA.DIV UR5, `(.L_x_232) ;  /* 0x0000003e05d87947 */ /* 0x000ff6000b800000 */
[----:B------:R-:W-:-:S13]  /*19b0*/  VOTE.ANY P0, !P0 ;  /* 0x0000000000ff7806 */ /* 0x000fda0004000100 */
.L_x_308:
[----:B------:R-:W-:Y:S05]  /*19c0*/  @!P0 BRA `(.L_x_233) ;  /* 0x0000000000308947 */ /* 0x000fea0003800000 */
.L_x_237:
[----:B------:R-:W-:Y:S05]  /*19d0*/  YIELD ;  /* 0x0000000000007946 */ /* 0x000fea0003800000 */
[----:B------:R-:W-:Y:S05]  /*19e0*/  @P1 BRA `(.L_x_234) ;  /* 0x0000000000081947 */ /* 0x000fea0003800000 */
[----:B------:R0:W-:Y:S06]  /*19f0*/  MEMBAR.SC.CTA ;  /* 0x0000000000007992 */ /* 0x0001ec0000000000 */
[----:B0-----:R-:W-:Y:S05]  /*1a00*/  BRA `(.L_x_235) ;  /* 0x0000000000087947 */ /* 0x001fea0003800000 */
.L_x_234:
[----:B------:R-:W-:Y:S05]  /*1a10*/  NANOSLEEP 0x15e ;  /* 0x0000015e0000795d */ /* 0x000fea0003800000 */
[----:B------:R-:W-:Y:S01]  /*1a20*/  NOP ;  /* 0x0000000000007918 */ /* 0x000fe20000000000 */
.L_x_235:
[----:B------:R-:W2:Y:S01]  /*1a30*/  LD.E.64.STRONG.GPU R26, desc[UR8][R12.64+-0x100] ;  /* 0xffff00080c1a7980 */ /* 0x000ea2000c10fb00 */
[----:B------:R-:W-:Y:S01]  /*1a40*/  UMOV UR5, 0xffffffff ;  /* 0xffffffff00057882 */ /* 0x000fe20000000000 */
[----:B--2---:R-:W-:Y:S02]  /*1a50*/  ISETP.NE.AND P0, PT, R26, 0x63, PT ;  /* 0x000000631a00780c */ /* 0x004fe40003f05270 */
[----:B------:R-:W-:Y:S11]  /*1a60*/  BRA.DIV UR5, `(.L_x_236) ;  /* 0x0000003e05c87947 */ /* 0x000ff6000b800000 */
[----:B------:R-:W-:-:S13]  /*1a70*/  VOTE.ANY P0, !P0 ;  /* 0x0000000000ff7806 */ /* 0x000fda0004000100 */
.L_x_311:
[----:B------:R-:W-:Y:S05]  /*1a80*/  @P0 BRA `(.L_x_237) ;  /* 0xfffffffc00d00947 */ /* 0x000fea000383ffff */
.L_x_233:
[----:B------:R-:W-:Y:S01]  /*1a90*/  UMOV UR5, 0xffffffff ;  /* 0xffffffff00057882 */ /* 0x000fe20000000000 */
[----:B------:R-:W-:Y:S02]  /*1aa0*/  ISETP.NE.AND P6, PT, R26, 0x65, PT ;  /* 0x000000651a00780c */ /* 0x000fe40003fc5270 */
[----:B------:R-:W-:Y:S11]  /*1ab0*/  BRA.DIV UR5, `(.L_x_238) ;  /* 0x0000003e05d47947 */ /* 0x000ff6000b800000 */
[----:B------:R-:W-:Y:S01]  /*1ac0*/  VOTE.ANY R30, PT, !P6 ;  /* 0x00000000001e7806 */ /* 0x000fe200070e0100 */
[----:B------:R-:W-:-:S03]  /*1ad0*/  VIADD R29, R29, 0xffffffe0 ;  /* 0xffffffe01d1d7836 */ /* 0x000fc60000000000 */
[----:B------:R-:W-:-:S05]  /*1ae0*/  LOP3.LUT R30, R30, 0x80000000, R36, 0xec, !PT ;  /* 0x800000001e1e7812 */ /* 0x000fca00078eec24 */
[----:B------:R-:W-:-:S05]  /*1af0*/  VIADD R13, R30, 0xffffffff ;  /* 0xffffffff1e0d7836 */ /* 0x000fca0000000000 */
[----:B------:R-:W-:-:S04]  /*1b00*/  LOP3.LUT R13, R30, R13, RZ, 0xc, !PT ;  /* 0x0000000d1e0d7212 */ /* 0x000fc800078e0cff */
[----:B------:R-:W0:Y:S02]  /*1b10*/  POPC R12, R13 ;  /* 0x0000000d000c7309 */ /* 0x000e240000000000 */
[----:B0-----:R-:W0:Y:S01]  /*1b20*/  SHFL.DOWN PT, R31, R27, 0x1, R12 ;  /* 0x082000001b1f7989 */ /* 0x001e2200000e000c */
[-C--:B------:R-:W-:Y:S02]  /*1b30*/  ISETP.GE.AND P0, PT, R33, R12.reuse, PT ;  /* 0x0000000c2100720c */ /* 0x080fe40003f06270 */
[-C--:B------:R-:W-:Y:S02]  /*1b40*/  ISETP.GT.AND P2, PT, R6, R12.reuse, PT ;  /* 0x0000000c0600720c */ /* 0x080fe40003f44270 */
[----:B0-----:R-:W-:Y:S02]  /*1b50*/  SEL R30, R31, RZ, !P0 ;  /* 0x000000ff1f1e7207 */ /* 0x001fe40004000000 */
[----:B------:R-:W-:-:S03]  /*1b60*/  ISETP.GT.AND P0, PT, R8, R12, PT ;  /* 0x0000000c0800720c */ /* 0x000fc60003f04270 */
[----:B------:R-:W-:-:S05]  /*1b70*/  IMAD.IADD R37, R30, 0x1, R27 ;  /* 0x000000011e257824 */ /* 0x000fca00078e021b */
[----:B------:R-:W0:Y:S02]  /*1b80*/  SHFL.DOWN PT, R31, R37, 0x2, R12 ;  /* 0x08400000251f7989 */ /* 0x000e2400000e000c */
        /* <DEDUP_REMOVED lines=9> */
[----:B------:R-:W-:-:S03]  /*1c20*/  ISETP.NE.AND P0, PT, R26, 0x65, PT ;  /* 0x000000651a00780c */ /* 0x000fc60003f05270 */
[----:B------:R-:W-:-:S05]  /*1c30*/  IMAD.IADD R37, R27, 0x1, R30 ;  /* 0x000000011b257824 */ /* 0x000fca00078e021e */
[----:B------:R-:W0:Y:S05]  /*1c40*/  SHFL.DOWN PT, R31, R37, 0x10, R12 ;  /* 0x0a000000251f7989 */ /* 0x000e2a00000e000c */
[----:B------:R-:W-:Y:S02]  /*1c50*/  VOTE.ALL P0, P0 ;  /* 0x0000000000ff7806 */ /* 0x000fe40000000000 */
[----:B0-----:R-:W-:-:S04]  /*1c60*/  SEL R26, R31, RZ, !P2 ;  /* 0x000000ff1f1a7207 */ /* 0x001fc80005000000 */
[----:B------:R-:W-:-:S07]  /*1c70*/  IADD3 R5, PT, PT, R37, R26, R5 ;  /* 0x0000001a25057210 */ /* 0x000fce0007ffe005 */
.L_x_320:
[----:B------:R-:W-:Y:S05]  /*1c80*/  @P0 BRA `(.L_x_239) ;  /* 0xfffffffc00280947 */ /* 0x000fea000383ffff */
.L_x_231:
[----:B------:R-:W-:Y:S02]  /*1c90*/  ISETP.NE.AND P1, PT, R0, RZ, PT ;  /* 0x000000ff0000720c */ /* 0x000fe40003f25270 */
[----:B------:R-:W-:-:S11]  /*1ca0*/  ISETP.NE.AND P0, PT, R33, RZ, PT ;  /* 0x000000ff2100720c */ /* 0x000fd60003f05270 */
[----:B------:R-:W0:Y:S01]  /*1cb0*/  @!P1 S2R R9, SR_CgaCtaId ;  /* 0x0000000000099919 */ /* 0x000e220000008800 */
[----:B------:R-:W-:Y:S01]  /*1cc0*/  @!P1 MOV R8, 0x400 ;  /* 0x0000040000089802 */ /* 0x000fe20000000f00 */
[----:B------:R-:W-:Y:S01]  /*1cd0*/  @!P1 IMAD.IADD R7, R7, 0x1, R5 ;  /* 0x0000000107079824 */ /* 0x000fe200078e0205 */
[----:B------:R-:W-:Y:S01]  /*1ce0*/  @!P0 MOV R11, 0x400 ;  /* 0x00000400000b8802 */ /* 0x000fe20000000f00 */
[----:B------:R-:W1:Y:S01]  /*1cf0*/  @!P0 S2R R12, SR_CgaCtaId ;  /* 0x00000000000c8919 */ /* 0x000e620000008800 */
[----:B------:R-:W-:-:S05]  /*1d00*/  @!P1 IMAD.MOV.U32 R6, RZ, RZ, 0x65 ;  /* 0x00000065ff069424 */ /* 0x000fca00078e00ff */
[----:B------:R2:W-:Y:S01]  /*1d10*/  @!P1 ST.E.64.STRONG.GPU desc[UR8][R34.64+0x100], R6 ;  /* 0x0001000622009985 */ /* 0x0005e2000c10fb08 */
[----:B0-----:R-:W-:Y:S01]  /*1d20*/  @!P1 LEA R10, R9, R8, 0x18 ;  /* 0x00000008090a9211 */ /* 0x001fe200078ec0ff */
[----:B------:R-:W-:Y:S02]  /*1d30*/  IMAD.MOV.U32 R8, RZ, RZ, R32 ;  /* 0x000000ffff087224 */ /* 0x000fe400078e0020 */
[----:B------:R-:W-:Y:S01]  /*1d40*/  @!P0 IMAD.MOV.U32 R8, RZ, RZ, R5 ;  /* 0x000000ffff088224 */ /* 0x000fe200078e0005 */
[----:B-1----:R-:W-:Y:S01]  /*1d50*/  @!P0 LEA R12, R12, R11, 0x18 ;  /* 0x0000000b0c0c8211 */ /* 0x002fe200078ec0ff */
[----:B------:R2:W-:Y:S04]  /*1d60*/  @!P1 STS [R10+0x28], R7 ;  /* 0x000028070a009388 */ /* 0x0005e80000000800 */
[----:B------:R2:W-:Y:S04]  /*1d70*/  @!P1 STS [R10+0x24], R5 ;  /* 0x000024050a009388 */ /* 0x0005e80000000800 */
[----:B------:R2:W-:Y:S02]  /*1d80*/  @!P0 STS [R12+0xc], R5 ;  /* 0x00000c050c008388 */ /* 0x0005e40000000800 */
.L_x_221:
[-C--:B------:R-:W-:Y:S01]  /*1d90*/  ISETP.NE.U32.AND P0, PT, R24, R20.reuse, PT ;  /* 0x000000141800720c */ /* 0x080fe20003f05070 */
[----:B------:R-:W-:Y:S05]  /*1da0*/  WARPSYNC.ALL ;  /* 0x0000000000007948 */ /* 0x000fea0003800000 */
[----:B------:R-:W-:Y:S02]  /*1db0*/  ISETP.NE.AND.EX P0, PT, R25, R21, PT, P0 ;  /* 0x000000151900720c */ /* 0x000fe40003f05300 */
[----:B------:R-:W-:Y:S02]  /*1dc0*/  ISETP.NE.AND P4, PT, R0, RZ, PT ;  /* 0x000000ff0000720c */ /* 0x000fe40003f85270 */
[----:B------:R-:W-:Y:S01]  /*1dd0*/  SEL R9, RZ, 0x1, !P0 ;  /* 0x00000001ff097807 */ /* 0x000fe20004000000 */
[----:B------:R-:W0:Y:S08]  /*1de0*/  S2UR UR5, SR_CgaCtaId ;  /* 0x00000000000579c3 */ /* 0x000e300000008800 */
[----:B------:R-:W-:Y:S01]  /*1df0*/  BAR.SYNC.DEFER_BLOCKING 0x0 ;  /* 0x0000000000007b1d */ /* 0x000fe20000010000 */
[----:B------:R-:W-:-:S02]  /*1e00*/  ISETP.NE.U32.AND P0, PT, R24, R20, PT ;  /* 0x000000141800720c */ /* 0x000fc40003f05070 */
[----:B------:R-:W-:Y:S02]  /*1e10*/  ISETP.NE.U32.AND P1, PT, R20, R18, PT ;  /* 0x000000121400720c */ /* 0x000fe40003f25070 */
[----:B------:R-:W-:Y:S01]  /*1e20*/  ISETP.NE.AND.EX P0, PT, R25, R21, PT, P0 ;  /* 0x000000151900720c */ /* 0x000fe20003f05300 */
[----:B------:R-:W-:Y:S01]  /*1e30*/  UMOV UR4, 0x400 ;  /* 0x0000040000047882 */ /* 0x000fe20000000000 */
[----:B------:R-:W-:Y:S01]  /*1e40*/  ISETP.NE.U32.AND P5, PT, R18, R16, PT ;  /* 0x000000101200720c */ /* 0x000fe20003fa5070 */
[----:B------:R-:W-:Y:S01]  /*1e50*/  BSSY.RECONVERGENT B0, `(.L_x_240) ;  /* 0x000009f000007945 */ /* 0x000fe20003800200 */
[----:B------:R-:W-:Y:S02]  /*1e60*/  ISETP.NE.U32.AND P2, PT, R16, R14, PT ;  /* 0x0000000e1000720c */ /* 0x000fe40003f45070 */
[----:B------:R-:W-:Y:S02]  /*1e70*/  ISETP.NE.U32.AND P3, PT, R14, R22, PT ;  /* 0x000000160e00720c */ /* 0x000fe40003f65070 */
[----:B------:R-:W-:-:S02]  /*1e80*/  ISETP.NE.AND.EX P1, PT, R21, R19, PT, P1 ;  /* 0x000000131500720c */ /* 0x000fc40003f25310 */
[----:B------:R-:W-:Y:S02]  /*1e90*/  ISETP.NE.AND.EX P2, PT, R17, R15, PT, P2 ;  /* 0x0000000f1100720c */ /* 0x000fe40003f45320 */
[----:B------:R-:W-:Y:S01]  /*1ea0*/  ISETP.NE.AND.EX P3, PT, R15, R23, PT, P3 ;  /* 0x000000170f00720c */ /* 0x000fe20003f65330 */
[----:B0-----:R-:W-:-:S09]  /*1eb0*/  ULEA UR6, UR5, UR4, 0x18 ;  /* 0x0000000405067291 */ /* 0x001fd2000f8ec0ff */
[----:B--2---:R-:W0:Y:S04]  /*1ec0*/  @P4 LDS R7, [UR6+0xc] ;  /* 0x00000c06ff074984 */ /* 0x004e280008000800 */
[----:B------:R-:W1:Y:S04]  /*1ed0*/  LDS R33, [UR6+0x24] ;  /* 0x00002406ff217984 */ /* 0x000e680008000800 */
[----:B------:R-:W2:Y:S01]  /*1ee0*/  LDS R5, [UR6+0x2c] ;  /* 0x00002c06ff057984 */ /* 0x000ea20008000800 */
[----:B0-----:R-:W-:Y:S01]  /*1ef0*/  @P4 IMAD.IADD R8, R8, 0x1, R7 ;  /* 0x0000000108084824 */ /* 0x001fe200078e0207 */
[----:B------:R-:W-:Y:S01]  /*1f00*/  BAR.SYNC.DEFER_BLOCKING 0x0 ;  /* 0x0000000000007b1d */ /* 0x000fe20000010000 */
[----:B------:R-:W-:-:S02]  /*1f10*/  ISETP.NE.AND.EX P4, PT, R19, R17, PT, P5 ;  /* 0x000000111300720c */ /* 0x000fc40003f85350 */
[--C-:B------:R-:W-:Y:S02]  /*1f20*/  IMAD.IADD R6, R3, 0x1, R8.reuse ;  /* 0x0000000103067824 */ /* 0x100fe400078e0208 */
[----:B-1----:R-:W-:Y:S02]  /*1f30*/  @P0 IMAD.IADD R3, R8, 0x1, -R33 ;  /* 0x0000000108030824 */ /* 0x002fe400078e0a21 */
[--C-:B------:R-:W-:Y:S02]  /*1f40*/  IMAD.IADD R4, R4, 0x1, R8.reuse ;  /* 0x0000000104047824 */ /* 0x100fe400078e0208 */
[----:B------:R-:W-:Y:S01]  /*1f50*/  IMAD.IADD R10, R2, 0x1, R8 ;  /* 0x00000001020a7824 */ /* 0x000fe200078e0208 */
[----:B------:R-:W-:Y:S02]  /*1f60*/  @P0 LEA R3, R3, UR6, 0x3 ;  /* 0x0000000603030c11 */ /* 0x000fe4000f8e18ff */
[----:B------:R-:W-:Y:S02]  /*1f70*/  @P1 IADD3 R8, PT, PT, -R33, R8, R9 ;  /* 0x0000000821081210 */ /* 0x000fe40007ffe109 */
[----:B------:R-:W-:-:S02]  /*1f80*/  @P4 IMAD.IADD R2, R4, 0x1, -R33 ;  /* 0x0000000104024824 */ /* 0x000fc400078e0a21 */
[--C-:B------:R-:W-:Y:S01]  /*1f90*/  @P2 IMAD.IADD R4, R6, 0x1, -R33.reuse ;  /* 0x0000000106042824 */ /* 0x100fe200078e0a21 */
[----:B------:R-:W-:Y:S01]  /*1fa0*/  @P1 LEA R7, R8, UR6, 0x3 ;  /* 0x0000000608071c11 */ /* 0x000fe2000f8e18ff */
[----:B------:R-:W-:Y:S01]  /*1fb0*/  @P3 IMAD.IADD R6, R10, 0x1, -R33 ;  /* 0x000000010a063824 */ /* 0x000fe200078e0a21 */
[----:B------:R-:W-:Y:S02]  /*1fc0*/  @P4 LEA R9, R2, UR6, 0x3 ;  /* 0x0000000602094c11 */ /* 0x000fe4000f8e18ff */
[----:B------:R-:W-:Y:S02]  /*1fd0*/  @P2 LEA R11, R4, UR6, 0x3 ;  /* 0x00000006040b2c11 */ /* 0x000fe4000f8e18ff */
[----:B------:R-:W-:Y:S01]  /*1fe0*/  @P3 LEA R13, R6, UR6, 0x3 ;  /* 0x00000006060d3c11 */ /* 0x000fe2000f8e18ff */
[----:B------:R0:W-:Y:S01]  /*1ff0*/  @P0 STS.64 [R3], R20 ;  /* 0x0000001403000388 */ /* 0x0001e20000000a00 */
[----:B--2---:R-:W-:-:S03]  /*2000*/  ISETP.GE.AND P0, PT, R0, R5, PT ;  /* 0x000000050000720c */ /* 0x004fc60003f06270 */
[----:B------:R0:W-:Y:S04]  /*2010*/  @P1 STS.64 [R7], R18 ;  /* 0x0000001207001388 */ /* 0x0001e80000000a00 */
[----:B------:R0:W-:Y:S04]  /*2020*/  @P4 STS.64 [R9], R16 ;  /* 0x0000001009004388 */ /* 0x0001e80000000a00 */
[----:B------:R0:W-:Y:S04]  /*2030*/  @P2 STS.64 [R11], R14 ;  /* 0x0000000e0b002388 */ /* 0x0001e80000000a00 */
[----:B------:R0:W-:Y:S01]  /*2040*/  @P3 STS.64 [R13], R22 ;  /* 0x000000160d003388 */ /* 0x0001e20000000a00 */
[----:B------:R-:W-:Y:S06]  /*2050*/  BAR.SYNC.DEFER_BLOCKING 0x0 ;  /* 0x0000000000007b1d */ /* 0x000fec0000010000 */
[----:B------:R-:W-:Y:S05]  /*2060*/  @P0 BRA `(.L_x_241) ;  /* 0x0000000400f40947 */ /* 0x000fea0003800000 */
[----:B------:R-:W-:Y:S01]  /*2070*/  LOP3.LUT R2, RZ, R0, RZ, 0x33, !PT ;  /* 0x00000000ff027212 */ /* 0x000fe200078e33ff */
[----:B------:R-:W-:Y:S04]  /*2080*/  BSSY.RECONVERGENT B1, `(.L_x_242) ;  /* 0x0000017000017945 */ /* 0x000fe80003800200 */
[----:B------:R-:W-:-:S05]  /*2090*/  IMAD.IADD R2, R5, 0x1, R2 ;  /* 0x0000000105027824 */ /* 0x000fca00078e0202 */
[C---:B0-----:R-:W-:Y:S02]  /*20a0*/  LOP3.LUT R3, R2.reuse, 0xc0, RZ, 0xc0, !PT ;  /* 0x000000c002037812 */ /* 0x041fe400078ec0ff */
[----:B------:R-:W-:Y:S02]  /*20b0*/  ISETP.GE.U32.AND P1, PT, R2, 0xc0, PT ;  /* 0x000000c00200780c */ /* 0x000fe40003f26070 */
[----:B------:R-:W-:-:S13]  /*20c0*/  ISETP.NE.AND P0, PT, R3, 0xc0, PT ;  /* 0x000000c00300780c */ /* 0x000fda0003f05270 */
[----:B------:R-:W-:Y:S05]  /*20d0*/  @!P0 BRA `(.L_x_243) ;  /* 0x0000000000448947 */ /* 0x000fea0003800000 */
[----:B------:R-:W0:Y:S01]  /*20e0*/  LDC.64 R8, c[0x0][0x388] ;  /* 0x0000e200ff087b82 */ /* 0x000e220000000a00 */
[----:B------:R-:W-:Y:S01]  /*20f0*/  LEA.HI R2, R2, 0x1, RZ, 0x1a ;  /* 0x0000000102027811 */ /* 0x000fe200078fd0ff */
[C---:B------:R-:W-:Y:S01]  /*2100*/  IMAD.IADD R11, R0.reuse, 0x1, R33 ;  /* 0x00000001000b7824 */ /* 0x040fe200078e0221 */
[----:B------:R-:W-:-:S03]  /*2110*/  LEA R4, R0, UR6, 0x3 ;  /* 0x0000000600047c11 */ /* 0x000fc6000f8e18ff */
[C---:B------:R-:W-:Y:S01]  /*2120*/  IMAD.SHL.U32 R3, R2.reuse, 0x40, RZ ;  /* 0x0000004002037824 */ /* 0x040fe200078e00ff */
[----:B------:R-:W-:-:S04]  /*2130*/  LOP3.LUT R2, R2, 0x3, RZ, 0xc0, !PT ;  /* 0x0000000302027812 */ /* 0x000fc800078ec0ff */
[----:B------:R-:W-:Y:S01]  /*2140*/  LOP3.LUT R3, R3, 0xc0, RZ, 0xc0, !PT ;  /* 0x000000c003037812 */ /* 0x000fe200078ec0ff */
[----:B------:R-:W-:-:S04]  /*2150*/  IMAD.MOV R10, RZ, RZ, -R2 ;  /* 0x000000ffff0a7224 */ /* 0x000fc800078e0a02 */
[----:B------:R-:W-:-:S07]  /*2160*/  IMAD.IADD R0, R0, 0x1, R3 ;  /* 0x0000000100007824 */ /* 0x000fce00078e0203 */
.L_x_244:
[----:B-1----:R1:W2:Y:S01]  /*2170*/  LDS.64 R6, [R4] ;  /* 0x0000000004067984 */ /* 0x0022a20000000a00 */
[----:B0-----:R-:W-:-:S04]  /*2180*/  IMAD.WIDE R2, R11, 0x8, R8 ;  /* 0x000000080b027825 */ /* 0x001fc800078e0208 */
[----:B------:R-:W-:Y:S02]  /*2190*/  VIADD R10, R10, 0x1 ;  /* 0x000000010a0a7836 */ /* 0x000fe40000000000 */
[----:B------:R-:W-:Y:S02]  /*21a0*/  VIADD R11, R11, 0x40 ;  /* 0x000000400b0b7836 */ /* 0x000fe40000000000 */
[----:B-1----:R-:W-:Y:S01]  /*21b0*/  VIADD R4, R4, 0x200 ;  /* 0x0000020004047836 */ /* 0x002fe20000000000 */
[----:B------:R-:W-:Y:S01]  /*21c0*/  ISETP.NE.AND P0, PT, R10, RZ, PT ;  /* 0x000000ff0a00720c */ /* 0x000fe20003f05270 */
[----:B--2---:R1:W-:-:S12]  /*21d0*/  STG.E.64 desc[UR8][R2.64], R6 ;  /* 0x0000000602007986 */ /* 0x0043d8000c101b08 */
[----:B------:R-:W-:Y:S05]  /*21e0*/  @P0 BRA `(.L_x_244) ;  /* 0xfffffffc00e00947 */ /* 0x000fea000383ffff */
.L_x_243:
[----:B------:R-:W-:Y:S05]  /*21f0*/  BSYNC.RECONVERGENT B1 ;  /* 0x0000000000017941 */ /* 0x000fea0003800200 */
.L_x_242:
[----:B------:R-:W-:Y:S05]  /*2200*/  @!P1 BRA `(.L_x_241) ;  /* 0x00000004008c9947 */ /* 0x000fea0003800000 */
[----:B------:R-:W0:Y:S01]  /*2210*/  LDCU.64 UR4, c[0x0][0x388] ;  /* 0x00007100ff0477ac */ /* 0x000e220008000a00 */
[----:B-1----:R-:W-:Y:S01]  /*2220*/  IMAD.IADD R2, R5, 0x1, -R0 ;  /* 0x0000000105027824 */ /* 0x002fe200078e0a00 */
[C---:B------:R-:W-:Y:S01]  /*2230*/  LEA R4, R0.reuse, UR6, 0x3 ;  /* 0x0000000600047c11 */ /* 0x040fe2000f8e18ff */
[----:B------:R-:W-:Y:S01]  /*2240*/  BSSY.RECONVERGENT B1, `(.L_x_245) ;  /* 0x0000038000017945 */ /* 0x000fe20003800200 */
[----:B------:R-:W-:Y:S01]  /*2250*/  IMAD.IADD R33, R0, 0x1, R33 ;  /* 0x0000000100217824 */ /* 0x000fe200078e0221 */
[----:B------:R-:W-:Y:S02]  /*2260*/  PLOP3.LUT P0, PT, PT, PT, PT, 0x80, 0x8 ;  /* 0x000000000008781c */ /* 0x000fe40003f0f070 */
[----:B------:R-:W-:Y:S01]  /*2270*/  ISETP.GT.AND P1, PT, R2, 0x300, PT ;  /* 0x000003000200780c */ /* 0x000fe20003f24270 */
[----:B------:R-:W-:Y:S01]  /*2280*/  VIADD R4, R4, 0x400 ;  /* 0x0000040004047836 */ /* 0x000fe20000000000 */
[----:B0-----:R-:W-:-:S04]  /*2290*/  UIADD3 UR4, UP0, UPT, UR4, 0x400, URZ ;  /* 0x0000040004047890 */ /* 0x001fc8000ff1e0ff */
[----:B------:R-:W-:Y:S02]  /*22a0*/  UIADD3.X UR5, UPT, UPT, URZ, UR5, URZ, UP0, !UPT ;  /* 0x00000005ff057290 */ /* 0x000fe400087fe4ff */
[----:B------:R-:W-:-:S04]  /*22b0*/  IMAD.U32 R2, RZ, RZ, UR4 ;  /* 0x00000004ff027e24 */ /* 0x000fc8000f8e00ff */
[----:B------:R-:W-:Y:S01]  /*22c0*/  IMAD.U32 R3, RZ, RZ, UR5 ;  /* 0x00000005ff037e24 */ /* 0x000fe2000f8e00ff */
[----:B------:R-:W-:Y:S06]  /*22d0*/  @!P1 BRA `(.L_x_246) ;  /* 0x0000000000b89947 */ /* 0x000fec0003800000 */
[----:B------:R-:W-:Y:S01]  /*22e0*/  PLOP3.LUT P0, PT, PT, PT, PT, 0x8, 0x80 ;  /* 0x000000000080781c */ /* 0x000fe20003f0e170 */
[----:B------:R-:W-:-:S12]  /*22f0*/  VIADD R35, R5, 0xfffffd00 ;  /* 0xfffffd0005237836 */ /* 0x000fd80000000000 */
.L_x_247:
[----:B-1----:R-:W0:Y:S01]  /*2300*/  LDS.64 R14, [R4+0x200] ;  /* 0x00020000040e7984 */ /* 0x002e220000000a00 */
[----:B------:R-:W-:-:S03]  /*2310*/  IMAD.WIDE R36, R33, 0x8, R2 ;  /* 0x0000000821247825 */ /* 0x000fc600078e0202 */
[----:B------:R-:W1:Y:S01]  /*2320*/  LDS.64 R24, [R4+-0x400] ;  /* 0xfffc000004187984 */ /* 0x000e620000000a00 */
[C---:B------:R-:W-:Y:S02]  /*2330*/  VIADD R31, R33.reuse, 0x100 ;  /* 0x00000100211f7836 */ /* 0x040fe40000000000 */
[----:B------:R-:W-:Y:S01]  /*2340*/  VIADD R32, R33, 0x300 ;  /* 0x0000030021207836 */ /* 0x000fe20000000000 */
[----:B------:R-:W2:Y:S01]  /*2350*/  LDS.64 R26, [R4+-0x200] ;  /* 0xfffe0000041a7984 */ /* 0x000ea20000000a00 */
[----:B------:R-:W-:-:S03]  /*2360*/  IMAD.WIDE R30, R31, 0x8, R2 ;  /* 0x000000081f1e7825 */ /* 0x000fc600078e0202 */
[----:B------:R-:W3:Y:S01]  /*2370*/  LDS.64 R28, [R4] ;  /* 0x00000000041c7984 */ /* 0x000ee20000000a00 */
[----:B------:R-:W-:-:S03]  /*2380*/  VIADD R0, R0, 0x400 ;  /* 0x0000040000007836 */ /* 0x000fc60000000000 */
[----:B------:R-:W4:Y:S02]  /*2390*/  LDS.64 R6, [R4+0x400] ;  /* 0x0004000004067984 */ /* 0x000f240000000a00 */
[----:B------:R-:W-:Y:S02]  /*23a0*/  ISETP.GE.AND P1, PT, R0, R35, PT ;  /* 0x000000230000720c */ /* 0x000fe40003f26270 */
[----:B------:R-:W5:Y:S04]  /*23b0*/  LDS.64 R8, [R4+0x600] ;  /* 0x0006000004087984 */ /* 0x000f680000000a00 */
[----:B------:R-:W5:Y:S04]  /*23c0*/  LDS.64 R10, [R4+0x800] ;  /* 0x00080000040a7984 */ /* 0x000f680000000a00 */
[----:B------:R-:W5:Y:S04]  /*23d0*/  LDS.64 R12, [R4+0xa00] ;  /* 0x000a0000040c7984 */ /* 0x000f680000000a00 */
[----:B------:R-:W-:Y:S04]  /*23e0*/  LDS.64 R16, [R4+0xe00] ;  /* 0x000e000004107984 */ /* 0x000fe80000000a00 */
[----:B------:R-:W-:Y:S04]  /*23f0*/  LDS.64 R18, [R4+0x1000] ;  /* 0x0010000004127984 */ /* 0x000fe80000000a00 */
[----:B0-----:R-:W-:Y:S04]  /*2400*/  STG.E.64 desc[UR8][R36.64+0x200], R14 ;  /* 0x0002000e24007986 */ /* 0x001fe8000c101b08 */
[----:B-1----:R-:W-:Y:S04]  /*2410*/  STG.E.64 desc[UR8][R36.64+-0x400], R24 ;  /* 0xfffc001824007986 */ /* 0x002fe8000c101b08 */
[----:B--2---:R-:W-:Y:S04]  /*2420*/  STG.E.64 desc[UR8][R36.64+-0x200], R26 ;  /* 0xfffe001a24007986 */ /* 0x004fe8000c101b08 */
[----:B---3--:R0:W-:Y:S04]  /*2430*/  STG.E.64 desc[UR8][R36.64], R28 ;  /* 0x0000001c24007986 */ /* 0x0081e8000c101b08 */
[----:B------:R-:W1:Y:S04]  /*2440*/  LDS.64 R14, [R4+0xc00] ;  /* 0x000c0000040e7984 */ /* 0x000e680000000a00 */
[----:B------:R-:W2:Y:S04]  /*2450*/  LDS.64 R20, [R4+0x1200] ;  /* 0x0012000004147984 */ /* 0x000ea80000000a00 */
[----:B------:R-:W3:Y:S01]  /*2460*/  LDS.64 R22, [R4+0x1400] ;  /* 0x0014000004167984 */ /* 0x000ee20000000a00 */
[----:B0-----:R-:W-:-:S03]  /*2470*/  VIADD R37, R33, 0x200 ;  /* 0x0000020021257836 */ /* 0x001fc60000000000 */
[----:B------:R-:W0:Y:S01]  /*2480*/  LDS.64 R24, [R4+0x1600] ;  /* 0x0016000004187984 */ /* 0x000e220000000a00 */
[----:B------:R-:W-:Y:S02]  /*2490*/  VIADD R33, R33, 0x400 ;  /* 0x0000040021217836 */ /* 0x000fe40000000000 */
[----:B------:R-:W-:Y:S01]  /*24a0*/  IMAD.WIDE R36, R37, 0x8, R2 ;  /* 0x0000000825247825 */ /* 0x000fe200078e0202 */
[----:B------:R-:W0:Y:S04]  /*24b0*/  LDS.64 R26, [R4+0x1800] ;  /* 0x00180000041a7984 */ /* 0x000e280000000a00 */
[----:B------:R5:W0:Y:S04]  /*24c0*/  LDS.64 R28, [R4+0x1a00] ;  /* 0x001a0000041c7984 */ /* 0x000a280000000a00 */
[----:B----4-:R4:W-:Y:S04]  /*24d0*/  STG.E.64 desc[UR8][R30.64+-0x400], R6 ;  /* 0xfffc00061e007986 */ /* 0x0109e8000c101b08 */
[----:B-----5:R0:W-:Y:S01]  /*24e0*/  STG.E.64 desc[UR8][R30.64+-0x200], R8 ;  /* 0xfffe00081e007986 */ /* 0x0201e2000c101b08 */
[----:B------:R-:W-:-:S03]  /*24f0*/  VIADD R4, R4, 0x2000 ;  /* 0x0000200004047836 */ /* 0x000fc60000000000 */
[----:B------:R0:W-:Y:S04]  /*2500*/  STG.E.64 desc[UR8][R30.64], R10 ;  /* 0x0000000a1e007986 */ /* 0x0001e8000c101b08 */
[----:B------:R0:W-:Y:S01]  /*2510*/  STG.E.64 desc[UR8][R30.64+0x200], R12 ;  /* 0x0002000c1e007986 */ /* 0x0001e2000c101b08 */
[----:B----4-:R-:W-:-:S03]  /*2520*/  IMAD.WIDE R6, R32, 0x8, R2 ;  /* 0x0000000820067825 */ /* 0x010fc600078e0202 */
[----:B-1----:R1:W-:Y:S04]  /*2530*/  STG.E.64 desc[UR8][R36.64+-0x400], R14 ;  /* 0xfffc000e24007986 */ /* 0x0023e8000c101b08 */
[----:B------:R1:W-:Y:S04]  /*2540*/  STG.E.64 desc[UR8][R36.64+-0x200], R16 ;  /* 0xfffe001024007986 */ /* 0x0003e8000c101b08 */
[----:B------:R1:W-:Y:S04]  /*2550*/  STG.E.64 desc[UR8][R36.64], R18 ;  /* 0x0000001224007986 */ /* 0x0003e8000c101b08 */
[----:B--2---:R1:W-:Y:S04]  /*2560*/  STG.E.64 desc[UR8][R36.64+0x200], R20 ;  /* 0x0002001424007986 */ /* 0x0043e8000c101b08 */
[----:B---3--:R1:W-:Y:S04]  /*2570*/  STG.E.64 desc[UR8][R6.64+-0x400], R22 ;  /* 0xfffc001606007986 */ /* 0x0083e8000c101b08 */
[----:B0-----:R1:W-:Y:S04]  /*2580*/  STG.E.64 desc[UR8][R6.64+-0x200], R24 ;  /* 0xfffe001806007986 */ /* 0x0013e8000c101b08 */
[----:B------:R1:W-:Y:S04]  /*2590*/  STG.E.64 desc[UR8][R6.64], R26 ;  /* 0x0000001a06007986 */ /* 0x0003e8000c101b08 */
[----:B------:R1:W-:Y:S01]  /*25a0*/  STG.E.64 desc[UR8][R6.64+0x200], R28 ;  /* 0x0002001c06007986 */ /* 0x0003e2000c101b08 */
[----:B------:R-:W-:Y:S05]  /*25b0*/  @!P1 BRA `(.L_x_247) ;  /* 0xfffffffc00509947 */ /* 0x000fea000383ffff */
.L_x_246:
[----:B------:R-:W-:Y:S05]  /*25c0*/  BSYNC.RECONVERGENT B1 ;  /* 0x0000000000017941 */ /* 0x000fea0003800200 */
.L_x_245:
[----:B-1----:R-:W-:Y:S01]  /*25d0*/  IMAD.IADD R6, R5, 0x1, -R0 ;  /* 0x0000000105067824 */ /* 0x002fe200078e0a00 */
[----:B------:R-:W-:Y:S04]  /*25e0*/  BSSY.RECONVERGENT B1, `(.L_x_248) ;  /* 0x000001a000017945 */ /* 0x000fe80003800200 */
[----:B------:R-:W-:-:S13]  /*25f0*/  ISETP.GT.AND P1, PT, R6, 0x100, PT ;  /* 0x000001000600780c */ /* 0x000fda0003f24270 */
[----:B------:R-:W-:Y:S05]  /*2600*/  @!P1 BRA `(.L_x_249) ;  /* 0x00000000005c9947 */ /* 0x000fea0003800000 */
[----:B------:R-:W0:Y:S01]  /*2610*/  LDS.64 R8, [R4+-0x400] ;  /* 0xfffc000004087984 */ /* 0x000e220000000a00 */
[C---:B------:R-:W-:Y:S01]  /*2620*/  VIADD R17, R33.reuse, 0x100 ;  /* 0x0000010021117836 */ /* 0x040fe20000000000 */
[----:B------:R-:W-:Y:S01]  /*2630*/  PLOP3.LUT P0, PT, PT, PT, PT, 0x8, 0x80 ;  /* 0x000000000080781c */ /* 0x000fe20003f0e170 */
[--C-:B------:R-:W-:Y:S01]  /*2640*/  IMAD.WIDE R6, R33, 0x8, R2.reuse ;  /* 0x0000000821067825 */ /* 0x100fe200078e0202 */
[----:B------:R-:W1:Y:S03]  /*2650*/  LDS.64 R10, [R4+-0x200] ;  /* 0xfffe0000040a7984 */ /* 0x000e660000000a00 */
[----:B------:R-:W-:Y:S01]  /*2660*/  IMAD.WIDE R16, R17, 0x8, R2 ;  /* 0x0000000811107825 */ /* 0x000fe200078e0202 */
[----:B------:R-:W2:Y:S03]  /*2670*/  LDS.64 R12, [R4] ;  /* 0x00000000040c7984 */ /* 0x000ea60000000a00 */
[----:B------:R-:W-:Y:S01]  /*2680*/  VIADD R0, R0, 0x200 ;  /* 0x0000020000007836 */ /* 0x000fe20000000000 */
[----:B------:R-:W3:Y:S01]  /*2690*/  LDS.64 R14, [R4+0x200] ;  /* 0x00020000040e7984 */ /* 0x000ee20000000a00 */
[----:B------:R-:W-:-:S03]  /*26a0*/  VIADD R33, R33, 0x200 ;  /* 0x0000020021217836 */ /* 0x000fc60000000000 */
[----:B------:R-:W4:Y:S04]  /*26b0*/  LDS.64 R18, [R4+0x400] ;  /* 0x0004000004127984 */ /* 0x000f280000000a00 */
[----:B------:R-:W5:Y:S04]  /*26c0*/  LDS.64 R20, [R4+0x600] ;  /* 0x0006000004147984 */ /* 0x000f680000000a00 */
[----:B------:R-:W5:Y:S04]  /*26d0*/  LDS.64 R22, [R4+0x800] ;  /* 0x0008000004167984 */ /* 0x000f680000000a00 */
[----:B------:R0:W5:Y:S02]  /*26e0*/  LDS.64 R24, [R4+0xa00] ;  /* 0x000a000004187984 */ /* 0x0001640000000a00 */
[----:B0-----:R-:W-:-:S02]  /*26f0*/  VIADD R4, R4, 0x1000 ;  /* 0x0000100004047836 */ /* 0x001fc40000000000 */
[----:B------:R0:W-:Y:S04]  /*2700*/  STG.E.64 desc[UR8][R6.64+-0x400], R8 ;  /* 0xfffc000806007986 */ /* 0x0001e8000c101b08 */
[----:B-1----:R0:W-:Y:S04]  /*2710*/  STG.E.64 desc[UR8][R6.64+-0x200], R10 ;  /* 0xfffe000a06007986 */ /* 0x0021e8000c101b08 */
[----:B--2---:R0:W-:Y:S04]  /*2720*/  STG.E.64 desc[UR8][R6.64], R12 ;  /* 0x0000000c06007986 */ /* 0x0041e8000c101b08 */
[----:B---3--:R0:W-:Y:S04]  /*2730*/  STG.E.64 desc[UR8][R6.64+0x200], R14 ;  /* 0x0002000e06007986 */ /* 0x0081e8000c101b08 */
[----:B----4-:R0:W-:Y:S04]  /*2740*/  STG.E.64 desc[UR8][R16.64+-0x400], R18 ;  /* 0xfffc001210007986 */ /* 0x0101e8000c101b08 */
[----:B-----5:R0:W-:Y:S04]  /*2750*/  STG.E.64 desc[UR8][R16.64+-0x200], R20 ;  /* 0xfffe001410007986 */ /* 0x0201e8000c101b08 */
[----:B------:R0:W-:Y:S04]  /*2760*/  STG.E.64 desc[UR8][R16.64], R22 ;  /* 0x0000001610007986 */ /* 0x0001e8000c101b08 */
[----:B------:R0:W-:Y:S02]  /*2770*/  STG.E.64 desc[UR8][R16.64+0x200], R24 ;  /* 0x0002001810007986 */ /* 0x0001e4000c101b08 */
.L_x_249:
[----:B------:R-:W-:Y:S05]  /*2780*/  BSYNC.RECONVERGENT B1 ;  /* 0x0000000000017941 */ /* 0x000fea0003800200 */
.L_x_248:
[----:B------:R-:W-:-:S13]  /*2790*/  ISETP.LT.OR P0, PT, R0, R5, P0 ;  /* 0x000000050000720c */ /* 0x000fda0000701670 */
[----:B------:R-:W-:Y:S05]  /*27a0*/  @!P0 BRA `(.L_x_241) ;  /* 0x0000000000248947 */ /* 0x000fea0003800000 */
[----:B0-----:R-:W0:Y:S01]  /*27b0*/  LDS.64 R6, [R4+-0x400] ;  /* 0xfffc000004067984 */ /* 0x001e220000000a00 */
[----:B------:R-:W-:-:S03]  /*27c0*/  IMAD.WIDE R2, R33, 0x8, R2 ;  /* 0x0000000821027825 */ /* 0x000fc600078e0202 */
[----:B------:R-:W1:Y:S04]  /*27d0*/  LDS.64 R8, [R4+-0x200] ;  /* 0xfffe000004087984 */ /* 0x000e680000000a00 */
[----:B------:R-:W2:Y:S04]  /*27e0*/  LDS.64 R10, [R4] ;  /* 0x00000000040a7984 */ /* 0x000ea80000000a00 */
[----:B------:R-:W3:Y:S04]  /*27f0*/  LDS.64 R12, [R4+0x200] ;  /* 0x00020000040c7984 */ /* 0x000ee80000000a00 */
[----:B0-----:R4:W-:Y:S04]  /*2800*/  STG.E.64 desc[UR8][R2.64+-0x400], R6 ;  /* 0xfffc000602007986 */ /* 0x0019e8000c101b08 */
[----:B-1----:R4:W-:Y:S04]  /*2810*/  STG.E.64 desc[UR8][R2.64+-0x200], R8 ;  /* 0xfffe000802007986 */ /* 0x0029e8000c101b08 */
[----:B--2---:R4:W-:Y:S04]  /*2820*/  STG.E.64 desc[UR8][R2.64], R10 ;  /* 0x0000000a02007986 */ /* 0x0049e8000c101b08 */
[----:B---3--:R4:W-:Y:S02]  /*2830*/  STG.E.64 desc[UR8][R2.64+0x200], R12 ;  /* 0x0002000c02007986 */ /* 0x0089e4000c101b08 */
.L_x_241:
[----:B------:R-:W-:Y:S05]  /*2840*/  BSYNC.RECONVERGENT B0 ;  /* 0x0000000000007941 */ /* 0x000fea0003800200 */
.L_x_240:
[----:B------:R-:W-:Y:S06]  /*2850*/  BAR.SYNC.DEFER_BLOCKING 0x0 ;  /* 0x0000000000007b1d */ /* 0x000fec0000010000 */
[----:B------:R-:W-:Y:S05]  /*2860*/  EXIT ;  /* 0x000000000000794d */ /* 0x000fea0003800000 */
.L_x_209:
[----:B------:R-:W0:Y:S01]  /*2870*/  S2R R0, SR_CTAID.X ;  /* 0x0000000000007919 */ /* 0x000e220000002500 */
[----:B------:R-:W1:Y:S01]  /*2880*/  LDCU UR6, c[0x0][0x3a0] ;  /* 0x00007400ff0677ac */ /* 0x000e620008000800 */
[C---:B0-----:R-:W-:Y:S01]  /*2890*/  ISETP.NE.AND P0, PT, R0.reuse, RZ, PT ;  /* 0x000000ff0000720c */ /* 0x041fe20003f05270 */
[----:B------:R-:W-:-:S05]  /*28a0*/  IMAD R0, R0, 0x140, RZ ;  /* 0x0000014000007824 */ /* 0x000fca00078e02ff */
[----:B-1----:R-:W-:-:S07]  /*28b0*/  IADD3 R33, PT, PT, -R0, UR6, RZ ;  /* 0x0000000600217c10 */ /* 0x002fce000fffe1ff */
[----:B------:R-:W-:Y:S05]  /*28c0*/  @P0 BRA `(.L_x_250) ;  /* 0x0000001000000947 */ /* 0x000fea0003800000 */
[----:B------:R-:W0:Y:S02]  /*28d0*/  LDC.64 R6, c[0x0][0x380] ;  /* 0x0000e000ff067b82 */ /* 0x000e240000000a00 */
[----:B0-----:R-:W-:-:S05]  /*28e0*/  IMAD.WIDE.U32 R4, R0, 0x8, R6 ;  /* 0x0000000800047825 */ /* 0x001fca00078e0006 */
[----:B------:R0:W2:Y:S01]  /*28f0*/  LDG.E.64.CONSTANT R2, desc[UR8][R4.64] ;  /* 0x0000000804027981 */ /* 0x0000a2000c1e9b00 */
[----:B------:R-:W1:Y:S02]  /*2900*/  S2R R19, SR_TID.X ;  /* 0x0000000000137919 */ /* 0x000e640000002100 */
[C---:B-1----:R-:W-:Y:S02]  /*2910*/  LOP3.LUT R9, R19.reuse, 0x1f, RZ, 0xc0, !PT ;  /* 0x0000001f13097812 */ /* 0x042fe400078ec0ff */
[----:B------:R-:W-:-:S05]  /*2920*/  LOP3.LUT R8, R19, 0x3e0, RZ, 0xc0, !PT ;  /* 0x000003e013087812 */ /* 0x000fca00078ec0ff */
[----:B------:R-:W-:-:S04]  /*2930*/  IMAD R9, R8, 0x5, R9 ;  /* 0x0000000508097824 */ /* 0x000fc800078e0209 */
[C---:B------:R-:W-:Y:S01]  /*2940*/  VIADD R8, R9.reuse, 0x20 ;  /* 0x0000002009087836 */ /* 0x040fe20000000000 */
[CC--:B------:R-:W-:Y:S01]  /*2950*/  ISETP.GE.AND P0, PT, R9.reuse, R33.reuse, PT ;  /* 0x000000210900720c */ /* 0x0c0fe20003f06270 */
[C---:B------:R-:W-:Y:S01]  /*2960*/  VIADD R10, R9.reuse, 0x40 ;  /* 0x00000040090a7836 */ /* 0x040fe20000000000 */
[C---:B0-----:R-:W-:Y:S01]  /*2970*/  LEA R4, P5, R9.reuse, R4, 0x3 ;  /* 0x0000000409047211 */ /* 0x041fe200078a18ff */
[C---:B------:R-:W-:Y:S01]  /*2980*/  VIADD R12, R9.reuse, 0x60 ;  /* 0x00000060090c7836 */ /* 0x040fe20000000000 */
[-C--:B------:R-:W-:Y:S01]  /*2990*/  ISETP.GE.AND P1, PT, R8, R33.reuse, PT ;  /* 0x000000210800720c */ /* 0x080fe20003f26270 */
[----:B------:R-:W-:Y:S01]  /*29a0*/  VIADD R8, R9, 0x80 ;  /* 0x0000008009087836 */ /* 0x000fe20000000000 */
[-C--:B------:R-:W-:Y:S01]  /*29b0*/  ISETP.GE.AND P2, PT, R10, R33.reuse, PT ;  /* 0x000000210a00720c */ /* 0x080fe20003f46270 */
[----:B------:R-:W-:Y:S01]  /*29c0*/  IMAD.X R5, RZ, RZ, R5, P5 ;  /* 0x000000ffff057224 */ /* 0x000fe200028e0605 */
[-C--:B------:R-:W-:Y:S02]  /*29d0*/  ISETP.GE.AND P3, PT, R12, R33.reuse, PT ;  /* 0x000000210c00720c */ /* 0x080fe40003f66270 */
[----:B------:R-:W-:-:S03]  /*29e0*/  ISETP.GE.AND P4, PT, R8, R33, PT ;  /* 0x000000210800720c */ /* 0x000fc60003f86270 */
[----:B------:R-:W-:-:S04]  /*29f0*/  @!P0 IMAD.IADD R11, R0, 0x1, R9 ;  /* 0x00000001000b8824 */ /* 0x000fc800078e0209 */
[----:B------:R-:W-:-:S04]  /*2a00*/  @!P0 IMAD.WIDE.U32 R6, R11, 0x8, R6 ;  /* 0x000000080b068825 */ /* 0x000fc800078e0006 */
[----:B--2---:R-:W-:Y:S02]  /*2a10*/  IMAD.MOV.U32 R16, RZ, RZ, R2 ;  /* 0x000000ffff107224 */ /* 0x004fe400078e0002 */
[----:B------:R-:W-:Y:S02]  /*2a20*/  IMAD.MOV.U32 R17, RZ, RZ, R3 ;  /* 0x000000ffff117224 */ /* 0x000fe400078e0003 */
[--C-:B------:R-:W-:Y:S01]  /*2a30*/  IMAD.MOV.U32 R10, RZ, RZ, R16.reuse ;  /* 0x000000ffff0a7224 */ /* 0x100fe200078e0010 */
[----:B------:R-:W2:Y:S01]  /*2a40*/  @!P0 LDG.E.64.CONSTANT R2, desc[UR8][R6.64] ;  /* 0x0000000806028981 */ /* 0x000ea2000c1e9b00 */
[--C-:B------:R-:W-:Y:S02]  /*2a50*/  IMAD.MOV.U32 R11, RZ, RZ, R17.reuse ;  /* 0x000000ffff0b7224 */ /* 0x100fe400078e0011 */
[----:B------:R-:W-:Y:S02]  /*2a60*/  IMAD.MOV.U32 R20, RZ, RZ, R16 ;  /* 0x000000ffff147224 */ /* 0x000fe400078e0010 */
[----:B------:R-:W-:-:S02]  /*2a70*/  IMAD.MOV.U32 R21, RZ, RZ, R17 ;  /* 0x000000ffff157224 */ /* 0x000fc400078e0011 */
[----:B------:R-:W-:Y:S01]  /*2a80*/  IMAD.MOV.U32 R22, RZ, RZ, R16 ;  /* 0x000000ffff167224 */ /* 0x000fe200078e0010 */
[----:B------:R-:W3:Y:S01]  /*2a90*/  @!P1 LDG.E.64.CONSTANT R10, desc[UR8][R4.64+0x100] ;  /* 0x00010008040a9981 */ /* 0x000ee2000c1e9b00 */
[----:B------:R-:W-:-:S03]  /*2aa0*/  IMAD.MOV.U32 R23, RZ, RZ, R17 ;  /* 0x000000ffff177224 */ /* 0x000fc600078e0011 */
[----:B------:R-:W4:Y:S04]  /*2ab0*/  @!P2 LDG.E.64.CONSTANT R20, desc[UR8][R4.64+0x200] ;  /* 0x000200080414a981 */ /* 0x000f28000c1e9b00 */
[----:B------:R-:W5:Y:S04]  /*2ac0*/  @!P3 LDG.E.64.CONSTANT R22, desc[UR8][R4.64+0x300] ;  /* 0x000300080416b981 */ /* 0x000f68000c1e9b00 */
[----:B------:R-:W5:Y:S01]  /*2ad0*/  @!P4 LDG.E.64.CONSTANT R16, desc[UR8][R4.64+0x400] ;  /* 0x000400080410c981 */ /* 0x000f62000c1e9b00 */
[----:B------:R-:W0:Y:S01]  /*2ae0*/  S2R R0, SR_LANEID ;  /* 0x0000000000007919 */ /* 0x000e220000000000 */
[----:B------:R-:W1:Y:S01]  /*2af0*/  S2UR UR5, SR_CgaCtaId ;  /* 0x00000000000579c3 */ /* 0x000e620000008800 */
[----:B------:R-:W-:Y:S01]  /*2b00*/  SHF.R.U32.HI R13, RZ, 0x5, R19 ;  /* 0x00000005ff0d7819 */ /* 0x000fe20000011613 */
[----:B------:R-:W-:-:S02]  /*2b10*/  UMOV UR4, 0x400 ;  /* 0x0000040000047882 */ /* 0x000fc40000000000 */
[----:B-1----:R-:W-:Y:S02]  /*2b20*/  ULEA UR4, UR5, UR4, 0x18 ;  /* 0x0000000405047291 */ /* 0x002fe4000f8ec0ff */
[----:B0-----:R-:W-:-:S05]  /*2b30*/  IMAD R8, R13, 0xa0, R0 ;  /* 0x000000a00d087824 */ /* 0x001fca00078e0200 */
[----:B------:R-:W-:-:S05]  /*2b40*/  LEA R25, R8, UR4, 0x3 ;  /* 0x0000000408197c11 */ /* 0x000fca000f8e18ff */
[----:B------:R-:W-:Y:S01]  /*2b50*/  IMAD R12, R0, 0x20, R25 ;  /* 0x00000020000c7824 */ /* 0x000fe200078e0219 */
[C---:B------:R-:W-:Y:S02]  /*2b60*/  LEA R15, R19.reuse, UR4, 0x3 ;  /* 0x00000004130f7c11 */ /* 0x040fe4000f8e18ff */
[C---:B------:R-:W-:Y:S01]  /*2b70*/  ISETP.NE.AND P3, PT, R19.reuse, RZ, PT ;  /* 0x000000ff1300720c */ /* 0x040fe20003f65270 */
[----:B------:R-:W-:-:S05]  /*2b80*/  IMAD R14, R19, 0x5, RZ ;  /* 0x00000005130e7824 */ /* 0x000fca00078e02ff */
[----:B------:R-:W-:Y:S01]  /*2b90*/  ISETP.GE.AND P4, PT, R14, R33, PT ;  /* 0x000000210e00720c */ /* 0x000fe20003f86270 */
        /* <DEDUP_REMOVED lines=10> */
[----:B------:R3:W-:Y:S01]  /*2c40*/  LDS.64 R10, [R12+0x18] ;  /* 0x000018000c0a7984 */ /* 0x0007e20000000a00 */
[----:B------:R-:W-:Y:S06]  /*2c50*/  BAR.SYNC.DEFER_BLOCKING 0x0 ;  /* 0x0000000000007b1d */ /* 0x000fec0000010000 */
[----:B0-----:R-:W-:Y:S02]  /*2c60*/  STS.64 [R15+0x230], R4 ;  /* 0x000230040f007388 */ /* 0x001fe40000000a00 */
[----:B------:R-:W-:Y:S06]  /*2c70*/  BAR.SYNC.DEFER_BLOCKING 0x0 ;  /* 0x0000000000007b1d */ /* 0x000fec0000010000 */
[----:B------:R-:W0:Y:S02]  /*2c80*/  @P3 LDS.64 R16, [R15+0x228] ;  /* 0x000228000f103984 */ /* 0x000e240000000a00 */
[----:B------:R-:W-:Y:S01]  /*2c90*/  BAR.SYNC.DEFER_BLOCKING 0x0 ;  /* 0x0000000000007b1d */ /* 0x000fe20000010000 */
[----:B-1----:R-:W-:-:S02]  /*2ca0*/  ISETP.NE.U32.AND P0, PT, R6, R8, PT ;  /* 0x000000080600720c */ /* 0x002fc40003f05070 */
[----:B--2---:R-:W-:Y:S02]  /*2cb0*/  ISETP.NE.U32.AND P2, PT, R8, R2, PT ;  /* 0x000000020800720c */ /* 0x004fe40003f45070 */
[----:B------:R-:W-:Y:S01]  /*2cc0*/  ISETP.NE.AND.EX P0, PT, R7, R9, PT, P0 ;  /* 0x000000090700720c */ /* 0x000fe20003f05300 */
[----:B---3--:R-:W-:Y:S01]  /*2cd0*/  IMAD.MOV.U32 R12, RZ, RZ, 0x1 ;  /* 0x00000001ff0c7424 */ /* 0x008fe200078e00ff */
[----:B0-----:R-:W-:Y:S01]  /*2ce0*/  @P3 ISETP.NE.U32.AND P1, PT, R16, R6, PT ;  /* 0x000000061000320c */ /* 0x001fe20003f25070 */
[----:B------:R-:W-:-:S03]  /*2cf0*/  VIADD R16, R14, 0x1 ;  /* 0x000000010e107836 */ /* 0x000fc60000000000 */
[----:B------:R-:W-:Y:S02]  /*2d00*/  @P3 ISETP.NE.AND.EX P1, PT, R17, R7, PT, P1 ;  /* 0x000000071100320c */ /* 0x000fe40003f25310 */
[----:B------:R-:W-:Y:S01]  /*2d10*/  ISETP.GE.OR P0, PT, R16, R33, P0 ;  /* 0x000000211000720c */ /* 0x000fe20000706670 */
[----:B------:R-:W-:Y:S01]  /*2d20*/  VIADD R16, R14, 0x2 ;  /* 0x000000020e107836 */ /* 0x000fe20000000000 */
[----:B------:R-:W-:Y:S02]  /*2d30*/  @P3 SEL R12, RZ, 0x1, !P1 ;  /* 0x00000001ff0c3807 */ /* 0x000fe40004800000 */
[----:B------:R-:W-:Y:S02]  /*2d40*/  ISETP.NE.AND.EX P1, PT, R9, R3, PT, P2 ;  /* 0x000000030900720c */ /* 0x000fe40003f25320 */
[----:B------:R-:W-:Y:S02]  /*2d50*/  ISETP.NE.U32.AND P2, PT, R2, R10, PT ;  /* 0x0000000a0200720c */ /* 0x000fe40003f45070 */
[----:B------:R-:W-:Y:S01]  /*2d60*/  SEL R24, R12, 0x1, !P4 ;  /* 0x000000010c187807 */ /* 0x000fe20006000000 */
[----:B------:R-:W-:Y:S01]  /*2d70*/  VIADD R12, R14, 0x3 ;  /* 0x000000030e0c7836 */ /* 0x000fe20000000000 */
[----:B------:R-:W-:-:S02]  /*2d80*/  ISETP.GE.OR P1, PT, R16, R33, P1 ;  /* 0x000000211000720c */ /* 0x000fc40000f26670 */
[----:B------:R-:W-:Y:S02]  /*2d90*/  ISETP.NE.AND.EX P2, PT, R3, R11, PT, P2 ;  /* 0x0000000b0300720c */ /* 0x000fe40003f45320 */
[----:B------:R-:W-:Y:S01]  /*2da0*/  ISETP.NE.U32.AND P3, PT, R10, R4, PT ;  /* 0x000000040a00720c */ /* 0x000fe20003f65070 */
[----:B------:R-:W-:Y:S01]  /*2db0*/  VIADD R14, R14, 0x4 ;  /* 0x000000040e0e7836 */ /* 0x000fe20000000000 */
[----:B------:R-:W-:Y:S01]  /*2dc0*/  ISETP.GE.OR P2, PT, R12, R33, P2 ;  /* 0x000000210c00720c */ /* 0x000fe20001746670 */
[----:B------:R-:W-:Y:S01]  /*2dd0*/  VIADD R16, R24, 0x1 ;  /* 0x0000000118107836 */ /* 0x000fe20000000000 */
[----:B------:R-:W-:Y:S01]  /*2de0*/  ISETP.NE.AND.EX P3, PT, R11, R5, PT, P3 ;  /* 0x000000050b00720c */ /* 0x000fe20003f65330 */
[----:B------:R-:W-:-:S03]  /*2df0*/  @!P0 IMAD.MOV R16, RZ, RZ, R24 ;  /* 0x000000ffff108224 */ /* 0x000fc600078e0218 */
[----:B------:R-:W-:Y:S01]  /*2e00*/  ISETP.GE.OR P3, PT, R14, R33, P3 ;  /* 0x000000210e00720c */ /* 0x000fe20001f66670 */
[----:B------:R-:W-:Y:S02]  /*2e10*/  VIADD R17, R16, 0x1 ;  /* 0x0000000110117836 */ /* 0x000fe40000000000 */
[----:B------:R-:W-:-:S04]  /*2e20*/  @!P1 IMAD.MOV R17, RZ, RZ, R16 ;  /* 0x000000ffff119224 */ /* 0x000fc800078e0210 */
[----:B------:R-:W-:Y:S02]  /*2e30*/  VIADD R14, R17, 0x1 ;  /* 0x00000001110e7836 */ /* 0x000fe40000000000 */
[----:B------:R-:W-:-:S04]  /*2e40*/  @!P2 IMAD.MOV R14, RZ, RZ, R17 ;  /* 0x000000ffff0ea224 */ /* 0x000fc800078e0211 */
[----:B------:R-:W-:Y:S02]  /*2e50*/  VIADD R18, R14, 0x1 ;  /* 0x000000010e127836 */ /* 0x000fe40000000000 */
[----:B------:R-:W-:-:S05]  /*2e60*/  @!P3 IMAD.MOV R18, RZ, RZ, R14 ;  /* 0x000000ffff12b224 */ /* 0x000fca00078e020e */
[----:B------:R-:W0:Y:S02]  /*2e70*/  SHFL.UP P4, R21, R18, 0x1, RZ ;  /* 0x0420000012157989 */ /* 0x000e2400000800ff */
[----:B0-----:R-:W-:-:S05]  /*2e80*/  @P4 IMAD.IADD R21, R21, 0x1, R18 ;  /* 0x0000000115154824 */ /* 0x001fca00078e0212 */
[----:B------:R-:W0:Y:S02]  /*2e90*/  SHFL.UP P4, R12, R21, 0x2, RZ ;  /* 0x04400000150c7989 */ /* 0x000e2400000800ff */
[----:B0-----:R-:W-:-:S05]  /*2ea0*/  @P4 IMAD.IADD R12, R21, 0x1, R12 ;  /* 0x00000001150c4824 */ /* 0x001fca00078e020c */
[----:B------:R-:W0:Y:S02]  /*2eb0*/  SHFL.UP P4, R23, R12, 0x4, RZ ;  /* 0x048000000c177989 */ /* 0x000e2400000800ff */
[----:B0-----:R-:W-:-:S05]  /*2ec0*/  @P4 IMAD.IADD R23, R12, 0x1, R23 ;  /* 0x000000010c174824 */ /* 0x001fca00078e0217 */
[----:B------:R-:W0:Y:S01]  /*2ed0*/  SHFL.UP P4, R20, R23, 0x8, RZ ;  /* 0x0500000017147989 */ /* 0x000e2200000800ff */
[----:B------:R-:W-:Y:S01]  /*2ee0*/  ISETP.NE.AND P5, PT, R0, 0x1f, PT ;  /* 0x0000001f0000780c */ /* 0x000fe20003fa5270 */
[----:B0-----:R-:W-:-:S05]  /*2ef0*/  @P4 IMAD.IADD R20, R23, 0x1, R20 ;  /* 0x0000000117144824 */ /* 0x001fca00078e0214 */
[----:B------:R-:W0:Y:S07]  /*2f00*/  SHFL.UP P4, R25, R20, 0x10, RZ ;  /* 0x0600000014197989 */ /* 0x000e2e00000800ff */
[----:B------:R-:W-:Y:S01]  /*2f10*/  @!P5 LEA R22, R13, UR4, 0x2 ;  /* 0x000000040d16dc11 */ /* 0x000fe2000f8e10ff */
[----:B0-----:R-:W-:-:S05]  /*2f20*/  @P4 IMAD.IADD R25, R20, 0x1, R25 ;  /* 0x0000000114194824 */ /* 0x001fca00078e0219 */
[----:B------:R-:W-:Y:S01]  /*2f30*/  @!P5 STS [R22], R25 ;  /* 0x000000191600d388 */ /* 0x000fe20000000800 */
[----:B------:R-:W-:Y:S06]  /*2f40*/  BAR.SYNC.DEFER_BLOCKING 0x0 ;  /* 0x0000000000007b1d */ /* 0x000fec0000010000 */
[----:B------:R-:W0:Y:S01]  /*2f50*/  LDS.64 R12, [UR4] ;  /* 0x00000004ff0c7984 */ /* 0x000e220008000a00 */
[----:B------:R-:W-:Y:S01]  /*2f60*/  IMAD.IADD R18, R25, 0x1, -R18 ;  /* 0x0000000119127824 */ /* 0x000fe200078e0a12 */
[----:B------:R-:W-:Y:S01]  /*2f70*/  BAR.SYNC.DEFER_BLOCKING 0x0 ;  /* 0x0000000000007b1d */ /* 0x000fe20000010000 */
[----:B------:R-:W-:-:S02]  /*2f80*/  ISETP.NE.AND P6, PT, R0, RZ, PT ;  /* 0x000000ff0000720c */ /* 0x000fc40003fc5270 */
[----:B------:R-:W-:Y:S02]  /*2f90*/  ISETP.GE.U32.AND P4, PT, R19, 0x20, PT ;  /* 0x000000201300780c */ /* 0x000fe40003f86070 */
[----:B------:R-:W-:Y:S02]  /*2fa0*/  SEL R21, R18, RZ, P6 ;  /* 0x000000ff12157207 */ /* 0x000fe40003000000 */
[----:B------:R-:W-:Y:S02]  /*2fb0*/  ISETP.NE.AND P5, PT, R24, RZ, PT ;  /* 0x000000ff1800720c */ /* 0x000fe40003fa5270 */
[----:B0-----:R-:W-:-:S05]  /*2fc0*/  SEL R0, R12, RZ, P4 ;  /* 0x000000ff0c007207 */ /* 0x001fca0002000000 */
[----:B------:R-:W-:-:S04]  /*2fd0*/  IMAD.IADD R21, R0, 0x1, R21 ;  /* 0x0000000100157824 */ /* 0x000fc800078e0215 */
[--C-:B------:R-:W-:Y:S02]  /*2fe0*/  @P2 IMAD.IADD R18, R17, 0x1, R21.reuse ;  /* 0x0000000111122824 */ /* 0x100fe400078e0215 */
[----:B------:R-:W-:-:S03]  /*2ff0*/  @P0 IMAD.IADD R0, R24, 0x1, R21 ;  /* 0x0000000118000824 */ /* 0x000fc600078e0215 */
[----:B------:R-:W-:Y:S02]  /*3000*/  @P2 LEA R25, R18, UR4, 0x3 ;  /* 0x0000000412192c11 */ /* 0x000fe4000f8e18ff */
[----:B------:R-:W-:Y:S01]  /*3010*/  IADD3 R18, PT, PT, R13, R33, R12 ;  /* 0x000000210d127210 */ /* 0x000fe20007ffe00c */
[--C-:B------:R-:W-:Y:S01]  /*3020*/  @P1 IMAD.IADD R16, R16, 0x1, R21.reuse ;  /* 0x0000000110101824 */ /* 0x100fe200078e0215 */
[----:B------:R-:W-:Y:S01]  /*3030*/  @P5 LEA R17, R21, UR4, 0x3 ;  /* 0x0000000415115c11 */ /* 0x000fe2000f8e18ff */
[----:B------:R-:W-:Y:S01]  /*3040*/  @P3 IMAD.IADD R14, R14, 0x1, R21 ;  /* 0x000000010e0e3824 */ /* 0x000fe200078e0215 */
[----:B------:R-:W-:Y:S01]  /*3050*/  @P0 LEA R21, R0, UR4, 0x3 ;  /* 0x0000000400150c11 */ /* 0x000fe2000f8e18ff */
[----:B------:R-:W-:Y:S02]  /*3060*/  VIADD R18, R18, 0xfffffec0 ;  /* 0xfffffec012127836 */ /* 0x000fe40000000000 */
[----:B------:R0:W-:Y:S04]  /*3070*/  @P5 STS.64 [R17], R6 ;  /* 0x0000000611005388 */ /* 0x0001e80000000a00 */
[----:B------:R0:W-:Y:S01]  /*3080*/  @P0 STS.64 [R21], R8 ;  /* 0x0000000815000388 */ /* 0x0001e20000000a00 */
[----:B------:R-:W-:-:S02]  /*3090*/  ISETP.GE.AND P0, PT, R19, R18, PT ;  /* 0x000000121300720c */ /* 0x000fc40003f06270 */
[----:B------:R-:W-:Y:S02]  /*30a0*/  @P1 LEA R23, R16, UR4, 0x3 ;  /* 0x0000000410171c11 */ /* 0x000fe4000f8e18ff */
[----:B------:R-:W-:-:S03]  /*30b0*/  @P3 LEA R27, R14, UR4, 0x3 ;  /* 0x000000040e1b3c11 */ /* 0x000fc6000f8e18ff */
[----:B------:R0:W-:Y:S01]  /*30c0*/  @P1 STS.64 [R23], R2 ;  /* 0x0000000217001388 */ /* 0x0001e20000000a00 */
[----:B------:R-:W-:Y:S03]  /*30d0*/  BSSY.RECONVERGENT B0, `(.L_x_251) ;  /* 0x000007d000007945 */ /* 0x000fe60003800200 */
[----:B------:R0:W-:Y:S04]  /*30e0*/  @P2 STS.64 [R25], R10 ;  /* 0x0000000a19002388 */ /* 0x0001e80000000a00 */
[----:B------:R0:W-:Y:S01]  /*30f0*/  @P3 STS.64 [R27], R4 ;  /* 0x000000041b003388 */ /* 0x0001e20000000a00 */
[----:B------:R-:W-:Y:S06]  /*3100*/  BAR.SYNC.DEFER_BLOCKING 0x0 ;  /* 0x0000000000007b1d */ /* 0x000fec0000010000 */
[----:B------:R-:W-:Y:S05]  /*3110*/  @P0 BRA `(.L_x_252) ;  /* 0x0000000400e00947 */ /* 0x000fea0003800000 */
[----:B------:R-:W-:Y:S01]  /*3120*/  IADD3 R12, PT, PT, R13, UR6, R12 ;  /* 0x000000060d0c7c10 */ /* 0x000fe2000fffe00c */
[----:B------:R-:W-:Y:S03]  /*3130*/  BSSY.RECONVERGENT B1, `(.L_x_253) ;  /* 0x000001a000017945 */ /* 0x000fe60003800200 */
[----:B------:R-:W-:-:S04]  /*3140*/  IADD3 R12, PT, PT, R12, -0x141, -R19 ;  /* 0xfffffebf0c0c7810 */ /* 0x000fc80007ffe813 */
[C---:B------:R-:W-:Y:S02]  /*3150*/  LOP3.LUT R0, R12.reuse, 0xc0, RZ, 0xc0, !PT ;  /* 0x000000c00c007812 */ /* 0x040fe400078ec0ff */
[----:B------:R-:W-:Y:S02]  /*3160*/  ISETP.GE.U32.AND P1, PT, R12, 0xc0, PT ;  /* 0x000000c00c00780c */ /* 0x000fe40003f26070 */
[----:B------:R-:W-:-:S13]  /*3170*/  ISETP.NE.AND P0, PT, R0, 0xc0, PT ;  /* 0x000000c00000780c */ /* 0x000fda0003f05270 */
[----:B------:R-:W-:Y:S05]  /*3180*/  @!P0 BRA `(.L_x_254) ;  /* 0x0000000000508947 */ /* 0x000fea0003800000 */
[----:B0-----:R-:W0:Y:S01]  /*3190*/  LDC.64 R2, c[0x0][0x388] ;  /* 0x0000e200ff027b82 */ /* 0x001e220000000a00 */
        /* <DEDUP_REMOVED lines=9> */
.L_x_255:
[----:B-1----:R0:W1:Y:S01]  /*3230*/  LDS.64 R2, [R15] ;  /* 0x000000000f027984 */ /* 0x0020620000000a00 */
        /* <DEDUP_REMOVED lines=9> */
.L_x_254:
[----:B------:R-:W-:Y:S05]  /*32d0*/  BSYNC.RECONVERGENT B1 ;  /* 0x0000000000017941 */ /* 0x000fea0003800200 */
.L_x_253:
[----:B------:R-:W-:Y:S05]  /*32e0*/  @!P1 BRA `(.L_x_252) ;  /* 0x00000004006c9947 */ /* 0x000fea0003800000 */
[----:B01----:R-:W0:Y:S01]  /*32f0*/  LDC.64 R2, c[0x0][0x388] ;  /* 0x0000e200ff027b82 */ /* 0x003e220000000a00 */
        /* <DEDUP_REMOVED lines=12> */
.L_x_258:
        /* <DEDUP_REMOVED lines=40> */
.L_x_257:
[----:B------:R-:W-:Y:S05]  /*3640*/  BSYNC.RECONVERGENT B1 ;  /* 0x0000000000017941 */ /* 0x000fea0003800200 */
.L_x_256:
        /* <DEDUP_REMOVED lines=27> */
.L_x_260:
[----:B------:R-:W-:Y:S05]  /*3800*/  BSYNC.RECONVERGENT B1 ;  /* 0x0000000000017941 */ /* 0x000fea0003800200 */
.L_x_259:
        /* <DEDUP_REMOVED lines=9> */
.L_x_252:
[----:B------:R-:W-:Y:S05]  /*38a0*/  BSYNC.RECONVERGENT B0 ;  /* 0x0000000000007941 */ /* 0x000fea0003800200 */
.L_x_251:
[----:B------:R-:W-:Y:S06]  /*38b0*/  BAR.SYNC.DEFER_BLOCKING 0x0 ;  /* 0x0000000000007b1d */ /* 0x000fec0000010000 */
[----:B------:R-:W-:Y:S05]  /*38c0*/  BRA `(.L_x_261) ;  /* 0x0000001800b07947 */ /* 0x000fea0003800000 */
.L_x_250:
        /* <DEDUP_REMOVED lines=20> */
[----:B------:R-:W-:-:S05]  /*3a10*/  IMAD.WIDE R6, R0, 0x8, R6 ;  /* 0x0000000800067825 */ /* 0x000fca00078e0206 */
[----:B------:R0:W3:Y:S01]  /*3a20*/  LDG.E.64.CONSTANT R12, desc[UR8][R6.64+-0x8] ;  /* 0xfffff808060c7981 */ /* 0x0000e2000c1e9b00 */
        /* <DEDUP_REMOVED lines=8> */
[----:B------:R-:W4:Y:S01]  /*3ab0*/  @!P1 LDG.E.64.CONSTANT R14, desc[UR8][R8.64+0x100] ;  /* 0x00010008080e9981 */ /* 0x000f22000c1e9b00 */
[----:B------:R-:W-:-:S03]  /*3ac0*/  IMAD.MOV.U32 R23, RZ, RZ, R5 ;  /* 0x000000ffff177224 */ /* 0x000fc600078e0005 */
[----:B------:R-:W5:Y:S04]  /*3ad0*/  @!P3 LDG.E.64.CONSTANT R18, desc[UR8][R8.64+0x200] ;  /* 0x000200080812b981 */ /* 0x000f68000c1e9b00 */
[----:B------:R-:W3:Y:S04]  /*3ae0*/  @!P4 LDG.E.64.CONSTANT R22, desc[UR8][R8.64+0x300] ;  /* 0x000300080816c981 */ /* 0x000ee8000c1e9b00 */
[----:B------:R-:W3:Y:S01]  /*3af0*/  @!P5 LDG.E.64.CONSTANT R4, desc[UR8][R8.64+0x400] ;  /* 0x000400080804d981 */ /* 0x000ee2000c1e9b00 */
[----:B------:R-:W1:Y:S01]  /*3b00*/  S2R R35, SR_LANEID ;  /* 0x0000000000237919 */ /* 0x000e620000000000 */
[----:B------:R-:W0:Y:S01]  /*3b10*/  S2UR UR5, SR_CgaCtaId ;  /* 0x00000000000579c3 */ /* 0x000e220000008800 */
[----:B------:R-:W-:Y:S01]  /*3b20*/  SHF.R.U32.HI R16, RZ, 0x5, R3 ;  /* 0x00000005ff107819 */ /* 0x000fe20000011603 */
[----:B------:R-:W-:-:S02]  /*3b30*/  UMOV UR4, 0x400 ;  /* 0x0000040000047882 */ /* 0x000fc40000000000 */
[----:B0-----:R-:W-:Y:S02]  /*3b40*/  ULEA UR4, UR5, UR4, 0x18 ;  /* 0x0000000405047291 */ /* 0x001fe4000f8ec0ff */
[----:B-1----:R-:W-:-:S05]  /*3b50*/  IMAD R0, R16, 0xa0, R35 ;  /* 0x000000a010007824 */ /* 0x002fca00078e0223 */
[----:B------:R-:W-:-:S05]  /*3b60*/  LEA R17, R0, UR4, 0x3 ;  /* 0x0000000400117c11 */ /* 0x000fca000f8e18ff */
[----:B------:R-:W-:Y:S01]  /*3b70*/  IMAD R0, R35, 0x20, R17 ;  /* 0x0000002023007824 */ /* 0x000fe200078e0211 */
[C---:B------:R-:W-:Y:S02]  /*3b80*/  LEA R25, R3.reuse, UR4, 0x3 ;  /* 0x0000000403197c11 */ /* 0x040fe4000f8e18ff */
[----:B------:R-:W-:Y:S01]  /*3b90*/  ISETP.NE.AND P0, PT, R3, RZ, PT ;  /* 0x000000ff0300720c */ /* 0x000fe20003f05270 */
[----:B--2---:R-:W-:Y:S04]  /*3ba0*/  STS.64 [R17], R10 ;  /* 0x0000000a11007388 */ /* 0x004fe80000000a00 */
[----:B----4-:R-:W-:Y:S04]  /*3bb0*/  STS.64 [R17+0x100], R14 ;  /* 0x0001000e11007388 */ /* 0x010fe80000000a00 */
[----:B-----5:R-:W-:Y:S04]  /*3bc0*/  STS.64 [R17+0x200], R18 ;  /* 0x0002001211007388 */ /* 0x020fe80000000a00 */
[----:B---3--:R-:W-:Y:S04]  /*3bd0*/  STS.64 [R17+0x300], R22 ;  /* 0x0003001611007388 */ /* 0x008fe80000000a00 */
[----:B------:R-:W-:Y:S01]  /*3be0*/  STS.64 [R17+0x400], R4 ;  /* 0x0004000411007388 */ /* 0x000fe20000000a00 */
[----:B------:R-:W-:-:S03]  /*3bf0*/  NOP ;  /* 0x0000000000007918 */ /* 0x000fc60000000000 */
[----:B------:R-:W0:Y:S04]  /*3c00*/  LDS.64 R6, [R0+0x20] ;  /* 0x0000200000067984 */ /* 0x000e280000000a00 */
[----:B------:R-:W-:Y:S04]  /*3c10*/  LDS.64 R8, [R0] ;  /* 0x0000000000087984 */ /* 0x000fe80000000a00 */
[----:B------:R-:W1:Y:S04]  /*3c20*/  LDS.64 R10, [R0+0x8] ;  /* 0x00000800000a7984 */ /* 0x000e680000000a00 */
[----:B------:R-:W2:Y:S04]  /*3c30*/  LDS.64 R14, [R0+0x10] ;  /* 0x00001000000e7984 */ /* 0x000ea80000000a00 */
[----:B------:R3:W4:Y:S01]  /*3c40*/  LDS.64 R20, [R0+0x18] ;  /* 0x0000180000147984 */ /* 0x0007220000000a00 */
[----:B------:R-:W-:Y:S06]  /*3c50*/  BAR.SYNC.DEFER_BLOCKING 0x0 ;  /* 0x0000000000007b1d */ /* 0x000fec0000010000 */
[----:B0-----:R-:W-:Y:S02]  /*3c60*/  STS.64 [R25+0x230], R6 ;  /* 0x0002300619007388 */ /* 0x001fe40000000a00 */
[----:B------:R-:W-:Y:S06]  /*3c70*/  BAR.SYNC.DEFER_BLOCKING 0x0 ;  /* 0x0000000000007b1d */ /* 0x000fec0000010000 */
[----:B------:R-:W0:Y:S01]  /*3c80*/  @P0 LDS.64 R12, [R25+0x228] ;  /* 0x00022800190c0984 */ /* 0x000e220000000a00 */
[----:B------:R-:W-:Y:S01]  /*3c90*/  IMAD R4, R3, 0x5, RZ ;  /* 0x0000000503047824 */ /* 0x000fe200078e02ff */
[----:B-1----:R-:W-:-:S02]  /*3ca0*/  ISETP.NE.U32.AND P1, PT, R8, R10, PT ;  /* 0x0000000a0800720c */ /* 0x002fc40003f25070 */
[----:B--2---:R-:W-:Y:S01]  /*3cb0*/  ISETP.NE.U32.AND P3, PT, R10, R14, PT ;  /* 0x0000000e0a00720c */ /* 0x004fe20003f65070 */
[C---:B------:R-:W-:Y:S01]  /*3cc0*/  VIADD R2, R4.reuse, 0x1 ;  /* 0x0000000104027836 */ /* 0x040fe20000000000 */
[----:B------:R-:W-:Y:S01]  /*3cd0*/  BAR.SYNC.DEFER_BLOCKING 0x0 ;  /* 0x0000000000007b1d */ /* 0x000fe20000010000 */
[----:B------:R-:W-:Y:S01]  /*3ce0*/  ISETP.NE.AND.EX P1, PT, R9, R11, PT, P1 ;  /* 0x0000000b0900720c */ /* 0x000fe20003f25310 */
[----:B---3--:R-:W-:Y:S01]  /*3cf0*/  VIADD R0, R4, 0x2 ;  /* 0x0000000204007836 */ /* 0x008fe20000000000 */
[----:B------:R-:W-:Y:S02]  /*3d00*/  ISETP.NE.AND.EX P3, PT, R11, R15, PT, P3 ;  /* 0x0000000f0b00720c */ /* 0x000fe40003f65330 */
[-C--:B------:R-:W-:Y:S02]  /*3d10*/  ISETP.GE.OR P1, PT, R2, R33.reuse, P1 ;  /* 0x000000210200720c */ /* 0x080fe40000f26670 */
[----:B----4-:R-:W-:Y:S02]  /*3d20*/  ISETP.NE.U32.AND P4, PT, R14, R20, PT ;  /* 0x000000140e00720c */ /* 0x010fe40003f85070 */
[----:B------:R-:W-:Y:S01]  /*3d30*/  ISETP.GE.OR P3, PT, R0, R33, P3 ;  /* 0x000000210000720c */ /* 0x000fe20001f66670 */
[----:B------:R-:W-:Y:S01]  /*3d40*/  VIADD R0, R4, 0x3 ;  /* 0x0000000304007836 */ /* 0x000fe20000000000 */
[----:B------:R-:W-:-:S02]  /*3d50*/  ISETP.NE.AND.EX P4, PT, R15, R21, PT, P4 ;  /* 0x000000150f00720c */ /* 0x000fc40003f85340 */
[----:B------:R-:W-:Y:S02]  /*3d60*/  ISETP.NE.U32.AND P5, PT, R20, R6, PT ;  /* 0x000000061400720c */ /* 0x000fe40003fa5070 */
[----:B------:R-:W-:Y:S02]  /*3d70*/  ISETP.GE.OR P4, PT, R0, R33, P4 ;  /* 0x000000210000720c */ /* 0x000fe40002786670 */
[----:B------:R-:W-:Y:S02]  /*3d80*/  ISETP.NE.AND.EX P5, PT, R21, R7, PT, P5 ;  /* 0x000000071500720c */ /* 0x000fe40003fa5350 */
[----:B0-----:R-:W-:-:S04]  /*3d90*/  ISETP.NE.U32.AND P2, PT, R12, R8, PT ;  /* 0x000000080c00720c */ /* 0x001fc80003f45070 */
[----:B------:R-:W-:-:S04]  /*3da0*/  ISETP.NE.AND.EX P2, PT, R13, R9, PT, P2 ;  /* 0x000000090d00720c */ /* 0x000fc80003f45320 */
[C---:B------:R-:W-:Y:S01]  /*3db0*/  ISETP.GE.OR P2, PT, R4.reuse, R33, P2 ;  /* 0x000000210400720c */ /* 0x040fe20001746670 */
[----:B------:R-:W-:-:S03]  /*3dc0*/  VIADD R4, R4, 0x4 ;  /* 0x0000000404047836 */ /* 0x000fc60000000000 */
[----:B------:R-:W-:Y:S02]  /*3dd0*/  SEL R32, RZ, 0x1, !P2 ;  /* 0x00000001ff207807 */ /* 0x000fe40005000000 */
[----:B------:R-:W-:-:S03]  /*3de0*/  ISETP.GE.OR P5, PT, R4, R33, P5 ;  /* 0x000000210400720c */ /* 0x000fc60002fa6670 */
[----:B------:R-:W-:Y:S02]  /*3df0*/  VIADD R29, R32, 0x1 ;  /* 0x00000001201d7836 */ /* 0x000fe40000000000 */
[----:B------:R-:W-:-:S04]  /*3e00*/  @!P1 IMAD.MOV R29, RZ, RZ, R32 ;  /* 0x000000ffff1d9224 */ /* 0x000fc800078e0220 */
        /* <DEDUP_REMOVED lines=22> */
[----:B------:R-:W-:Y:S02]  /*3f70*/  ISETP.GT.U32.AND P6, PT, R3, 0x1f, PT ;  /* 0x0000001f0300780c */ /* 0x000fe40003fc4070 */
[----:B------:R-:W-:-:S04]  /*3f80*/  ISETP.NE.AND P0, PT, R35, RZ, PT ;  /* 0x000000ff2300720c */ /* 0x000fc80003f05270 */
[----:B------:R-:W-:Y:S02]  /*3f90*/  SEL R5, R4, RZ, P0 ;  /* 0x000000ff04057207 */ /* 0x000fe40000000000 */
[----:B------:R-:W-:-:S03]  /*3fa0*/  ISETP.GE.U32.AND P0, PT, R3, 0x20, PT ;  /* 0x000000200300780c */ /* 0x000fc60003f06070 */
[C---:B0-----:R-:W-:Y:S02]  /*3fb0*/  IMAD.IADD R5, R16.reuse, 0x1, R5 ;  /* 0x0000000110057824 */ /* 0x041fe400078e0205 */
        /* <DEDUP_REMOVED lines=16> */
.L_x_263:
[----:B------:R-:W-:Y:S05]  /*40c0*/  NANOSLEEP 0x1c2 ;  /* 0x000001c20000795d */ /* 0x000fea0003800000 */
[----:B------:R-:W-:Y:S01]  /*40d0*/  NOP ;  /* 0x0000000000007918 */ /* 0x000fe20000000000 */
.L_x_264:
[----:B------:R-:W-:-:S05]  /*40e0*/  IMAD.WIDE R12, R13, 0x8, R36 ;  /* 0x000000080d0c7825 */ /* 0x000fca00078e0224 */
[----:B------:R-:W3:Y:S01]  /*40f0*/  LD.E.64.STRONG.GPU R18, desc[UR8][R12.64+0x100] ;  /* 0x000100080c127980 */ /* 0x000ee2000c10fb00 */
[----:B------:R-:W-:Y:S01]  /*4100*/  UMOV UR5, 0xffffffff ;  /* 0xffffffff00057882 */ /* 0x000fe20000000000 */
[----:B---3--:R-:W-:Y:S02]  /*4110*/  ISETP.NE.AND P0, PT, R18, 0x63, PT ;  /* 0x000000631200780c */ /* 0x008fe40003f05270 */
[----:B------:R-:W-:Y:S11]  /*4120*/  BRA.DIV UR5, `(.L_x_265) ;  /* 0x0000001e05187947 */ /* 0x000ff6000b800000 */
[----:B------:R-:W-:-:S13]  /*4130*/  VOTE.ANY P0, !P0 ;  /* 0x0000000000ff7806 */ /* 0x000fda0004000100 */
.L_x_323:
[----:B------:R-:W-:Y:S05]  /*4140*/  @!P0 BRA `(.L_x_266) ;  /* 0x0000000000308947 */ /* 0x000fea0003800000 */
.L_x_270:
[----:B------:R-:W-:Y:S05]  /*4150*/  YIELD ;  /* 0x0000000000007946 */ /* 0x000fea0003800000 */
[----:B------:R-:W-:Y:S05]  /*4160*/  @P6 BRA `(.L_x_267) ;  /* 0x0000000000086947 */ /* 0x000fea0003800000 */
[----:B------:R0:W-:Y:S06]  /*4170*/  MEMBAR.SC.CTA ;  /* 0x0000000000007992 */ /* 0x0001ec0000000000 */
[----:B0-----:R-:W-:Y:S05]  /*4180*/  BRA `(.L_x_268) ;  /* 0x0000000000087947 */ /* 0x001fea0003800000 */
.L_x_267:
[----:B------:R-:W-:Y:S05]  /*4190*/  NANOSLEEP 0x15e ;  /* 0x0000015e0000795d */ /* 0x000fea0003800000 */
[----:B------:R-:W-:Y:S01]  /*41a0*/  NOP ;  /* 0x0000000000007918 */ /* 0x000fe20000000000 */
.L_x_268:
[----:B------:R-:W3:Y:S01]  /*41b0*/  LD.E.64.STRONG.GPU R18, desc[UR8][R12.64+0x100] ;  /* 0x000100080c127980 */ /* 0x000ee2000c10fb00 */
[----:B------:R-:W-:Y:S01]  /*41c0*/  UMOV UR5, 0xffffffff ;  /* 0xffffffff00057882 */ /* 0x000fe20000000000 */
[----:B---3--:R-:W-:Y:S02]  /*41d0*/  ISETP.NE.AND P0, PT, R18, 0x63, PT ;  /* 0x000000631200780c */ /* 0x008fe40003f05270 */
[----:B------:R-:W-:Y:S11]  /*41e0*/  BRA.DIV UR5, `(.L_x_269) ;  /* 0x0000001e05087947 */ /* 0x000ff6000b800000 */
[----:B------:R-:W-:-:S13]  /*41f0*/  VOTE.ANY P0, !P0 ;  /* 0x0000000000ff7806 */ /* 0x000fda0004000100 */
.L_x_326:
[----:B------:R-:W-:Y:S05]  /*4200*/  @P0 BRA `(.L_x_270) ;  /* 0xfffffffc00d00947 */ /* 0x000fea000383ffff */
.L_x_266:
[----:B------:R-:W-:Y:S01]  /*4210*/  UMOV UR5, 0xffffffff ;  /* 0xffffffff00057882 */ /* 0x000fe20000000000 */
[----:B------:R-:W-:Y:S02]  /*4220*/  ISETP.NE.AND P6, PT, R18, 0x65, PT ;  /* 0x000000651200780c */ /* 0x000fe40003fc5270 */
[----:B------:R-:W-:Y:S11]  /*4230*/  BRA.DIV UR5, `(.L_x_271) ;  /* 0x0000001e05147947 */ /* 0x000ff6000b800000 */
[----:B------:R-:W0:Y:S01]  /*4240*/  S2R R5, SR_GEMASK ;  /* 0x0000000000057919 */ /* 0x000e220000003c00 */
[----:B------:R-:W-:Y:S01]  /*4250*/  VOTE.ANY R30, PT, !P6 ;  /* 0x00000000001e7806 */ /* 0x000fe200070e0100 */
[C---:B------:R-:W-:Y:S02]  /*4260*/  VIADD R22, R35.reuse, 0x2 ;  /* 0x0000000223167836 */ /* 0x040fe40000000000 */
[C---:B--2---:R-:W-:Y:S01]  /*4270*/  VIADD R16, R35.reuse, 0x4 ;  /* 0x0000000423107836 */ /* 0x044fe20000000000 */
[----:B------:R-:W1:Y:S01]  /*4280*/  S2R R27, SR_CTAID.X ;  /* 0x00000000001b7919 */ /* 0x000e620000002500 */
[----:B------:R-:W-:Y:S01]  /*4290*/  VIADD R24, R35, 0x10 ;  /* 0x0000001023187836 */ /* 0x000fe20000000000 */
[----:B0-----:R-:W-:-:S05]  /*42a0*/  LOP3.LUT R30, R30, 0x80000000, R5, 0xec, !PT ;  /* 0x800000001e1e7812 */ /* 0x001fca00078eec05 */
[----:B------:R-:W-:-:S05]  /*42b0*/  VIADD R5, R30, 0xffffffff ;  /* 0xffffffff1e057836 */ /* 0x000fca0000000000 */
[----:B------:R-:W-:-:S04]  /*42c0*/  LOP3.LUT R5, R30, R5, RZ, 0xc, !PT ;  /* 0x000000051e057212 */ /* 0x000fc800078e0cff */
[----:B------:R0:W2:Y:S02]  /*42d0*/  POPC R28, R5 ;  /* 0x00000005001c7309 */ /* 0x0000a40000000000 */
[C---:B0-----:R-:W-:Y:S01]  /*42e0*/  VIADD R5, R35.reuse, 0x8 ;  /* 0x0000000823057836 */ /* 0x041fe20000000000 */
[----:B--2---:R-:W0:Y:S01]  /*42f0*/  SHFL.DOWN PT, R31, R19, 0x1, R28 ;  /* 0x08200000131f7989 */ /* 0x004e2200000e001c */
        /* <DEDUP_REMOVED lines=12> */
[----:B------:R-:W-:Y:S02]  /*43c0*/  IMAD.IADD R26, R25, 0x1, R12 ;  /* 0x00000001191a7824 */ /* 0x000fe400078e020c */
[----:B------:R-:W0:Y:S03]  /*43d0*/  LDC.64 R12, c[0x0][0x3a8] ;  /* 0x0000ea00ff0c7b82 */ /* 0x000e260000000a00 */
[----:B------:R-:W2:Y:S02]  /*43e0*/  SHFL.DOWN PT, R31, R26, 0x8, R28 ;  /* 0x090000001a1f7989 */ /* 0x000ea400000e001c */
[----:B--2---:R-:W-:Y:S02]  /*43f0*/  SEL R19, R31, RZ, !P0 ;  /* 0x000000ff1f137207 */ /* 0x004fe40004000000 */
[----:B------:R-:W-:-:S03]  /*4400*/  ISETP.NE.AND P0, PT, R18, 0x65, PT ;  /* 0x000000651200780c */ /* 0x000fc60003f05270 */
[----:B------:R-:W-:-:S05]  /*4410*/  IMAD.IADD R19, R26, 0x1, R19 ;  /* 0x000000011a137824 */ /* 0x000fca00078e0213 */
[----:B------:R-:W2:Y:S05]  /*4420*/  SHFL.DOWN PT, R31, R19, 0x10, R28 ;  /* 0x0a000000131f7989 */ /* 0x000eaa00000e001c */
[----:B------:R-:W-:Y:S02]  /*4430*/  VOTE.ALL P0, P0 ;  /* 0x0000000000ff7806 */ /* 0x000fe40000000000 */
[----:B--2---:R-:W-:Y:S02]  /*4440*/  SEL R18, R31, RZ, !P6 ;  /* 0x000000ff1f127207 */ /* 0x004fe40007000000 */
[----:B0-----:R-:W-:Y:S02]  /*4450*/  IADD3 R23, P6, PT, R12, 0x100, RZ ;  /* 0x000001000c177810 */ /* 0x001fe40007fde0ff */
[----:B------:R-:W-:Y:S01]  /*4460*/  LOP3.LUT R12, RZ, R3, RZ, 0x33, !PT ;  /* 0x00000003ff0c7212 */ /* 0x000fe200078e33ff */
[----:B------:R-:W-:-:S02]  /*4470*/  IMAD.IADD R25, R19, 0x1, R18 ;  /* 0x0000000113197824 */ /* 0x000fc400078e0212 */
[----:B------:R-:W-:Y:S02]  /*4480*/  IMAD.X R26, RZ, RZ, R13, P6 ;  /* 0x000000ffff1a7224 */ /* 0x000fe400030e060d */
[----:B-1----:R-:W-:-:S07]  /*4490*/  IMAD.IADD R28, R27, 0x1, R12 ;  /* 0x000000011b1c7824 */ /* 0x002fce00078e020c */
.L_x_335:
[----:B------:R-:W-:Y:S05]  /*44a0*/  @!P0 BRA `(.L_x_272) ;  /* 0x0000000000e08947 */ /* 0x000fea0003800000 */
.L_x_280:
        /* <DEDUP_REMOVED lines=9> */
.L_x_338:
[----:B------:R-:W-:Y:S05]  /*4540*/  @!P0 BRA `(.L_x_274) ;  /* 0x0000000000348947 */ /* 0x000fea0003800000 */
[----:B------:R-:W-:-:S13]  /*4550*/  ISETP.GT.U32.AND P6, PT, R4, 0x1f3, PT ;  /* 0x000001f30400780c */ /* 0x000fda0003fc4070 */
.L_x_278:
[----:B------:R-:W-:Y:S05]  /*4560*/  YIELD ;  /* 0x0000000000007946 */ /* 0x000fea0003800000 */
[----:B------:R-:W-:Y:S05]  /*4570*/  @P6 BRA `(.L_x_275) ;  /* 0x0000000000086947 */ /* 0x000fea0003800000 */
[----:B------:R0:W-:Y:S06]  /*4580*/  MEMBAR.SC.CTA ;  /* 0x0000000000007992 */ /* 0x0001ec0000000000 */
[----:B0-----:R-:W-:Y:S05]  /*4590*/  BRA `(.L_x_276) ;  /* 0x0000000000087947 */ /* 0x001fea0003800000 */
.L_x_275:
[----:B------:R-:W-:Y:S05]  /*45a0*/  NANOSLEEP 0x15e ;  /* 0x0000015e0000795d */ /* 0x000fea0003800000 */
[----:B------:R-:W-:Y:S01]  /*45b0*/  NOP ;  /* 0x0000000000007918 */ /* 0x000fe20000000000 */
.L_x_276:
[----:B------:R-:W2:Y:S01]  /*45c0*/  LD.E.64.STRONG.GPU R18, desc[UR8][R12.64+-0x100] ;  /* 0xffff00080c127980 */ /* 0x000ea2000c10fb00 */
[----:B------:R-:W-:Y:S01]  /*45d0*/  UMOV UR5, 0xffffffff ;  /* 0xffffffff00057882 */ /* 0x000fe20000000000 */
[----:B--2---:R-:W-:Y:S02]  /*45e0*/  ISETP.NE.AND P0, PT, R18, 0x63, PT ;  /* 0x000000631200780c */ /* 0x004fe40003f05270 */
[----:B------:R-:W-:Y:S11]  /*45f0*/  BRA.DIV UR5, `(.L_x_277) ;  /* 0x0000001e05587947 */ /* 0x000ff6000b800000 */
[----:B------:R-:W-:-:S13]  /*4600*/  VOTE.ANY P0, !P0 ;  /* 0x0000000000ff7806 */ /* 0x000fda0004000100 */
.L_x_341:
[----:B------:R-:W-:Y:S05]  /*4610*/  @P0 BRA `(.L_x_278) ;  /* 0xfffffffc00d00947 */ /* 0x000fea000383ffff */
.L_x_274:
[----:B------:R-:W-:Y:S01]  /*4620*/  UMOV UR5, 0xffffffff ;  /* 0xffffffff00057882 */ /* 0x000fe20000000000 */
[----:B------:R-:W-:Y:S02]  /*4630*/  ISETP.NE.AND P6, PT, R18, 0x65, PT ;  /* 0x000000651200780c */ /* 0x000fe40003fc5270 */
[----:B------:R-:W-:Y:S11]  /*4640*/  BRA.DIV UR5, `(.L_x_279) ;  /* 0x0000001e05647947 */ /* 0x000ff6000b800000 */
[----:B------:R-:W0:Y:S01]  /*4650*/  S2R R12, SR_GEMASK ;  /* 0x00000000000c7919 */ /* 0x000e220000003c00 */
[----:B------:R-:W-:Y:S01]  /*4660*/  VOTE.ANY R30, PT, !P6 ;  /* 0x00000000001e7806 */ /* 0x000fe200070e0100 */
[----:B------:R-:W-:-:S03]  /*4670*/  VIADD R28, R28, 0xffffffe0 ;  /* 0xffffffe01c1c7836 */ /* 0x000fc60000000000 */
[----:B0-----:R-:W-:-:S05]  /*4680*/  LOP3.LUT R30, R30, 0x80000000, R12, 0xec, !PT ;  /* 0x800000001e1e7812 */ /* 0x001fca00078eec0c */
        /* <DEDUP_REMOVED lines=25> */
.L_x_350:
[----:B------:R-:W-:Y:S05]  /*4820*/  @P0 BRA `(.L_x_280) ;  /* 0xfffffffc00200947 */ /* 0x000fea000383ffff */
.L_x_272:
        /* <DEDUP_REMOVED lines=16> */
.L_x_262:
[----:B------:R-:W-:Y:S05]  /*4930*/  WARPSYNC.ALL ;  /* 0x0000000000007948 */ /* 0x000fea0003800000 */
[----:B------:R-:W-:Y:S01]  /*4940*/  ISETP.NE.AND P0, PT, R3, RZ, PT ;  /* 0x000000ff0300720c */ /* 0x000fe20003f05270 */
[----:B------:R-:W0:Y:S08]  /*4950*/  S2UR UR5, SR_CgaCtaId ;  /* 0x00000000000579c3 */ /* 0x000e300000008800 */
[----:B------:R-:W-:Y:S01]  /*4960*/  BAR.SYNC.DEFER_BLOCKING 0x0 ;  /* 0x0000000000007b1d */ /* 0x000fe20000010000 */
[----:B------:R-:W-:-:S05]  /*4970*/  IADD3 R33, PT, PT, -R33, 0x140, RZ ;  /* 0x0000014021217810 */ /* 0x000fca0007ffe1ff */
[----:B------:R-:W-:Y:S01]  /*4980*/  UMOV UR4, 0x400 ;  /* 0x0000040000047882 */ /* 0x000fe20000000000 */
[----:B------:R-:W-:Y:S01]  /*4990*/  BSSY.RECONVERGENT B0, `(.L_x_281) ;  /* 0x000009e000007945 */ /* 0x000fe20003800200 */
[----:B0-----:R-:W-:-:S09]  /*49a0*/  ULEA UR4, UR5, UR4, 0x18 ;  /* 0x0000000405047291 */ /* 0x001fd2000f8ec0ff */
[----:B--2---:R-:W0:Y:S04]  /*49b0*/  @P0 LDS R4, [UR4+0xc] ;  /* 0x00000c04ff040984 */ /* 0x004e280008000800 */
[----:B------:R-:W1:Y:S01]  /*49c0*/  LDS.128 R16, [UR4+0x20] ;  /* 0x00002004ff107984 */ /* 0x000e620008000c00 */
[----:B0-----:R-:W-:-:S04]  /*49d0*/  @P0 IMAD.IADD R5, R5, 0x1, R4 ;  /* 0x0000000105050824 */ /* 0x001fc800078e0204 */
[--C-:B------:R-:W-:Y:S01]  /*49e0*/  IMAD.IADD R4, R29, 0x1, R5.reuse ;  /* 0x000000011d047824 */ /* 0x100fe200078e0205 */
[----:B-1----:R-:W-:Y:S01]  /*49f0*/  @P1 IADD3 R32, PT, PT, -R17, R5, R32 ;  /* 0x0000000511201210 */ /* 0x002fe20007ffe120 */
[----:B------:R-:W-:Y:S02]  /*4a00*/  IMAD.IADD R16, R0, 0x1, R5 ;  /* 0x0000000100107824 */ /* 0x000fe400078e0205 */
[----:B------:R-:W-:Y:S01]  /*4a10*/  @P3 IMAD.IADD R0, R4, 0x1, -R17 ;  /* 0x0000000104003824 */ /* 0x000fe200078e0a11 */
[----:B------:R-:W-:Y:S01]  /*4a20*/  @P1 LEA R13, R32, UR4, 0x3 ;  /* 0x00000004200d1c11 */ /* 0x000fe2000f8e18ff */
[----:B------:R-:W-:Y:S02]  /*4a30*/  IMAD.IADD R12, R2, 0x1, R5 ;  /* 0x00000001020c7824 */ /* 0x000fe400078e0205 */
[----:B------:R-:W-:Y:S01]  /*4a40*/  @P2 IMAD.IADD R2, R5, 0x1, -R17 ;  /* 0x0000000105022824 */ /* 0x000fe200078e0a11 */
[----:B------:R-:W-:Y:S01]  /*4a50*/  @P3 LEA R23, R0, UR4, 0x3 ;  /* 0x0000000400173c11 */ /* 0x000fe2000f8e18ff */
[----:B------:R-:W-:-:S02]  /*4a60*/  IMAD.IADD R0, R19, 0x1, -R33 ;  /* 0x0000000113007824 */ /* 0x000fc400078e0a21 */
[--C-:B------:R-:W-:Y:S01]  /*4a70*/  @P5 IMAD.IADD R4, R16, 0x1, -R17.reuse ;  /* 0x0000000110045824 */ /* 0x100fe200078e0a11 */
[----:B------:R-:W-:Y:S01]  /*4a80*/  @P2 LEA R5, R2, UR4, 0x3 ;  /* 0x0000000402052c11 */ /* 0x000fe2000f8e18ff */
[----:B------:R-:W-:Y:S01]  /*4a90*/  BAR.SYNC.DEFER_BLOCKING 0x0 ;  /* 0x0000000000007b1d */ /* 0x000fe20000010000 */
[----:B------:R-:W-:Y:S01]  /*4aa0*/  @P4 IMAD.IADD R2, R12, 0x1, -R17 ;  /* 0x000000010c024824 */ /* 0x000fe200078e0a11 */
[----:B------:R-:W-:Y:S01]  /*4ab0*/  ISETP.GE.AND P0, PT, R3, R0, PT ;  /* 0x000000000300720c */ /* 0x000fe20003f06270 */
[----:B------:R-:W-:Y:S01]  /*4ac0*/  IMAD.IADD R18, R18, 0x1, -R33 ;  /* 0x0000000112127824 */ /* 0x000fe200078e0a21 */
[----:B------:R-:W-:Y:S02]  /*4ad0*/  @P5 LEA R27, R4, UR4, 0x3 ;  /* 0x00000004041b5c11 */ /* 0x000fe4000f8e18ff */
[----:B------:R-:W-:Y:S01]  /*4ae0*/  @P4 LEA R25, R2, UR4, 0x3 ;  /* 0x0000000402194c11 */ /* 0x000fe2000f8e18ff */
[----:B------:R0:W-:Y:S04]  /*4af0*/  @P2 STS.64 [R5], R8 ;  /* 0x0000000805002388 */ /* 0x0001e80000000a00 */
[----:B------:R0:W-:Y:S04]  /*4b00*/  @P1 STS.64 [R13], R10 ;  /* 0x0000000a0d001388 */ /* 0x0001e80000000a00 */
[----:B------:R0:W-:Y:S04]  /*4b10*/  @P3 STS.64 [R23], R14 ;  /* 0x0000000e17003388 */ /* 0x0001e80000000a00 */
[----:B------:R0:W-:Y:S04]  /*4b20*/  @P4 STS.64 [R25], R20 ;  /* 0x0000001419004388 */ /* 0x0001e80000000a00 */
[----:B------:R0:W-:Y:S01]  /*4b30*/  @P5 STS.64 [R27], R6 ;  /* 0x000000061b005388 */ /* 0x0001e20000000a00 */
[----:B------:R-:W-:Y:S06]  /*4b40*/  BAR.SYNC.DEFER_BLOCKING 0x0 ;  /* 0x0000000000007b1d */ /* 0x000fec0000010000 */
[----:B------:R-:W-:Y:S05]  /*4b50*/  @P0 BRA `(.L_x_282) ;  /* 0x0000000800040947 */ /* 0x000fea0003800000 */
[----:B------:R-:W1:Y:S01]  /*4b60*/  S2R R22, SR_CTAID.X ;  /* 0x0000000000167919 */ /* 0x000e620000002500 */
[----:B------:R-:W2:Y:S01]  /*4b70*/  LDCU UR5, c[0x0][0x3a0] ;  /* 0x00007400ff0577ac */ /* 0x000ea20008000800 */
[----:B------:R-:W-:Y:S01]  /*4b80*/  BSSY.RECONVERGENT B1, `(.L_x_283) ;  /* 0x000001a000017945 */ /* 0x000fe20003800200 */
[----:B-1----:R-:W-:-:S04]  /*4b90*/  IMAD R2, R22, 0x140, RZ ;  /* 0x0000014016027824 */ /* 0x002fc800078e02ff */
[----:B------:R-:W-:-:S05]  /*4ba0*/  IMAD.IADD R2, R2, 0x1, R3 ;  /* 0x0000000102027824 */ /* 0x000fca00078e0203 */
[----:B--2---:R-:W-:-:S05]  /*4bb0*/  IADD3 R2, PT, PT, -R2, UR5, R19 ;  /* 0x0000000502027c10 */ /* 0x004fca000fffe113 */
[----:B------:R-:W-:-:S05]  /*4bc0*/  VIADD R2, R2, 0xfffffebf ;  /* 0xfffffebf02027836 */ /* 0x000fca0000000000 */
[C---:B------:R-:W-:Y:S02]  /*4bd0*/  LOP3.LUT R4, R2.reuse, 0xc0, RZ, 0xc0, !PT ;  /* 0x000000c002047812 */ /* 0x040fe400078ec0ff */
[----:B------:R-:W-:Y:S02]  /*4be0*/  ISETP.GE.U32.AND P1, PT, R2, 0xc0, PT ;  /* 0x000000c00200780c */ /* 0x000fe40003f26070 */
[----:B------:R-:W-:-:S13]  /*4bf0*/  ISETP.NE.AND P0, PT, R4, 0xc0, PT ;  /* 0x000000c00400780c */ /* 0x000fda0003f05270 */
[----:B------:R-:W-:Y:S05]  /*4c00*/  @!P0 BRA `(.L_x_284) ;  /* 0x0000000000448947 */ /* 0x000fea0003800000 */
[----:B0-----:R-:W0:Y:S01]  /*4c10*/  LDC.64 R8, c[0x0][0x388] ;  /* 0x0000e200ff087b82 */ /* 0x001e220000000a00 */
        /* <DEDUP_REMOVED lines=8> */
.L_x_285:
        /* <DEDUP_REMOVED lines=8> */
.L_x_284:
[----:B------:R-:W-:Y:S05]  /*4d20*/  BSYNC.RECONVERGENT B1 ;  /* 0x0000000000017941 */ /* 0x000fea0003800200 */
.L_x_283:
[----:B------:R-:W-:Y:S05]  /*4d30*/  @!P1 BRA `(.L_x_282) ;  /* 0x00000004008c9947 */ /* 0x000fea0003800000 */
[----:B------:R-:W2:Y:S01]  /*4d40*/  LDCU.64 UR6, c[0x0][0x388] ;  /* 0x00007100ff0677ac */ /* 0x000ea20008000a00 */
[----:B------:R-:W-:Y:S01]  /*4d50*/  IMAD.IADD R2, R0, 0x1, -R3 ;  /* 0x0000000100027824 */ /* 0x000fe200078e0a03 */
[----:B------:R-:W-:Y:S01]  /*4d60*/  BSSY.RECONVERGENT B1, `(.L_x_286) ;  /* 0x0000039000017945 */ /* 0x000fe20003800200 */
[C---:B------:R-:W-:Y:S01]  /*4d70*/  IMAD.IADD R19, R3.reuse, 0x1, R17 ;  /* 0x0000000103137824 */ /* 0x040fe200078e0211 */
[----:B------:R-:W-:Y:S02]  /*4d80*/  PLOP3.LUT P0, PT, PT, PT, PT, 0x80, 0x8 ;  /* 0x000000000008781c */ /* 0x000fe40003f0f070 */
[----:B------:R-:W-:Y:S02]  /*4d90*/  ISETP.GT.AND P1, PT, R2, 0x300, PT ;  /* 0x000003000200780c */ /* 0x000fe40003f24270 */
[----:B------:R-:W-:-:S05]  /*4da0*/  LEA R2, R3, UR4, 0x3 ;  /* 0x0000000403027c11 */ /* 0x000fca000f8e18ff */
[----:B------:R-:W-:Y:S01]  /*4db0*/  VIADD R2, R2, 0x400 ;  /* 0x0000040002027836 */ /* 0x000fe20000000000 */
[----:B--2---:R-:W-:-:S04]  /*4dc0*/  UIADD3 UR6, UP0, UPT, UR6, 0x400, URZ ;  /* 0x0000040006067890 */ /* 0x004fc8000ff1e0ff */
[----:B------:R-:W-:Y:S02]  /*4dd0*/  UIADD3.X UR7, UPT, UPT, URZ, UR7, URZ, UP0, !UPT ;  /* 0x00000007ff077290 */ /* 0x000fe400087fe4ff */
[----:B-1----:R-:W-:-:S04]  /*4de0*/  IMAD.U32 R4, RZ, RZ, UR6 ;  /* 0x00000006ff047e24 */ /* 0x002fc8000f8e00ff */
[----:B0-----:R-:W-:Y:S01]  /*4df0*/  IMAD.U32 R5, RZ, RZ, UR7 ;  /* 0x00000007ff057e24 */ /* 0x001fe2000f8e00ff */
[----:B------:R-:W-:Y:S06]  /*4e00*/  @!P1 BRA `(.L_x_287) ;  /* 0x0000000000b89947 */ /* 0x000fec0003800000 */
[----:B------:R-:W-:Y:S01]  /*4e10*/  PLOP3.LUT P0, PT, PT, PT, PT, 0x8, 0x80 ;  /* 0x000000000080781c */ /* 0x000fe20003f0e170 */
[----:B------:R-:W-:-:S12]  /*4e20*/  VIADD R34, R0, 0xfffffd00 ;  /* 0xfffffd0000227836 */ /* 0x000fd80000000000 */
.L_x_288:
[----:B----4-:R-:W0:Y:S01]  /*4e30*/  LDS.64 R14, [R2+0x200] ;  /* 0x00020000020e7984 */ /* 0x010e220000000a00 */
[----:B------:R-:W-:-:S03]  /*4e40*/  IMAD.WIDE R36, R19, 0x8, R4 ;  /* 0x0000000813247825 */ /* 0x000fc600078e0204 */
[----:B------:R-:W1:Y:S01]  /*4e50*/  LDS.64 R28, [R2+-0x400] ;  /* 0xfffc0000021c7984 */ /* 0x000e620000000a00 */
[----:B------:R-:W-:Y:S02]  /*4e60*/  VIADD R35, R19, 0x300 ;  /* 0x0000030013237836 */ /* 0x000fe40000000000 */
[----:B------:R-:W-:Y:S01]  /*4e70*/  VIADD R3, R3, 0x400 ;  /* 0x0000040003037836 */ /* 0x000fe20000000000 */
[----:B------:R-:W2:Y:S04]  /*4e80*/  LDS.64 R30, [R2+-0x200] ;  /* 0xfffe0000021e7984 */ /* 0x000ea80000000a00 */
[----:B------:R-:W3:Y:S01]  /*4e90*/  LDS.64 R32, [R2] ;  /* 0x0000000002207984 */ /* 0x000ee20000000a00 */
[----:B------:R-:W-:-:S03]  /*4ea0*/  ISETP.GE.AND P1, PT, R3, R34, PT ;  /* 0x000000220300720c */ /* 0x000fc60003f26270 */
[----:B------:R-:W4:Y:S04]  /*4eb0*/  LDS.64 R6, [R2+0x400] ;  /* 0x0004000002067984 */ /* 0x000f280000000a00 */
        /* <DEDUP_REMOVED lines=8> */
[----:B------:R-:W0:Y:S04]  /*4f40*/  LDS.64 R14, [R2+0xc00] ;  /* 0x000c0000020e7984 */ /* 0x000e280000000a00 */
[----:B------:R-:W1:Y:S04]  /*4f50*/  LDS.64 R22, [R2+0x1200] ;  /* 0x0012000002167984 */ /* 0x000e680000000a00 */
[----:B------:R-:W2:Y:S04]  /*4f60*/  LDS.64 R24, [R2+0x1400] ;  /* 0x0014000002187984 */ /* 0x000ea80000000a00 */
[----:B------:R-:W2:Y:S04]  /*4f70*/  LDS.64 R26, [R2+0x1600] ;  /* 0x00160000021a7984 */ /* 0x000ea80000000a00 */
[----:B------:R-:W2:Y:S04]  /*4f80*/  LDS.64 R28, [R2+0x1800] ;  /* 0x00180000021c7984 */ /* 0x000ea80000000a00 */
[----:B------:R4:W2:Y:S04]  /*4f90*/  LDS.64 R30, [R2+0x1a00] ;  /* 0x001a0000021e7984 */ /* 0x0008a80000000a00 */
[----:B---3--:R3:W-:Y:S01]  /*4fa0*/  STG.E.64 desc[UR8][R36.64], R32 ;  /* 0x0000002024007986 */ /* 0x0087e2000c101b08 */
[----:B----4-:R-:W-:-:S02]  /*4fb0*/  VIADD R2, R2, 0x2000 ;  /* 0x0000200002027836 */ /* 0x010fc40000000000 */
[C---:B---3--:R-:W-:Y:S02]  /*4fc0*/  VIADD R33, R19.reuse, 0x100 ;  /* 0x0000010013217836 */ /* 0x048fe40000000000 */
[----:B------:R-:W-:Y:S02]  /*4fd0*/  VIADD R37, R19, 0x200 ;  /* 0x0000020013257836 */ /* 0x000fe40000000000 */
[----:B------:R-:W-:-:S04]  /*4fe0*/  IMAD.WIDE R32, R33, 0x8, R4 ;  /* 0x0000000821207825 */ /* 0x000fc800078e0204 */
[--C-:B------:R-:W-:Y:S01]  /*4ff0*/  IMAD.WIDE R36, R37, 0x8, R4.reuse ;  /* 0x0000000825247825 */ /* 0x100fe200078e0204 */
[----:B------:R3:W-:Y:S03]  /*5000*/  STG.E.64 desc[UR8][R32.64+-0x400], R6 ;  /* 0xfffc000620007986 */ /* 0x0007e6000c101b08 */
[----:B------:R-:W-:Y:S01]  /*5010*/  VIADD R19, R19, 0x400 ;  /* 0x0000040013137836 */ /* 0x000fe20000000000 */
[----:B-----5:R4:W-:Y:S04]  /*5020*/  STG.E.64 desc[UR8][R32.64+-0x200], R8 ;  /* 0xfffe000820007986 */ /* 0x0209e8000c101b08 */
[----:B------:R4:W-:Y:S04]  /*5030*/  STG.E.64 desc[UR8][R32.64], R10 ;  /* 0x0000000a20007986 */ /* 0x0009e8000c101b08 */
[----:B------:R4:W-:Y:S01]  /*5040*/  STG.E.64 desc[UR8][R32.64+0x200], R12 ;  /* 0x0002000c20007986 */ /* 0x0009e2000c101b08 */
[----:B---3--:R-:W-:-:S03]  /*5050*/  IMAD.WIDE R6, R35, 0x8, R4 ;  /* 0x0000000823067825 */ /* 0x008fc600078e0204 */
[----:B0-----:R4:W-:Y:S04]  /*5060*/  STG.E.64 desc[UR8][R36.64+-0x400], R14 ;  /* 0xfffc000e24007986 */ /* 0x0019e8000c101b08 */
[----:B------:R4:W-:Y:S04]  /*5070*/  STG.E.64 desc[UR8][R36.64+-0x200], R16 ;  /* 0xfffe001024007986 */ /* 0x0009e8000c101b08 */
[----:B------:R4:W-:Y:S04]  /*5080*/  STG.E.64 desc[UR8][R36.64], R20 ;  /* 0x0000001424007986 */ /* 0x0009e8000c101b08 */
[----:B-1----:R4:W-:Y:S04]  /*5090*/  STG.E.64 desc[UR8][R36.64+0x200], R22 ;  /* 0x0002001624007986 */ /* 0x0029e8000c101b08 */
[----:B--2---:R4:W-:Y:S04]  /*50a0*/  STG.E.64 desc[UR8][R6.64+-0x400], R24 ;  /* 0xfffc001806007986 */ /* 0x0049e8000c101b08 */
[----:B------:R4:W-:Y:S04]  /*50b0*/  STG.E.64 desc[UR8][R6.64+-0x200], R26 ;  /* 0xfffe001a06007986 */ /* 0x0009e8000c101b08 */
[----:B------:R4:W-:Y:S04]  /*50c0*/  STG.E.64 desc[UR8][R6.64], R28 ;  /* 0x0000001c06007986 */ /* 0x0009e8000c101b08 */
[----:B------:R4:W-:Y:S01]  /*50d0*/  STG.E.64 desc[UR8][R6.64+0x200], R30 ;  /* 0x0002001e06007986 */ /* 0x0009e2000c101b08 */
[----:B------:R-:W-:Y:S05]  /*50e0*/  @!P1 BRA `(.L_x_288) ;  /* 0xfffffffc00509947 */ /* 0x000fea000383ffff */
.L_x_287:
[----:B------:R-:W-:Y:S05]  /*50f0*/  BSYNC.RECONVERGENT B1 ;  /* 0x0000000000017941 */ /* 0x000fea0003800200 */
.L_x_286:
[----:B----4-:R-:W-:Y:S01]  /*5100*/  IMAD.IADD R6, R0, 0x1, -R3 ;  /* 0x0000000100067824 */ /* 0x010fe200078e0a03 */
        /* <DEDUP_REMOVED lines=26> */
.L_x_290:
[----:B------:R-:W-:Y:S05]  /*52b0*/  BSYNC.RECONVERGENT B1 ;  /* 0x0000000000017941 */ /* 0x000fea0003800200 */
.L_x_289:
        /* <DEDUP_REMOVED lines=11> */
.L_x_282:
[----:B------:R-:W-:Y:S05]  /*5370*/  BSYNC.RECONVERGENT B0 ;  /* 0x0000000000007941 */ /* 0x000fea0003800200 */
.L_x_281:
[----:B------:R-:W-:Y:S06]  /*5380*/  BAR.SYNC.DEFER_BLOCKING 0x0 ;  /* 0x0000000000007b1d */ /* 0x000fec0000010000 */
.L_x_261:
[----:B------:R-:W2:Y:S02]  /*5390*/  S2R R0, SR_TID.X ;  /* 0x0000000000007919 */ /* 0x000ea40000002100 */
[----:B--2---:R-:W-:-:S13]  /*53a0*/  ISETP.NE.AND P0, PT, R0, RZ, PT ;  /* 0x000000ff0000720c */ /* 0x004fda0003f05270 */
[----:B------:R-:W-:Y:S05]  /*53b0*/  @P0 EXIT ;  /* 0x000000000000094d */ /* 0x000fea0003800000 */
[----:B01--4-:R-:W0:Y:S02]  /*53c0*/  LDC.64 R2, c[0x0][0x398] ;  /* 0x0000e600ff027b82 */ /* 0x013e240000000a00 */
[----:B0-----:R-:W-:Y:S01]  /*53d0*/  STG.E desc[UR8][R2.64], R18 ;  /* 0x0000001202007986 */ /* 0x001fe2000c101908 */
[----:B------:R-:W-:Y:S05]  /*53e0*/  EXIT ;  /* 0x000000000000794d */ /* 0x000fea0003800000 */
.L_x_224:
[----:B------:R-:W-:Y:S01]  /*53f0*/  BSSY B0, `(.L_x_291) ;  /* 0x0000006000007945 */ /* 0x000fe20003800000 */
[----:B------:R-:W-:Y:S01]  /*5400*/  PLOP3.LUT P0, PT, P0, PT, PT, 0x8, 0x80 ;  /* 0x000000000080781c */ /* 0x000fe2000070e170 */
[----:B------:R-:W-:-:S12]  /*5410*/  IMAD.MOV.U32 R30, RZ, RZ, -0x1 ;  /* 0xffffffffff1e7424 */ /* 0x000fd800078e00ff */
[----:B--2---:R-:W-:Y:S05]  /*5420*/  WARPSYNC.COLLECTIVE R30, `(.L_x_292) ;  /* 0x000000001e087348 */ /* 0x004fea0003c00000 */
[----:B------:R-:W-:Y:S01]  /*5430*/  VOTE.ANY P0, P0 ;  /* 0x0000000000ff7806 */ /* 0x000fe20000000100 */
[----:B--2---:R-:W-:-:S12]  /*5440*/  ENDCOLLECTIVE ;  /* 0x000000000000791b */ /* 0x004fd80003800000 */
.L_x_292:
[----:B------:R-:W-:Y:S05]  /*5450*/  BSYNC B0 ;  /* 0x0000000000007941 */ /* 0x000fea0003800000 */
.L_x_291:
[----:B------:R-:W-:Y:S05]  /*5460*/  BRA `(.L_x_293) ;  /* 0xffffffc000587947 */ /* 0x000fea000383ffff */
.L_x_228:
[----:B------:R-:W-:Y:S01]  /*5470*/  BSSY B0, `(.L_x_294) ;  /* 0x0000006000007945 */ /* 0x000fe20003800000 */
[----:B------:R-:W-:Y:S01]  /*5480*/  PLOP3.LUT P0, PT, P0, PT, PT, 0x8, 0x80 ;  /* 0x000000000080781c */ /* 0x000fe2000070e170 */
[----:B------:R-:W-:-:S12]  /*5490*/  IMAD.MOV.U32 R30, RZ, RZ, -0x1 ;  /* 0xffffffffff1e7424 */ /* 0x000fd800078e00ff */
[----:B--2---:R-:W-:Y:S05]  /*54a0*/  WARPSYNC.COLLECTIVE R30, `(.L_x_295) ;  /* 0x000000001e087348 */ /* 0x004fea0003c00000 */
[----:B------:R-:W-:Y:S01]  /*54b0*/  VOTE.ANY P0, P0 ;  /* 0x0000000000ff7806 */ /* 0x000fe20000000100 */
[----:B--2---:R-:W-:-:S12]  /*54c0*/  ENDCOLLECTIVE ;  /* 0x000000000000791b */ /* 0x004fd80003800000 */
.L_x_295:
[----:B------:R-:W-:Y:S05]  /*54d0*/  BSYNC B0 ;  /* 0x0000000000007941 */ /* 0x000fea0003800000 */
.L_x_294:
[----:B------:R-:W-:Y:S05]  /*54e0*/  BRA `(.L_x_296) ;  /* 0xffffffc000687947 */ /* 0x000fea000383ffff */
.L_x_230:
[----:B------:R-:W0:Y:S01]  /*54f0*/  S2R R5, SR_CTAID.X ;  /* 0x0000000000057919 */ /* 0x000e220000002500 */
[----:B------:R-:W-:Y:S01]  /*5500*/  BSSY B0, `(.L_x_297) ;  /* 0x0000008000007945 */ /* 0x000fe20003800000 */
[----:B------:R-:W-:Y:S01]  /*5510*/  PLOP3.LUT P6, PT, P6, PT, PT, 0x8, 0x80 ;  /* 0x000000000080781c */ /* 0x000fe200037ce170 */
[----:B------:R-:W-:Y:S01]  /*5520*/  IMAD.MOV.U32 R30, RZ, RZ, -0x1 ;  /* 0xffffffffff1e7424 */ /* 0x000fe200078e00ff */
[----:B------:R-:W1:Y:S01]  /*5530*/  S2R R36, SR_GEMASK ;  /* 0x0000000000247919 */ /* 0x000e620000003c00 */
[----:B0-----:R-:W-:-:S10]  /*5540*/  IMAD.IADD R29, R29, 0x1, R5 ;  /* 0x000000011d1d7824 */ /* 0x001fd400078e0205 */
[----:B-12---:R-:W-:Y:S05]  /*5550*/  WARPSYNC.COLLECTIVE R30, `(.L_x_298) ;  /* 0x000000001e087348 */ /* 0x006fea0003c00000 */
[----:B------:R-:W-:Y:S01]  /*5560*/  VOTE.ANY R30, PT, P6 ;  /* 0x00000000001e7806 */ /* 0x000fe200030e0100 */
[----:B-12---:R-:W-:Y:S06]  /*5570*/  ENDCOLLECTIVE ;  /* 0x000000000000791b */ /* 0x006fec0003800000 */
.L_x_298:
[----:B------:R-:W-:Y:S05]  /*5580*/  BSYNC B0 ;  /* 0x0000000000007941 */ /* 0x000fea0003800000 */
.L_x_297:
[----:B------:R-:W-:Y:S01]  /*5590*/  LOP3.LUT R30, R30, 0x80000000, R36, 0xec, !PT ;  /* 0x800000001e1e7812 */ /* 0x000fe200078eec24 */
[----:B------:R-:W-:Y:S01]  /*55a0*/  IMAD.MOV.U32 R13, RZ, RZ, 0x1 ;  /* 0x00000001ff0d7424 */ /* 0x000fe200078e00ff */
[----:B------:R-:W-:Y:S01]  /*55b0*/  ISETP.NE.AND P0, PT, R26, 0x65, PT ;  /* 0x000000651a00780c */ /* 0x000fe20003f05270 */
[C---:B------:R-:W-:Y:S02]  /*55c0*/  VIADD R8, R33.reuse, 0x2 ;  /* 0x0000000221087836 */ /* 0x040fe40000000000 */
[C---:B------:R-:W-:Y:S02]  /*55d0*/  VIADD R5, R30.reuse, 0xffffffff ;  /* 0xffffffff1e057836 */ /* 0x040fe40000000000 */
[C---:B------:R-:W-:Y:S02]  /*55e0*/  VIADD R9, R33.reuse, 0x4 ;  /* 0x0000000421097836 */ /* 0x040fe40000000000 */
[----:B------:R-:W-:Y:S01]  /*55f0*/  VIADD R10, R33, 0x8 ;  /* 0x00000008210a7836 */ /* 0x000fe20000000000 */
[----:B------:R-:W-:Y:S01]  /*5600*/  LOP3.LUT R5, R30, R5, RZ, 0xc, !PT ;  /* 0x000000051e057212 */ /* 0x000fe200078e0cff */
[----:B------:R-:W-:-:S05]  /*5610*/  IMAD.MOV.U32 R30, RZ, RZ, -0x1 ;  /* 0xffffffffff1e7424 */ /* 0x000fca00078e00ff */
[----:B------:R-:W0:Y:S02]  /*5620*/  POPC R5, R5 ;  /* 0x0000000500057309 */ /* 0x000e240000000000 */
[----:B0-----:R-:W-:Y:S01]  /*5630*/  IMAD.MOV.U32 R12, RZ, RZ, R5 ;  /* 0x000000ffff0c7224 */ /* 0x001fe200078e0005 */
[----:B------:R-:W-:-:S13]  /*5640*/  ISETP.GE.AND P2, PT, R33, R5, PT ;  /* 0x000000052100720c */ /* 0x000fda0003f46270 */
[----:B------:R-:W-:Y:S05]  /*5650*/  WARPSYNC.COLLECTIVE R30, `(.L_x_299) ;  /* 0x000000001e087348 */ /* 0x000fea0003c00000 */
[----:B------:R0:W1:Y:S02]  /*5660*/  SHFL.DOWN P6, R31, R27, R13, R12 ;  /* 0x0800000d1b1f7389 */ /* 0x00006400000c000c */
[----:B01----:R-:W-:Y:S05]  /*5670*/  ENDCOLLECTIVE ;  /* 0x000000000000791b */ /* 0x003fea0003800000 */
.L_x_299:
[----:B------:R-:W-:Y:S01]  /*5680*/  IMAD.MOV.U32 R13, RZ, RZ, 0x2 ;  /* 0x00000002ff0d7424 */ /* 0x000fe200078e00ff */
[----:B------:R-:W-:Y:S02]  /*5690*/  SEL R6, R31, RZ, !P2 ;  /* 0x000000ff1f067207 */ /* 0x000fe40005000000 */
[----:B------:R-:W-:-:S03]  /*56a0*/  ISETP.GT.AND P2, PT, R8, R5, PT ;  /* 0x000000050800720c */ /* 0x000fc60003f44270 */
[----:B------:R-:W-:-:S04]  /*56b0*/  IMAD.IADD R6, R6, 0x1, R27 ;  /* 0x0000000106067824 */ /* 0x000fc800078e021b */
[----:B------:R-:W-:-:S07]  /*56c0*/  IMAD.MOV.U32 R27, RZ, RZ, R6 ;  /* 0x000000ffff1b7224 */ /* 0x000fce00078e0006 */
[----:B------:R-:W-:Y:S05]  /*56d0*/  WARPSYNC.COLLECTIVE R30, `(.L_x_300) ;  /* 0x000000001e087348 */ /* 0x000fea0003c00000 */
[----:B------:R0:W1:Y:S02]  /*56e0*/  SHFL.DOWN P6, R31, R27, R13, R12 ;  /* 0x0800000d1b1f7389 */ /* 0x00006400000c000c */
[----:B01----:R-:W-:Y:S05]  /*56f0*/  ENDCOLLECTIVE ;  /* 0x000000000000791b */ /* 0x003fea0003800000 */
.L_x_300:
[----:B------:R-:W-:Y:S01]  /*5700*/  IMAD.MOV.U32 R13, RZ, RZ, 0x4 ;  /* 0x00000004ff0d7424 */ /* 0x000fe200078e00ff */
[----:B------:R-:W-:Y:S02]  /*5710*/  SEL R11, R31, RZ, !P2 ;  /* 0x000000ff1f0b7207 */ /* 0x000fe40005000000 */
[----:B------:R-:W-:-:S03]  /*5720*/  ISETP.GT.AND P2, PT, R9, R5, PT ;  /* 0x000000050900720c */ /* 0x000fc60003f44270 */
[----:B------:R-:W-:Y:S02]  /*5730*/  IMAD.IADD R11, R6, 0x1, R11 ;  /* 0x00000001060b7824 */ /* 0x000fe400078e020b */
[----:B------:R-:W-:Y:S02]  /*5740*/  VIADD R6, R33, 0x10 ;  /* 0x0000001021067836 */ /* 0x000fe40000000000 */
[----:B------:R-:W-:-:S07]  /*5750*/  IMAD.MOV.U32 R27, RZ, RZ, R11 ;  /* 0x000000ffff1b7224 */ /* 0x000fce00078e000b */
[----:B------:R-:W-:Y:S05]  /*5760*/  WARPSYNC.COLLECTIVE R30, `(.L_x_301) ;  /* 0x000000001e087348 */ /* 0x000fea0003c00000 */
[----:B------:R0:W1:Y:S02]  /*5770*/  SHFL.DOWN P6, R31, R27, R13, R12 ;  /* 0x0800000d1b1f7389 */ /* 0x00006400000c000c */
[----:B01----:R-:W-:Y:S05]  /*5780*/  ENDCOLLECTIVE ;  /* 0x000000000000791b */ /* 0x003fea0003800000 */
.L_x_301:
        /* <DEDUP_REMOVED lines=8> */
.L_x_302:
[----:B------:R-:W-:Y:S01]  /*5810*/  IMAD.MOV.U32 R13, RZ, RZ, 0x10 ;  /* 0x00000010ff0d7424 */ /* 0x000fe200078e00ff */
[----:B------:R-:W-:Y:S02]  /*5820*/  SEL R31, R31, RZ, !P2 ;  /* 0x000000ff1f1f7207 */ /* 0x000fe40005000000 */
[----:B------:R-:W-:-:S03]  /*5830*/  ISETP.GT.AND P2, PT, R6, R5, PT ;  /* 0x000000050600720c */ /* 0x000fc60003f44270 */
[----:B------:R-:W-:-:S10]  /*5840*/  IMAD.IADD R27, R28, 0x1, R31 ;  /* 0x000000011c1b7824 */ /* 0x000fd400078e021f */
[----:B------:R-:W-:Y:S05]  /*5850*/  WARPSYNC.COLLECTIVE R30, `(.L_x_303) ;  /* 0x000000001e087348 */ /* 0x000fea0003c00000 */
[----:B------:R0:W1:Y:S02]  /*5860*/  SHFL.DOWN P6, R31, R27, R13, R12 ;  /* 0x0800000d1b1f7389 */ /* 0x00006400000c000c */
[----:B01----:R-:W-:Y:S05]  /*5870*/  ENDCOLLECTIVE ;  /* 0x000000000000791b */ /* 0x003fea0003800000 */
.L_x_303:
[----:B------:R-:W-:Y:S05]  /*5880*/  WARPSYNC.COLLECTIVE R30, `(.L_x_304) ;  /* 0x000000001e087348 */ /* 0x000fea0003c00000 */
[----:B------:R-:W-:Y:S01]  /*5890*/  VOTE.ALL P0, P0 ;  /* 0x0000000000ff7806 */ /* 0x000fe20000000000 */
[----:B------:R-:W-:-:S12]  /*58a0*/  ENDCOLLECTIVE ;  /* 0x000000000000791b */ /* 0x000fd80003800000 */
.L_x_304:
[----:B------:R-:W0:Y:S01]  /*58b0*/  LDC.64 R12, c[0x0][0x3a8] ;  /* 0x0000ea00ff0c7b82 */ /* 0x000e220000000a00 */
[----:B------:R-:W-:-:S05]  /*58c0*/  SEL R26, R31, RZ, !P2 ;  /* 0x000000ff1f1a7207 */ /* 0x000fca0005000000 */
[----:B------:R-:W-:Y:S01]  /*58d0*/  IMAD.IADD R5, R27, 0x1, R26 ;  /* 0x000000011b057824 */ /* 0x000fe200078e021a */
[----:B0-----:R-:W-:-:S05]  /*58e0*/  IADD3 R11, P2, PT, R12, 0x100, RZ ;  /* 0x000001000c0b7810 */ /* 0x001fca0007f5e0ff */
[----:B------:R-:W-:Y:S01]  /*58f0*/  IMAD.X R28, RZ, RZ, R13, P2 ;  /* 0x000000ffff1c7224 */ /* 0x000fe200010e060d */
[----:B------:R-:W-:Y:S07]  /*5900*/  BRA `(.L_x_305) ;  /* 0xffffffc000047947 */ /* 0x000fee000383ffff */
.L_x_232:
[----:B------:R-:W-:Y:S01]  /*5910*/  BSSY B0, `(.L_x_306) ;  /* 0x0000006000007945 */ /* 0x000fe20003800000 */
[----:B------:R-:W-:Y:S01]  /*5920*/  PLOP3.LUT P0, PT, P0, PT, PT, 0x8, 0x80 ;  /* 0x000000000080781c */ /* 0x000fe2000070e170 */
[----:B------:R-:W-:-:S12]  /*5930*/  IMAD.MOV.U32 R30, RZ, RZ, -0x1 ;  /* 0xffffffffff1e7424 */ /* 0x000fd800078e00ff */
[----:B------:R-:W-:Y:S05]  /*5940*/  WARPSYNC.COLLECTIVE R30, `(.L_x_307) ;  /* 0x000000001e087348 */ /* 0x000fea0003c00000 */
[----:B------:R-:W-:Y:S01]  /*5950*/  VOTE.ANY P0, P0 ;  /* 0x0000000000ff7806 */ /* 0x000fe20000000100 */
[----:B------:R-:W-:-:S12]  /*5960*/  ENDCOLLECTIVE ;  /* 0x000000000000791b */ /* 0x000fd80003800000 */
.L_x_307:
[----:B------:R-:W-:Y:S05]  /*5970*/  BSYNC B0 ;  /* 0x0000000000007941 */ /* 0x000fea0003800000 */
.L_x_306:
[----:B------:R-:W-:Y:S05]  /*5980*/  BRA `(.L_x_308) ;  /* 0xffffffc0000c7947 */ /* 0x000fea000383ffff */
.L_x_236:
[----:B------:R-:W-:Y:S01]  /*5990*/  BSSY B0, `(.L_x_309) ;  /* 0x0000006000007945 */ /* 0x000fe20003800000 */
[----:B------:R-:W-:Y:S01]  /*59a0*/  PLOP3.LUT P0, PT, P0, PT, PT, 0x8, 0x80 ;  /* 0x000000000080781c */ /* 0x000fe2000070e170 */
[----:B------:R-:W-:-:S12]  /*59b0*/  IMAD.MOV.U32 R30, RZ, RZ, -0x1 ;  /* 0xffffffffff1e7424 */ /* 0x000fd800078e00ff */
[----:B------:R-:W-:Y:S05]  /*59c0*/  WARPSYNC.COLLECTIVE R30, `(.L_x_310) ;  /* 0x000000001e087348 */ /* 0x000fea0003c00000 */
[----:B------:R-:W-:Y:S01]  /*59d0*/  VOTE.ANY P0, P0 ;  /* 0x0000000000ff7806 */ /* 0x000fe20000000100 */
[----:B------:R-:W-:-:S12]  /*59e0*/  ENDCOLLECTIVE ;  /* 0x000000000000791b */ /* 0x000fd80003800000 */
.L_x_310:
[----:B------:R-:W-:Y:S05]  /*59f0*/  BSYNC B0 ;  /* 0x0000000000007941 */ /* 0x000fea0003800000 */
.L_x_309:
[----:B------:R-:W-:Y:S05]  /*5a00*/  BRA `(.L_x_311) ;  /* 0xffffffc0001c7947 */ /* 0x000fea000383ffff */
.L_x_238:
[----:B------:R-:W-:Y:S01]  /*5a10*/  BSSY B0, `(.L_x_312) ;  /* 0x0000006000007945 */ /* 0x000fe20003800000 */
[----:B------:R-:W-:Y:S01]  /*5a20*/  PLOP3.LUT P6, PT, P6, PT, PT, 0x8, 0x80 ;  /* 0x000000000080781c */ /* 0x000fe200037ce170 */
[----:B------:R-:W-:-:S12]  /*5a30*/  IMAD.MOV.U32 R30, RZ, RZ, -0x1 ;  /* 0xffffffffff1e7424 */ /* 0x000fd800078e00ff */
[----:B------:R-:W-:Y:S05]  /*5a40*/  WARPSYNC.COLLECTIVE R30, `(.L_x_313) ;  /* 0x000000001e087348 */ /* 0x000fea0003c00000 */
[----:B------:R-:W-:Y:S01]  /*5a50*/  VOTE.ANY R30, PT, P6 ;  /* 0x00000000001e7806 */ /* 0x000fe200030e0100 */
[----:B------:R-:W-:Y:S06]  /*5a60*/  ENDCOLLECTIVE ;  /* 0x000000000000791b */ /* 0x000fec0003800000 */
.L_x_313:
[----:B------:R-:W-:Y:S05]  /*5a70*/  BSYNC B0 ;  /* 0x0000000000007941 */ /* 0x000fea0003800000 */
.L_x_312:
[----:B------:R-:W-:Y:S01]  /*5a80*/  LOP3.LUT R30, R30, 0x80000000, R36, 0xec, !PT ;  /* 0x800000001e1e7812 */ /* 0x000fe200078eec24 */
[----:B------:R-:W-:-:S04]  /*5a90*/  VIADD R29, R29, 0xffffffe0 ;  /* 0xffffffe01d1d7836 */ /* 0x000fc80000000000 */
[----:B------:R-:W-:-:S05]  /*5aa0*/  VIADD R13, R30, 0xffffffff ;  /* 0xffffffff1e0d7836 */ /* 0x000fca0000000000 */
[----:B------:R-:W-:Y:S01]  /*5ab0*/  LOP3.LUT R13, R30, R13, RZ, 0xc, !PT ;  /* 0x0000000d1e0d7212 */ /* 0x000fe200078e0cff */
[----:B------:R-:W-:-:S03]  /*5ac0*/  IMAD.MOV.U32 R30, RZ, RZ, -0x1 ;  /* 0xffffffffff1e7424 */ /* 0x000fc600078e00ff */
[----:B------:R0:W1:Y:S02]  /*5ad0*/  POPC R12, R13 ;  /* 0x0000000d000c7309 */ /* 0x0000640000000000 */
[----:B0-----:R-:W-:Y:S01]  /*5ae0*/  IMAD.MOV.U32 R13, RZ, RZ, 0x1 ;  /* 0x00000001ff0d7424 */ /* 0x001fe200078e00ff */
[----:B-1----:R-:W-:-:S13]  /*5af0*/  ISETP.GE.AND P0, PT, R33, R12, PT ;  /* 0x0000000c2100720c */ /* 0x002fda0003f06270 */
[----:B------:R-:W-:Y:S05]  /*5b00*/  WARPSYNC.COLLECTIVE R30, `(.L_x_314) ;  /* 0x000000001e087348 */ /* 0x000fea0003c00000 */
[----:B------:R0:W1:Y:S02]  /*5b10*/  SHFL.DOWN P6, R31, R27, R13, R12 ;  /* 0x0800000d1b1f7389 */ /* 0x00006400000c000c */
[----:B01----:R-:W-:Y:S05]  /*5b20*/  ENDCOLLECTIVE ;  /* 0x000000000000791b */ /* 0x003fea0003800000 */
.L_x_314:
        /* <DEDUP_REMOVED lines=8> */
.L_x_315:
        /* <DEDUP_REMOVED lines=8> */
.L_x_316:
[----:B------:R-:W-:Y:S01]  /*5c30*/  IMAD.MOV.U32 R13, RZ, RZ, 0x8 ;  /* 0x00000008ff0d7424 */ /* 0x000fe200078e00ff */
[----:B------:R-:W-:Y:S02]  /*5c40*/  SEL R31, R31, RZ, !P0 ;  /* 0x000000ff1f1f7207 */ /* 0x000fe40004000000 */
[----:B------:R-:W-:-:S03]  /*5c50*/  ISETP.GT.AND P0, PT, R10, R12, PT ;  /* 0x0000000c0a00720c */ /* 0x000fc60003f04270 */
[----:B------:R-:W-:-:S10]  /*5c60*/  IMAD.IADD R27, R37, 0x1, R31 ;  /* 0x00000001251b7824 */ /* 0x000fd400078e021f */
[----:B------:R-:W-:Y:S05]  /*5c70*/  WARPSYNC.COLLECTIVE R30, `(.L_x_317) ;  /* 0x000000001e087348 */ /* 0x000fea0003c00000 */
[----:B------:R0:W1:Y:S02]  /*5c80*/  SHFL.DOWN P6, R31, R27, R13, R12 ;  /* 0x0800000d1b1f7389 */ /* 0x00006400000c000c */
[----:B01----:R-:W-:Y:S05]  /*5c90*/  ENDCOLLECTIVE ;  /* 0x000000000000791b */ /* 0x003fea0003800000 */
.L_x_317:
        /* <DEDUP_REMOVED lines=8> */
.L_x_318:
[----:B------:R-:W-:Y:S02]  /*5d20*/  SEL R31, R31, RZ, !P0 ;  /* 0x000000ff1f1f7207 */ /* 0x000fe40004000000 */
[----:B------:R-:W-:Y:S02]  /*5d30*/  ISETP.NE.AND P0, PT, R26, 0x65, PT ;  /* 0x000000651a00780c */ /* 0x000fe40003f05270 */
[----:B------:R-:W-:-:S11]  /*5d40*/  IADD3 R5, PT, PT, R37, R31, R5 ;  /* 0x0000001f25057210 */ /* 0x000fd60007ffe005 */
[----:B------:R-:W-:Y:S05]  /*5d50*/  WARPSYNC.COLLECTIVE R30, `(.L_x_319) ;  /* 0x000000001e087348 */ /* 0x000fea0003c00000 */
[----:B------:R-:W-:Y:S01]  /*5d60*/  VOTE.ALL P0, P0 ;  /* 0x0000000000ff7806 */ /* 0x000fe20000000000 */
[----:B------:R-:W-:-:S12]  /*5d70*/  ENDCOLLECTIVE ;  /* 0x000000000000791b */ /* 0x000fd80003800000 */
.L_x_319:
[----:B------:R-:W-:Y:S05]  /*5d80*/  BRA `(.L_x_320) ;  /* 0xffffffbc00bc7947 */ /* 0x000fea000383ffff */
.L_x_265:
[----:B------:R-:W-:Y:S01]  /*5d90*/  BSSY B0, `(.L_x_321) ;  /* 0x0000006000007945 */ /* 0x000fe20003800000 */
[----:B------:R-:W-:Y:S01]  /*5da0*/  PLOP3.LUT P0, PT, P0, PT, PT, 0x8, 0x80 ;  /* 0x000000000080781c */ /* 0x000fe2000070e170 */
[----:B------:R-:W-:-:S12]  /*5db0*/  IMAD.MOV.U32 R30, RZ, RZ, -0x1 ;  /* 0xffffffffff1e7424 */ /* 0x000fd800078e00ff */
[----:B--2---:R-:W-:Y:S05]  /*5dc0*/  WARPSYNC.COLLECTIVE R30, `(.L_x_322) ;  /* 0x000000001e087348 */ /* 0x004fea0003c00000 */
[----:B------:R-:W-:Y:S01]  /*5dd0*/  VOTE.ANY P0, P0 ;  /* 0x0000000000ff7806 */ /* 0x000fe20000000100 */
[----:B--2---:R-:W-:-:S12]  /*5de0*/  ENDCOLLECTIVE ;  /* 0x000000000000791b */ /* 0x004fd80003800000 */
.L_x_322:
[----:B------:R-:W-:Y:S05]  /*5df0*/  BSYNC B0 ;  /* 0x0000000000007941 */ /* 0x000fea0003800000 */
.L_x_321:
[----:B------:R-:W-:Y:S05]  /*5e00*/  BRA `(.L_x_323) ;  /* 0xffffffe000cc7947 */ /* 0x000fea000383ffff */
.L_x_269:
[----:B------:R-:W-:Y:S01]  /*5e10*/  BSSY B0, `(.L_x_324) ;  /* 0x0000006000007945 */ /* 0x000fe20003800000 */
[----:B------:R-:W-:Y:S01]  /*5e20*/  PLOP3.LUT P0, PT, P0, PT, PT, 0x8, 0x80 ;  /* 0x000000000080781c */ /* 0x000fe2000070e170 */
[----:B------:R-:W-:-:S12]  /*5e30*/  IMAD.MOV.U32 R30, RZ, RZ, -0x1 ;  /* 0xffffffffff1e7424 */ /* 0x000fd800078e00ff */
[----:B--2---:R-:W-:Y:S05]  /*5e40*/  WARPSYNC.COLLECTIVE R30, `(.L_x_325) ;  /* 0x000000001e087348 */ /* 0x004fea0003c00000 */
[----:B------:R-:W-:Y:S01]  /*5e50*/  VOTE.ANY P0, P0 ;  /* 0x0000000000ff7806 */ /* 0x000fe20000000100 */
[----:B--2---:R-:W-:-:S12]  /*5e60*/  ENDCOLLECTIVE ;  /* 0x000000000000791b */ /* 0x004fd80003800000 */
.L_x_325:
[----:B------:R-:W-:Y:S05]  /*5e70*/  BSYNC B0 ;  /* 0x0000000000007941 */ /* 0x000fea0003800000 */
.L_x_324:
[----:B------:R-:W-:Y:S05]  /*5e80*/  BRA `(.L_x_326) ;  /* 0xffffffe000dc7947 */ /* 0x000fea000383ffff */
.L_x_271:
[----:B------:R-:W0:Y:S01]  /*5e90*/  S2R R5, SR_GEMASK ;  /* 0x0000000000057919 */ /* 0x000e220000003c00 */
[----:B------:R-:W-:Y:S01]  /*5ea0*/  BSSY B0, `(.L_x_327) ;  /* 0x0000007000007945 */ /* 0x000fe20003800000 */
[----:B------:R-:W-:Y:S01]  /*5eb0*/  ISETP.NE.AND P0, PT, R18, 0x65, PT ;  /* 0x000000651200780c */ /* 0x000fe20003f05270 */
[----:B------:R-:W-:Y:S01]  /*5ec0*/  IMAD.MOV.U32 R30, RZ, RZ, -0x1 ;  /* 0xffffffffff1e7424 */ /* 0x000fe200078e00ff */
[----:B------:R-:W-:-:S13]  /*5ed0*/  PLOP3.LUT P6, PT, P6, PT, PT, 0x8, 0x80 ;  /* 0x000000000080781c */ /* 0x000fda00037ce170 */
[----:B0-2---:R-:W-:Y:S05]  /*5ee0*/  WARPSYNC.COLLECTIVE R30, `(.L_x_328) ;  /* 0x000000001e087348 */ /* 0x005fea0003c00000 */
[----:B------:R-:W-:Y:S01]  /*5ef0*/  VOTE.ANY R30, PT, P6 ;  /* 0x00000000001e7806 */ /* 0x000fe200030e0100 */
[----:B0-2---:R-:W-:Y:S06]  /*5f00*/  ENDCOLLECTIVE ;  /* 0x000000000000791b */ /* 0x005fec0003800000 */
.L_x_328:
[----:B------:R-:W-:Y:S05]  /*5f10*/  BSYNC B0 ;  /* 0x0000000000007941 */ /* 0x000fea0003800000 */
.L_x_327:
[----:B------:R-:W-:Y:S01]  /*5f20*/  LOP3.LUT R30, R30, 0x80000000, R5, 0xec, !PT ;  /* 0x800000001e1e7812 */ /* 0x000fe200078eec05 */
[----:B------:R-:W-:Y:S02]  /*5f30*/  IMAD.MOV.U32 R27, RZ, RZ, R19 ;  /* 0x000000ffff1b7224 */ /* 0x000fe400078e0013 */
[----:B------:R-:W-:Y:S02]  /*5f40*/  IMAD.MOV.U32 R13, RZ, RZ, 0x1 ;  /* 0x00000001ff0d7424 */ /* 0x000fe400078e00ff */
[C---:B------:R-:W-:Y:S02]  /*5f50*/  VIADD R5, R30.reuse, 0xffffffff ;  /* 0xffffffff1e057836 */ /* 0x040fe40000000000 */
[C---:B------:R-:W-:Y:S02]  /*5f60*/  VIADD R22, R35.reuse, 0x2 ;  /* 0x0000000223167836 */ /* 0x040fe40000000000 */
[----:B------:R-:W-:Y:S01]  /*5f70*/  VIADD R24, R35, 0x10 ;  /* 0x0000001023187836 */ /* 0x000fe20000000000 */
[----:B------:R-:W-:Y:S01]  /*5f80*/  LOP3.LUT R5, R30, R5, RZ, 0xc, !PT ;  /* 0x000000051e057212 */ /* 0x000fe200078e0cff */
[----:B------:R-:W-:-:S03]  /*5f90*/  IMAD.MOV.U32 R30, RZ, RZ, -0x1 ;  /* 0xffffffffff1e7424 */ /* 0x000fc600078e00ff */
[----:B------:R0:W1:Y:S02]  /*5fa0*/  POPC R28, R5 ;  /* 0x00000005001c7309 */ /* 0x0000640000000000 */
[----:B0-----:R-:W-:Y:S02]  /*5fb0*/  VIADD R5, R35, 0x8 ;  /* 0x0000000823057836 */ /* 0x001fe40000000000 */
[----:B-1----:R-:W-:-:S07]  /*5fc0*/  IMAD.MOV.U32 R12, RZ, RZ, R28 ;  /* 0x000000ffff0c7224 */ /* 0x002fce00078e001c */
[----:B------:R-:W-:Y:S05]  /*5fd0*/  WARPSYNC.COLLECTIVE R30, `(.L_x_329) ;  /* 0x000000001e087348 */ /* 0x000fea0003c00000 */
[----:B------:R0:W1:Y:S02]  /*5fe0*/  SHFL.DOWN P6, R31, R27, R13, R12 ;  /* 0x0800000d1b1f7389 */ /* 0x00006400000c000c */
[----:B01----:R-:W-:Y:S05]  /*5ff0*/  ENDCOLLECTIVE ;  /* 0x000000000000791b */ /* 0x003fea0003800000 */
.L_x_329:
[----:B------:R-:W-:Y:S01]  /*6000*/  IMAD.MOV.U32 R13, RZ, RZ, 0x2 ;  /* 0x00000002ff0d7424 */ /* 0x000fe200078e00ff */
[----:B------:R-:W-:-:S04]  /*6010*/  ISETP.GE.AND P6, PT, R35, R28, PT ;  /* 0x0000001c2300720c */ /* 0x000fc80003fc6270 */
[----:B------:R-:W-:-:S05]  /*6020*/  SEL R16, R31, RZ, !P6 ;  /* 0x000000ff1f107207 */ /* 0x000fca0007000000 */
[----:B------:R-:W-:-:S04]  /*6030*/  IMAD.IADD R23, R16, 0x1, R19 ;  /* 0x0000000110177824 */ /* 0x000fc800078e0213 */
[----:B------:R-:W-:-:S07]  /*6040*/  IMAD.MOV.U32 R27, RZ, RZ, R23 ;  /* 0x000000ffff1b7224 */ /* 0x000fce00078e0017 */
[----:B------:R-:W-:Y:S05]  /*6050*/  WARPSYNC.COLLECTIVE R30, `(.L_x_330) ;  /* 0x000000001e087348 */ /* 0x000fea0003c00000 */
[----:B------:R0:W1:Y:S02]  /*6060*/  SHFL.DOWN P6, R31, R27, R13, R12 ;  /* 0x0800000d1b1f7389 */ /* 0x00006400000c000c */
[----:B01----:R-:W-:Y:S05]  /*6070*/  ENDCOLLECTIVE ;  /* 0x000000000000791b */ /* 0x003fea0003800000 */
.L_x_330:
[----:B------:R-:W-:Y:S01]  /*6080*/  IMAD.MOV.U32 R13, RZ, RZ, 0x4 ;  /* 0x00000004ff0d7424 */ /* 0x000fe200078e00ff */
[----:B------:R-:W-:-:S04]  /*6090*/  ISETP.GT.AND P6, PT, R22, R28, PT ;  /* 0x0000001c1600720c */ /* 0x000fc80003fc4270 */
[----:B------:R-:W-:-:S05]  /*60a0*/  SEL R16, R31, RZ, !P6 ;  /* 0x000000ff1f107207 */ /* 0x000fca0007000000 */
[----:B------:R-:W-:Y:S02]  /*60b0*/  IMAD.IADD R25, R23, 0x1, R16 ;  /* 0x0000000117197824 */ /* 0x000fe400078e0210 */
[----:B------:R-:W-:Y:S02]  /*60c0*/  VIADD R16, R35, 0x4 ;  /* 0x0000000423107836 */ /* 0x000fe40000000000 */
[----:B------:R-:W-:-:S07]  /*60d0*/  IMAD.MOV.U32 R27, RZ, RZ, R25 ;  /* 0x000000ffff1b7224 */ /* 0x000fce00078e0019 */
[----:B------:R-:W-:Y:S05]  /*60e0*/  WARPSYNC.COLLECTIVE R30, `(.L_x_331) ;  /* 0x000000001e087348 */ /* 0x000fea0003c00000 */
[----:B------:R0:W1:Y:S02]  /*60f0*/  SHFL.DOWN P6, R31, R27, R13, R12 ;  /* 0x0800000d1b1f7389 */ /* 0x00006400000c000c */
[----:B01----:R-:W-:Y:S05]  /*6100*/  ENDCOLLECTIVE ;  /* 0x000000000000791b */ /* 0x003fea0003800000 */
.L_x_331:
[----:B------:R-:W-:Y:S01]  /*6110*/  IMAD.MOV.U32 R13, RZ, RZ, 0x8 ;  /* 0x00000008ff0d7424 */ /* 0x000fe200078e00ff */
[----:B------:R-:W-:-:S04]  /*6120*/  ISETP.GT.AND P6, PT, R16, R28, PT ;  /* 0x0000001c1000720c */ /* 0x000fc80003fc4270 */
[----:B------:R-:W-:-:S05]  /*6130*/  SEL R26, R31, RZ, !P6 ;  /* 0x000000ff1f1a7207 */ /* 0x000fca0007000000 */
[----:B------:R-:W-:-:S04]  /*6140*/  IMAD.IADD R26, R25, 0x1, R26 ;  /* 0x00000001191a7824 */ /* 0x000fc800078e021a */
[----:B------:R-:W-:-:S07]  /*6150*/  IMAD.MOV.U32 R27, RZ, RZ, R26 ;  /* 0x000000ffff1b7224 */ /* 0x000fce00078e001a */
[----:B------:R-:W-:Y:S05]  /*6160*/  WARPSYNC.COLLECTIVE R30, `(.L_x_332) ;  /* 0x000000001e087348 */ /* 0x000fea0003c00000 */
[----:B------:R0:W1:Y:S02]  /*6170*/  SHFL.DOWN P6, R31, R27, R13, R12 ;  /* 0x0800000d1b1f7389 */ /* 0x00006400000c000c */
[----:B01----:R-:W-:Y:S05]  /*6180*/  ENDCOLLECTIVE ;  /* 0x000000000000791b */ /* 0x003fea0003800000 */
.L_x_332:
        /* <DEDUP_REMOVED lines=8> */
.L_x_333:
[----:B------:R-:W-:Y:S05]  /*6210*/  WARPSYNC.COLLECTIVE R30, `(.L_x_334) ;  /* 0x000000001e087348 */ /* 0x000fea0003c00000 */
[----:B------:R-:W-:Y:S01]  /*6220*/  VOTE.ALL P0, P0 ;  /* 0x0000000000ff7806 */ /* 0x000fe20000000000 */
[----:B------:R-:W-:-:S12]  /*6230*/  ENDCOLLECTIVE ;  /* 0x000000000000791b */ /* 0x000fd80003800000 */
.L_x_334:
[----:B------:R-:W0:Y:S01]  /*6240*/  S2R R27, SR_CTAID.X ;  /* 0x00000000001b7919 */ /* 0x000e220000002500 */
[----:B------:R-:W1:Y:S01]  /*6250*/  LDC.64 R12, c[0x0][0x3a8] ;  /* 0x0000ea00ff0c7b82 */ /* 0x000e620000000a00 */
[----:B------:R-:W-:Y:S02]  /*6260*/  ISETP.GT.AND P6, PT, R24, R28, PT ;  /* 0x0000001c1800720c */ /* 0x000fe40003fc4270 */
[----:B------:R-:W-:Y:S02]  /*6270*/  LOP3.LUT R28, RZ, R3, RZ, 0x33, !PT ;  /* 0x00000003ff1c7212 */ /* 0x000fe400078e33ff */
[----:B------:R-:W-:-:S05]  /*6280*/  SEL R18, R31, RZ, !P6 ;  /* 0x000000ff1f127207 */ /* 0x000fca0007000000 */
[----:B------:R-:W-:Y:S01]  /*6290*/  IMAD.IADD R25, R19, 0x1, R18 ;  /* 0x0000000113197824 */ /* 0x000fe200078e0212 */
[----:B-1----:R-:W-:-:S05]  /*62a0*/  IADD3 R23, P6, PT, R12, 0x100, RZ ;  /* 0x000001000c177810 */ /* 0x002fca0007fde0ff */
[----:B------:R-:W-:Y:S02]  /*62b0*/  IMAD.X R26, RZ, RZ, R13, P6 ;  /* 0x000000ffff1a7224 */ /* 0x000fe400030e060d */
[----:B0-----:R-:W-:Y:S01]  /*62c0*/  IMAD.IADD R28, R27, 0x1, R28 ;  /* 0x000000011b1c7824 */ /* 0x001fe200078e021c */
[----:B------:R-:W-:Y:S06]  /*62d0*/  BRA `(.L_x_335) ;  /* 0xffffffe000707947 */ /* 0x000fec000383ffff */
.L_x_273:
[----:B------:R-:W-:Y:S01]  /*62e0*/  BSSY B0, `(.L_x_336) ;  /* 0x0000006000007945 */ /* 0x000fe20003800000 */
[----:B------:R-:W-:Y:S01]  /*62f0*/  PLOP3.LUT P0, PT, P0, PT, PT, 0x8, 0x80 ;  /* 0x000000000080781c */ /* 0x000fe2000070e170 */
[----:B------:R-:W-:-:S12]  /*6300*/  IMAD.MOV.U32 R30, RZ, RZ, -0x1 ;  /* 0xffffffffff1e7424 */ /* 0x000fd800078e00ff */
[----:B------:R-:W-:Y:S05]  /*6310*/  WARPSYNC.COLLECTIVE R30, `(.L_x_337) ;  /* 0x000000001e087348 */ /* 0x000fea0003c00000 */
[----:B------:R-:W-:Y:S01]  /*6320*/  VOTE.ANY P0, P0 ;  /* 0x0000000000ff7806 */ /* 0x000fe20000000100 */
[----:B------:R-:W-:-:S12]  /*6330*/  ENDCOLLECTIVE ;  /* 0x000000000000791b */ /* 0x000fd80003800000 */
.L_x_337:
[----:B------:R-:W-:Y:S05]  /*6340*/  BSYNC B0 ;  /* 0x0000000000007941 */ /* 0x000fea0003800000 */
.L_x_336:
[----:B------:R-:W-:Y:S05]  /*6350*/  BRA `(.L_x_338) ;  /* 0xffffffe000787947 */ /* 0x000fea000383ffff */
.L_x_277:
[----:B------:R-:W-:Y:S01]  /*6360*/  BSSY B0, `(.L_x_339) ;  /* 0x0000006000007945 */ /* 0x000fe20003800000 */
[----:B------:R-:W-:Y:S01]  /*6370*/  PLOP3.LUT P0, PT, P0, PT, PT, 0x8, 0x80 ;  /* 0x000000000080781c */ /* 0x000fe2000070e170 */
[----:B------:R-:W-:-:S12]  /*6380*/  IMAD.MOV.U32 R30, RZ, RZ, -0x1 ;  /* 0xffffffffff1e7424 */ /* 0x000fd800078e00ff */
[----:B------:R-:W-:Y:S05]  /*6390*/  WARPSYNC.COLLECTIVE R30, `(.L_x_340) ;  /* 0x000000001e087348 */ /* 0x000fea0003c00000 */
[----:B------:R-:W-:Y:S01]  /*63a0*/  VOTE.ANY P0, P0 ;  /* 0x0000000000ff7806 */ /* 0x000fe20000000100 */
[----:B------:R-:W-:-:S12]  /*63b0*/  ENDCOLLECTIVE ;  /* 0x000000000000791b */ /* 0x000fd80003800000 */
.L_x_340:
[----:B------:R-:W-:Y:S05]  /*63c0*/  BSYNC B0 ;  /* 0x0000000000007941 */ /* 0x000fea0003800000 */
.L_x_339:
[----:B------:R-:W-:Y:S05]  /*63d0*/  BRA `(.L_x_341) ;  /* 0xffffffe0008c7947 */ /* 0x000fea000383ffff */
.L_x_279:
[----:B------:R-:W-:Y:S01]  /*63e0*/  BSSY B0, `(.L_x_342) ;  /* 0x0000006000007945 */ /* 0x000fe20003800000 */
[----:B------:R-:W-:Y:S01]  /*63f0*/  PLOP3.LUT P6, PT, P6, PT, PT, 0x8, 0x80 ;  /* 0x000000000080781c */ /* 0x000fe200037ce170 */
[----:B------:R-:W-:-:S12]  /*6400*/  IMAD.MOV.U32 R30, RZ, RZ, -0x1 ;  /* 0xffffffffff1e7424 */ /* 0x000fd800078e00ff */
[----:B------:R-:W-:Y:S05]  /*6410*/  WARPSYNC.COLLECTIVE R30, `(.L_x_343) ;  /* 0x000000001e087348 */ /* 0x000fea0003c00000 */
[----:B------:R-:W-:Y:S01]  /*6420*/  VOTE.ANY R30, PT, P6 ;  /* 0x00000000001e7806 */ /* 0x000fe200030e0100 */
[----:B------:R-:W-:Y:S06]  /*6430*/  ENDCOLLECTIVE ;  /* 0x000000000000791b */ /* 0x000fec0003800000 */
.L_x_343:
[----:B------:R-:W-:Y:S05]  /*6440*/  BSYNC B0 ;  /* 0x0000000000007941 */ /* 0x000fea0003800000 */
.L_x_342:
[----:B------:R-:W0:Y:S01]  /*6450*/  S2R R12, SR_GEMASK ;  /* 0x00000000000c7919 */ /* 0x000e220000003c00 */
[----:B------:R-:W-:Y:S02]  /*6460*/  IMAD.MOV.U32 R27, RZ, RZ, R19 ;  /* 0x000000ffff1b7224 */ /* 0x000fe400078e0013 */
[----:B------:R-:W-:Y:S01]  /*6470*/  VIADD R28, R28, 0xffffffe0 ;  /* 0xffffffe01c1c7836 */ /* 0x000fe20000000000 */
[----:B0-----:R-:W-:-:S05]  /*6480*/  LOP3.LUT R30, R30, 0x80000000, R12, 0xec, !PT ;  /* 0x800000001e1e7812 */ /* 0x001fca00078eec0c */
        /* <DEDUP_REMOVED lines=9> */
.L_x_344:
        /* <DEDUP_REMOVED lines=8> */
.L_x_345:
        /* <DEDUP_REMOVED lines=8> */
.L_x_346:
        /* <DEDUP_REMOVED lines=8> */
.L_x_347:
        /* <DEDUP_REMOVED lines=8> */
.L_x_348:
[----:B------:R-:W-:Y:S02]  /*6720*/  SEL R31, R31, RZ, !P0 ;  /* 0x000000ff1f1f7207 */ /* 0x000fe40004000000 */
[----:B------:R-:W-:Y:S02]  /*6730*/  ISETP.NE.AND P0, PT, R18, 0x65, PT ;  /* 0x000000651200780c */ /* 0x000fe40003f05270 */
[----:B------:R-:W-:-:S11]  /*6740*/  IADD3 R25, PT, PT, R19, R31, R25 ;  /* 0x0000001f13197210 */ /* 0x000fd60007ffe019 */
[----:B------:R-:W-:Y:S05]  /*6750*/  WARPSYNC.COLLECTIVE R30, `(.L_x_349) ;  /* 0x000000001e087348 */ /* 0x000fea0003c00000 */
[----:B------:R-:W-:Y:S01]  /*6760*/  VOTE.ALL P0, P0 ;  /* 0x0000000000ff7806 */ /* 0x000fe20000000000 */
[----:B------:R-:W-:-:S12]  /*6770*/  ENDCOLLECTIVE ;  /* 0x000000000000791b */ /* 0x000fd80003800000 */
.L_x_349:
[----:B------:R-:W-:Y:S05]  /*6780*/  BRA `(.L_x_350) ;  /* 0xffffffe000247947 */ /* 0x000fea000383ffff */
.L_x_351:
        /* <DEDUP_REMOVED lines=15> */
.L_x_367:


//--------------------- .text._ZN6thrust24THRUST_300001_SM_1000_NS8cuda_cub4core6detail13_kernel_agentINS1_8__unique9InitAgentIN3cub18CUB_300001_SM_100013ScanTileStateIiLb1EEEPiiEEJSA_mSB_EEEvDpT0_ --------------------------
	.section	.text._ZN6thrust24THRUST_300001_SM_1000_NS8cuda_cub4core6detail13_kernel_agentINS1_8__unique9InitAgentIN3cub18CUB_300001_SM_100013ScanTileStateIiLb1EEEPiiEEJSA_mSB_EEEvDpT0_,"ax",@progbits
	.align	128
        .global         _ZN6thrust24THRUST_300001_SM_1000_NS8cuda_cub4core6detail13_kernel_agentINS1_8__unique9InitAgentIN3cub18CUB_300001_SM_100013ScanTileStateIiLb1EEEPiiEEJSA_mSB_EEEvDpT0_
        .type           _ZN6thrust24THRUST_300001_SM_1000_NS8cuda_cub4core6detail13_kernel_agentINS1_8__unique9InitAgentIN3cub18CUB_300001_SM_100013ScanTileStateIiLb1EEEPiiEEJSA_mSB_EEEvDpT0_,@function
        .size           _ZN6thrust24THRUST_300001_SM_1000_NS8cuda_cub4core6detail13_kernel_agentINS1_8__unique9InitAgentIN3cub18CUB_300001_SM_100013ScanTileStateIiLb1EEEPiiEEJSA_mSB_EEEvDpT0_,(.L_x_368 - _ZN6thrust24THRUST_300001_SM_1000_NS8cuda_cub4core6detail13_kernel_agentINS1_8__unique9InitAgentIN3cub18CUB_300001_SM_100013ScanTileStateIiLb1EEEPiiEEJSA_mSB_EEEvDpT0_)
        .other          _ZN6thrust24THRUST_300001_SM_1000_NS8cuda_cub4core6detail13_kernel_agentINS1_8__unique9InitAgentIN3cub18CUB_300001_SM_100013ScanTileStateIiLb1EEEPiiEEJSA_mSB_EEEvDpT0_,@"STO_CUDA_ENTRY STV_DEFAULT"
_ZN6thrust24THRUST_300001_SM_1000_NS8cuda_cub4core6detail13_kernel_agentINS1_8__unique9InitAgentIN3cub18CUB_300001_SM_100013ScanTileStateIiLb1EEEPiiEEJSA_mSB_EEEvDpT0_:
.text._ZN6thrust24THRUST_300001_SM_1000_NS8cuda_cub4core6detail13_kernel_agentINS1_8__unique9InitAgentIN3cub18CUB_300001_SM_100013ScanTileStateIiLb1EEEPiiEEJSA_mSB_EEEvDpT0_:
[----:B------:R-:W-:Y:S01]  /*0000*/  LDC R1, c[0x0][0x37c] ;  /* 0x0000df00ff017b82 */ /* 0x000fe20000000800 */
[----:B------:R-:W0:Y:S07]  /*0010*/  S2R R0, SR_TID.X ;  /* 0x0000000000007919 */ /* 0x000e2e0000002100 */
[----:B------:R-:W1:Y:S01]  /*0020*/  S2UR UR6, SR_CTAID.X ;  /* 0x00000000000679c3 */ /* 0x000e620000002500 */
[----:B------:R-:W2:Y:S07]  /*0030*/  LDCU UR4, c[0x0][0x388] ;  /* 0x00007100ff0477ac */ /* 0x000eae0008000800 */
[----:B------:R-:W1:Y:S01]  /*0040*/  LDC R7, c[0x0][0x360] ;  /* 0x0000d800ff077b82 */ /* 0x000e620000000800 */
[C---:B0-----:R-:W-:Y:S01]  /*0050*/  ISETP.GT.U32.AND P0, PT, R0.reuse, 0x1f, PT ;  /* 0x0000001f0000780c */ /* 0x041fe20003f04070 */
[----:B-1----:R-:W-:Y:S01]  /*0060*/  IMAD R7, R7, UR6, R0 ;  /* 0x0000000607077c24 */ /* 0x002fe2000f8e0200 */
[----:B------:R-:W-:-:S02]  /*0070*/  LOP3.LUT P2, RZ, R0, UR6, RZ, 0xfc, !PT ;  /* 0x0000000600ff7c12 */ /* 0x000fc4000f84fcff */
[----:B------:R-:W-:Y:S02]  /*0080*/  ISETP.NE.OR P0, PT, RZ, UR6, P0 ;  /* 0x00000006ff007c0c */ /* 0x000fe40008705670 */
[----:B--2---:R-:W-:Y:S01]  /*0090*/  ISETP.GE.AND P1, PT, R7, UR4, PT ;  /* 0x0000000407007c0c */ /* 0x004fe2000bf26270 */
[----:B------:R-:W0:Y:S10]  /*00a0*/  LDCU.64 UR4, c[0x0][0x358] ;  /* 0x00006b00ff0477ac */ /* 0x000e340008000a00 */
[----:B------:R-:W1:Y:S02]  /*00b0*/  @!P0 LDC.64 R4, c[0x0][0x380] ;  /* 0x0000e000ff048b82 */ /* 0x000e640000000a00 */
[----:B------:R-:W-:-:S06]  /*00c0*/  @!P1 MOV R6, 0x63 ;  /* 0x0000006300069802 */ /* 0x000fcc0000000f00 */
[----:B------:R-:W2:Y:S01]  /*00d0*/  @!P1 LDC.64 R2, c[0x0][0x380] ;  /* 0x0000e000ff029b82 */ /* 0x000ea20000000a00 */
[----:B-1----:R-:W-:-:S04]  /*00e0*/  @!P0 IMAD.WIDE.U32 R4, R0, 0x8, R4 ;  /* 0x0000000800048825 */ /* 0x002fc800078e0004 */
[----:B--2---:R-:W-:-:S04]  /*00f0*/  @!P1 IMAD.WIDE R2, R7, 0x8, R2 ;  /* 0x0000000807029825 */ /* 0x004fc800078e0202 */
[----:B------:R-:W-:-:S05]  /*0100*/  IMAD.MOV.U32 R7, RZ, RZ, RZ ;  /* 0x000000ffff077224 */ /* 0x000fca00078e00ff */
[----:B0-----:R0:W-:Y:S04]  /*0110*/  @!P1 STG.E.64 desc[UR4][R2.64+0x100], R6 ;  /* 0x0001000602009986 */ /* 0x0011e8000c101b04 */
[----:B------:R0:W-:Y:S01]  /*0120*/  @!P0 STG.E.64 desc[UR4][R4.64], RZ ;  /* 0x000000ff04008986 */ /* 0x0001e2000c101b04 */
[----:B------:R-:W-:Y:S05]  /*0130*/  @P2 EXIT ;  /* 0x000000000000294d */ /* 0x000fea0003800000 */
[----:B0-----:R-:W0:Y:S02]  /*0140*/  LDC.64 R2, c[0x0][0x390] ;  /* 0x0000e400ff027b82 */ /* 0x001e240000000a00 */
[----:B0-----:R-:W-:Y:S01]  /*0150*/  STG.E desc[UR4][R2.64], RZ ;  /* 0x000000ff02007986 */ /* 0x001fe2000c101904 */
[----:B------:R-:W-:Y:S05]  /*0160*/  EXIT ;  /* 0x000000000000794d */ /* 0x000fea0003800000 */
.L_x_352:
        /* <DEDUP_REMOVED lines=9> */
.L_x_368:


//--------------------- .text._Z18build_edges_kernelPKmmiPmS1_ --------------------------
	.section	.text._Z18build_edges_kernelPKmmiPmS1_,"ax",@progbits
	.align	128
        .global         _Z18build_edges_kernelPKmmiPmS1_
        .type           _Z18build_edges_kernelPKmmiPmS1_,@function
        .size           _Z18build_edges_kernelPKmmiPmS1_,(.L_x_369 - _Z18build_edges_kernelPKmmiPmS1_)
        .other          _Z18build_edges_kernelPKmmiPmS1_,@"STO_CUDA_ENTRY STV_DEFAULT"
_Z18build_edges_kernelPKmmiPmS1_:
.text._Z18build_edges_kernelPKmmiPmS1_:
[----:B------:R-:W-:Y:S01]  /*0000*/  LDC R1, c[0x0][0x37c] ;  /* 0x0000df00ff017b82 */ /* 0x000fe20000000800 */
[----:B------:R-:W0:Y:S07]  /*0010*/  S2R R3, SR_TID.X ;  /* 0x0000000000037919 */ /* 0x000e2e0000002100 */
[----:B------:R-:W0:Y:S01]  /*0020*/  S2UR UR4, SR_CTAID.X ;  /* 0x00000000000479c3 */ /* 0x000e220000002500 */
[----:B------:R-:W1:Y:S07]  /*0030*/  LDCU.64 UR6, c[0x0][0x388] ;  /* 0x00007100ff0677ac */ /* 0x000e6e0008000a00 */
[----:B------:R-:W0:Y:S02]  /*0040*/  LDC R0, c[0x0][0x360] ;  /* 0x0000d800ff007b82 */ /* 0x000e240000000800 */
[----:B0-----:R-:W-:-:S05]  /*0050*/  IMAD R0, R0, UR4, R3 ;  /* 0x0000000400007c24 */ /* 0x001fca000f8e0203 */
[----:B-1----:R-:W-:-:S04]  /*0060*/  ISETP.GE.U32.AND P0, PT, R0, UR6, PT ;  /* 0x0000000600007c0c */ /* 0x002fc8000bf06070 */
[----:B------:R-:W-:-:S13]  /*0070*/  ISETP.GE.U32.AND.EX P0, PT, RZ, UR7, PT, P0 ;  /* 0x00000007ff007c0c */ /* 0x000fda000bf06100 */
[----:B------:R-:W-:Y:S05]  /*0080*/  @P0 EXIT ;  /* 0x000000000000094d */ /* 0x000fea0003800000 */
[----:B------:R-:W0:Y:S01]  /*0090*/  LDCU.64 UR4, c[0x0][0x380] ;  /* 0x00007000ff0477ac */ /* 0x000e220008000a00 */
[----:B------:R-:W-:Y:S01]  /*00a0*/  IMAD.SHL.U32 R8, R0, 0x8, RZ ;  /* 0x0000000800087824 */ /* 0x000fe200078e00ff */
[----:B------:R-:W-:Y:S01]  /*00b0*/  SHF.R.U32.HI R0, RZ, 0x1d, R0 ;  /* 0x0000001dff007819 */ /* 0x000fe20000011600 */
[----:B------:R-:W1:Y:S01]  /*00c0*/  LDCU.64 UR6, c[0x0][0x358] ;  /* 0x00006b00ff0677ac */ /* 0x000e620008000a00 */
[----:B------:R-:W2:Y:S01]  /*00d0*/  LDCU.64 UR8, c[0x0][0x398] ;  /* 0x00007300ff0877ac */ /* 0x000ea20008000a00 */
[----:B------:R-:W3:Y:S01]  /*00e0*/  LDCU.64 UR10, c[0x0][0x3a0] ;  /* 0x00007400ff0a77ac */ /* 0x000ee20008000a00 */
[----:B0-----:R-:W-:Y:S01]  /*00f0*/  IADD3 R2, P0, PT, R8, UR4, RZ ;  /* 0x0000000408027c10 */ /* 0x001fe2000ff1e0ff */
[----:B------:R-:W0:Y:S03]  /*0100*/  LDCU UR4, c[0x0][0x390] ;  /* 0x00007200ff0477ac */ /* 0x000e260008000800 */
[----:B------:R-:W-:-:S06]  /*0110*/  IADD3.X R3, PT, PT, R0, UR5, RZ, P0, !PT ;  /* 0x0000000500037c10 */ /* 0x000fcc00087fe4ff */
[----:B-1----:R-:W4:Y:S01]  /*0120*/  LDG.E.64 R2, desc[UR6][R2.64] ;  /* 0x0000000602027981 */ /* 0x002f22000c1e1b00 */
[----:B------:R-:W-:Y:S01]  /*0130*/  UMOV UR5, 0xffffffff ;  /* 0xffffffff00057882 */ /* 0x000fe20000000000 */
[C---:B--2---:R-:W-:Y:S02]  /*0140*/  IADD3 R6, P0, PT, R8.reuse, UR8, RZ ;  /* 0x0000000808067c10 */ /* 0x044fe4000ff1e0ff */
[----:B---3--:R-:W-:Y:S02]  /*0150*/  IADD3 R8, P1, PT, R8, UR10, RZ ;  /* 0x0000000a08087c10 */ /* 0x008fe4000ff3e0ff */
[C---:B------:R-:W-:Y:S02]  /*0160*/  IADD3.X R7, PT, PT, R0.reuse, UR9, RZ, P0, !PT ;  /* 0x0000000900077c10 */ /* 0x040fe400087fe4ff */
[----:B------:R-:W-:Y:S01]  /*0170*/  IADD3.X R9, PT, PT, R0, UR11, RZ, P1, !PT ;  /* 0x0000000b00097c10 */ /* 0x000fe20008ffe4ff */
[----:B0-----:R-:W-:-:S04]  /*0180*/  ULEA UR4, UR4, 0xfffffffe, 0x1 ;  /* 0xfffffffe04047891 */ /* 0x001fc8000f8e08ff */
[----:B------:R-:W-:Y:S02]  /*0190*/  USHF.L.U32 UR8, UR5, UR4, URZ ;  /* 0x0000000405087299 */ /* 0x000fe400080006ff */
[----:B------:R-:W-:Y:S01]  /*01a0*/  USHF.L.U64.HI UR4, UR5, UR4, 0xffffffff ;  /* 0xffffffff05047499 */ /* 0x000fe20008010204 */
[C-C-:B----4-:R-:W-:Y:S02]  /*01b0*/  SHF.R.U64 R4, R2.reuse, 0x2, R3.reuse ;  /* 0x0000000202047819 */ /* 0x150fe40000001203 */
[----:B------:R-:W-:Y:S02]  /*01c0*/  SHF.R.U32.HI R5, RZ, 0x2, R3 ;  /* 0x00000002ff057819 */ /* 0x000fe40000011603 */
[----:B------:R-:W-:Y:S02]  /*01d0*/  LOP3.LUT R2, R2, UR8, RZ, 0x30, !PT ;  /* 0x0000000802027c12 */ /* 0x000fe4000f8e30ff */
[----:B------:R-:W-:Y:S01]  /*01e0*/  LOP3.LUT R3, R3, UR4, RZ, 0x30, !PT ;  /* 0x0000000403037c12 */ /* 0x000fe2000f8e30ff */
[----:B------:R-:W-:Y:S04]  /*01f0*/  STG.E.64 desc[UR6][R6.64], R4 ;  /* 0x0000000406007986 */ /* 0x000fe8000c101b06 */
[----:B------:R-:W-:Y:S01]  /*0200*/  STG.E.64 desc[UR6][R8.64], R2 ;  /* 0x0000000208007986 */ /* 0x000fe2000c101b06 */
[----:B------:R-:W-:Y:S05]  /*0210*/  EXIT ;  /* 0x000000000000794d */ /* 0x000fea0003800000 */
.L_x_353:
        /* <DEDUP_REMOVED lines=14> */
.L_x_369:


//--------------------- .text._Z19encode_kmers_kernelPKcmiPm --------------------------
	.section	.text._Z19encode_kmers_kernelPKcmiPm,"ax",@progbits
	.align	128
        .global         _Z19encode_kmers_kernelPKcmiPm
        .type           _Z19encode_kmers_kernelPKcmiPm,@function
        .size           _Z19encode_kmers_kernelPKcmiPm,(.L_x_370 - _Z19encode_kmers_kernelPKcmiPm)
        .other          _Z19encode_kmers_kernelPKcmiPm,@"STO_CUDA_ENTRY STV_DEFAULT"
_Z19encode_kmers_kernelPKcmiPm:
.text._Z19encode_kmers_kernelPKcmiPm:
[----:B------:R-:W-:Y:S01]  /*0000*/  LDC R1, c[0x0][0x37c] ;  /* 0x0000df00ff017b82 */ /* 0x000fe20000000800 */
[----:B------:R-:W0:Y:S07]  /*0010*/  S2R R2, SR_TID.X ;  /* 0x0000000000027919 */ /* 0x000e2e0000002100 */
[----:B------:R-:W0:Y:S01]  /*0020*/  S2UR UR4, SR_CTAID.X ;  /* 0x00000000000479c3 */ /* 0x000e220000002500 */
[----:B------:R-:W1:Y:S07]  /*0030*/  LDCU.64 UR6, c[0x0][0x388] ;  /* 0x00007100ff0677ac */ /* 0x000e6e0008000a00 */
[----:B------:R-:W0:Y:S08]  /*0040*/  LDC R7, c[0x0][0x360] ;  /* 0x0000d800ff077b82 */ /* 0x000e300000000800 */
[----:B------:R-:W2:Y:S01]  /*0050*/  LDC R0, c[0x0][0x390] ;  /* 0x0000e400ff007b82 */ /* 0x000ea20000000800 */
[----:B0-----:R-:W-:-:S05]  /*0060*/  IMAD R7, R7, UR4, R2 ;  /* 0x0000000407077c24 */ /* 0x001fca000f8e0202 */
[----:B--2---:R-:W-:-:S04]  /*0070*/  IADD3 R2, P1, PT, R7, R0, RZ ;  /* 0x0000000007027210 */ /* 0x004fc80007f3e0ff */
[----:B-1----:R-:W-:Y:S02]  /*0080*/  ISETP.GT.U32.AND P0, PT, R2, UR6, PT ;  /* 0x0000000602007c0c */ /* 0x002fe4000bf04070 */
[----:B------:R-:W-:-:S04]  /*0090*/  LEA.HI.X.SX32 R2, R0, RZ, 0x1, P1 ;  /* 0x000000ff00027211 */ /* 0x000fc800008f0eff */
[----:B------:R-:W-:-:S13]  /*00a0*/  ISETP.GT.U32.AND.EX P0, PT, R2, UR7, PT, P0 ;  /* 0x0000000702007c0c */ /* 0x000fda000bf04100 */
[----:B------:R-:W-:Y:S05]  /*00b0*/  @P0 EXIT ;  /* 0x000000000000094d */ /* 0x000fea0003800000 */
[----:B------:R-:W-:Y:S01]  /*00c0*/  ISETP.GE.AND P0, PT, R0, 0x1, PT ;  /* 0x000000010000780c */ /* 0x000fe20003f06270 */
[----:B------:R-:W0:Y:S01]  /*00d0*/  LDCU.64 UR4, c[0x0][0x358] ;  /* 0x00006b00ff0477ac */ /* 0x000e220008000a00 */
[----:B------:R-:W-:Y:S02]  /*00e0*/  IMAD.MOV.U32 R14, RZ, RZ, RZ ;  /* 0x000000ffff0e7224 */ /* 0x000fe400078e00ff */
[----:B------:R-:W-:-:S09]  /*00f0*/  IMAD.MOV.U32 R25, RZ, RZ, RZ ;  /* 0x000000ffff197224 */ /* 0x000fd200078e00ff */
[----:B------:R-:W-:Y:S05]  /*0100*/  @!P0 BRA `(.L_x_354) ;  /* 0x0000000800d08947 */ /* 0x000fea0003800000 */
[C---:B------:R-:W-:Y:S01]  /*0110*/  ISETP.GE.U32.AND P1, PT, R0.reuse, 0x10, PT ;  /* 0x000000100000780c */ /* 0x040fe20003f26070 */
[----:B------:R-:W-:Y:S01]  /*0120*/  IMAD.MOV.U32 R14, RZ, RZ, RZ ;  /* 0x000000ffff0e7224 */ /* 0x000fe200078e00ff */
[----:B------:R-:W-:Y:S01]  /*0130*/  LOP3.LUT R22, R0, 0xf, RZ, 0xc0, !PT ;  /* 0x0000000f00167812 */ /* 0x000fe200078ec0ff */
[----:B------:R-:W-:Y:S02]  /*0140*/  IMAD.MOV.U32 R25, RZ, RZ, RZ ;  /* 0x000000ffff197224 */ /* 0x000fe400078e00ff */
[----:B------:R-:W-:Y:S01]  /*0150*/  IMAD.MOV.U32 R6, RZ, RZ, RZ ;  /* 0x000000ffff067224 */ /* 0x000fe200078e00ff */
[----:B------:R-:W-:-:S07]  /*0160*/  ISETP.NE.AND P0, PT, R22, RZ, PT ;  /* 0x000000ff1600720c */ /* 0x000fce0003f05270 */
[----:B------:R-:W-:Y:S06]  /*0170*/  @!P1 BRA `(.L_x_355) ;  /* 0x0000000400549947 */ /* 0x000fec0003800000 */
[----:B------:R-:W1:Y:S01]  /*0180*/  LDCU.64 UR6, c[0x0][0x380] ;  /* 0x00007000ff0677ac */ /* 0x000e620008000a00 */
[----:B------:R-:W-:Y:S01]  /*0190*/  LOP3.LUT R6, R0, 0x7ffffff0, RZ, 0xc0, !PT ;  /* 0x7ffffff000067812 */ /* 0x000fe200078ec0ff */
[----:B------:R-:W-:Y:S02]  /*01a0*/  IMAD.MOV.U32 R14, RZ, RZ, RZ ;  /* 0x000000ffff0e7224 */ /* 0x000fe400078e00ff */
[----:B------:R-:W-:Y:S02]  /*01b0*/  IMAD.MOV.U32 R25, RZ, RZ, RZ ;  /* 0x000000ffff197224 */ /* 0x000fe400078e00ff */
[----:B------:R-:W-:Y:S01]  /*01c0*/  IMAD.MOV R24, RZ, RZ, -R6 ;  /* 0x000000ffff187224 */ /* 0x000fe200078e0a06 */
[----:B-1----:R-:W-:-:S04]  /*01d0*/  IADD3 R2, P1, PT, R7, UR6, RZ ;  /* 0x0000000607027c10 */ /* 0x002fc8000ff3e0ff */
[----:B------:R-:W-:-:S04]  /*01e0*/  IADD3 R2, P2, PT, R2, 0x7, RZ ;  /* 0x0000000702027810 */ /* 0x000fc80007f5e0ff */
[----:B------:R-:W-:-:S09]  /*01f0*/  IADD3.X R3, PT, PT, RZ, UR7, RZ, P2, P1 ;  /* 0x00000007ff037c10 */ /* 0x000fd200097e24ff */
.L_x_356:
[----:B0-----:R-:W2:Y:S04]  /*0200*/  LDG.E.U8 R27, desc[UR4][R2.64+-0x7] ;  /* 0xfffff904021b7981 */ /* 0x001ea8000c1e1100 */
[----:B------:R-:W3:Y:S04]  /*0210*/  LDG.E.U8 R28, desc[UR4][R2.64+-0x6] ;  /* 0xfffffa04021c7981 */ /* 0x000ee8000c1e1100 */
[----:B------:R-:W4:Y:S04]  /*0220*/  LDG.E.U8 R20, desc[UR4][R2.64+-0x5] ;  /* 0xfffffb0402147981 */ /* 0x000f28000c1e1100 */
[----:B------:R-:W5:Y:S04]  /*0230*/  LDG.E.U8 R19, desc[UR4][R2.64+-0x4] ;  /* 0xfffffc0402137981 */ /* 0x000f68000c1e1100 */
        /* <DEDUP_REMOVED lines=11> */
[----:B------:R0:W5:Y:S01]  /*02f0*/  LDG.E.U8 R12, desc[UR4][R2.64+0x8] ;  /* 0x00000804020c7981 */ /* 0x000162000c1e1100 */
[C---:B------:R-:W-:Y:S01]  /*0300*/  IMAD.SHL.U32 R29, R14.reuse, 0x10, RZ ;  /* 0x000000100e1d7824 */ /* 0x040fe200078e00ff */
[----:B------:R-:W-:Y:S01]  /*0310*/  SHF.L.U64.HI R25, R14, 0x4, R25 ;  /* 0x000000040e197819 */ /* 0x000fe20000010219 */
[----:B------:R-:W-:-:S05]  /*0320*/  VIADD R24, R24, 0x10 ;  /* 0x0000001018187836 */ /* 0x000fca0000000000 */
[----:B------:R-:W-:Y:S02]  /*0330*/  ISETP.NE.AND P1, PT, R24, RZ, PT ;  /* 0x000000ff1800720c */ /* 0x000fe40003f25270 */
[----:B0-----:R-:W-:-:S05]  /*0340*/  IADD3 R2, P2, PT, R2, 0x10, RZ ;  /* 0x0000001002027810 */ /* 0x001fca0007f5e0ff */
[----:B------:R-:W-:Y:S01]  /*0350*/  IMAD.X R3, RZ, RZ, R3, P2 ;  /* 0x000000ffff037224 */ /* 0x000fe200010e0603 */
[----:B--2---:R-:W0:Y:S08]  /*0360*/  LDC.U8 R4, c[0x3][R27] ;  /* 0x00c000001b047b82 */ /* 0x004e300000000000 */
[----:B---3--:R-:W1:Y:S08]  /*0370*/  LDC.U8 R23, c[0x3][R28] ;  /* 0x00c000001c177b82 */ /* 0x008e700000000000 */
[----:B----4-:R-:W2:Y:S08]  /*0380*/  LDC.U8 R20, c[0x3][R20] ;  /* 0x00c0000014147b82 */ /* 0x010eb00000000000 */
[----:B-----5:R-:W3:Y:S08]  /*0390*/  LDC.U8 R19, c[0x3][R19] ;  /* 0x00c0000013137b82 */ /* 0x020ef00000000000 */
[----:B------:R-:W4:Y:S08]  /*03a0*/  LDC.U8 R18, c[0x3][R18] ;  /* 0x00c0000012127b82 */ /* 0x000f300000000000 */
[----:B------:R-:W5:Y:S08]  /*03b0*/  LDC.U8 R11, c[0x3][R11] ;  /* 0x00c000000b0b7b82 */ /* 0x000f700000000000 */
[----:B------:R-:W5:Y:S01]  /*03c0*/  LDC.U8 R10, c[0x3][R10] ;  /* 0x00c000000a0a7b82 */ /* 0x000f620000000000 */
[----:B0-----:R-:W-:-:S05]  /*03d0*/  IMAD.WIDE.U32 R4, R4, 0x4, RZ ;  /* 0x0000000404047825 */ /* 0x001fca00078e00ff */
[----:B------:R-:W-:Y:S02]  /*03e0*/  LOP3.LUT R25, R25, R5, RZ, 0xfc, !PT ;  /* 0x0000000519197212 */ /* 0x000fe400078efcff */
[----:B------:R-:W0:Y:S01]  /*03f0*/  LDC.U8 R9, c[0x3][R9] ;  /* 0x00c0000009097b82 */ /* 0x000e220000000000 */
[----:B-1----:R-:W-:-:S04]  /*0400*/  LOP3.LUT R23, R23, R29, R4, 0xfe, !PT ;  /* 0x0000001d17177212 */ /* 0x002fc800078efe04 */
[C---:B------:R-:W-:Y:S01]  /*0410*/  SHF.L.U64.HI R29, R23.reuse, 0x4, R25 ;  /* 0x00000004171d7819 */ /* 0x040fe20000010219 */
[----:B------:R-:W-:Y:S02]  /*0420*/  IMAD.SHL.U32 R25, R23, 0x10, RZ ;  /* 0x0000001017197824 */ /* 0x000fe400078e00ff */
[----:B------:R-:W1:Y:S01]  /*0430*/  LDC.U8 R8, c[0x3][R8] ;  /* 0x00c0000008087b82 */ /* 0x000e620000000000 */
[----:B--2---:R-:W-:-:S05]  /*0440*/  IMAD.WIDE.U32 R4, R20, 0x4, RZ ;  /* 0x0000000414047825 */ /* 0x004fca00078e00ff */
[----:B------:R-:W-:Y:S02]  /*0450*/  LOP3.LUT R23, R29, R5, RZ, 0xfc, !PT ;  /* 0x000000051d177212 */ /* 0x000fe400078efcff */
[----:B------:R-:W2:Y:S01]  /*0460*/  LDC.U8 R13, c[0x3][R13] ;  /* 0x00c000000d0d7b82 */ /* 0x000ea20000000000 */
[----:B---3--:R-:W-:-:S04]  /*0470*/  LOP3.LUT R20, R19, R25, R4, 0xfe, !PT ;  /* 0x0000001913147212 */ /* 0x008fc800078efe04 */
[----:B------:R-:W-:-:S03]  /*0480*/  SHF.L.U64.HI R19, R20, 0x4, R23 ;  /* 0x0000000414137819 */ /* 0x000fc60000010217 */
[----:B------:R-:W3:Y:S01]  /*0490*/  LDC.U8 R14, c[0x3][R26] ;  /* 0x00c000001a0e7b82 */ /* 0x000ee20000000000 */
[----:B----4-:R-:W-:-:S04]  /*04a0*/  IMAD.WIDE.U32 R4, R18, 0x4, RZ ;  /* 0x0000000412047825 */ /* 0x010fc800078e00ff */
[----:B------:R-:W-:Y:S01]  /*04b0*/  IMAD.SHL.U32 R18, R20, 0x10, RZ ;  /* 0x0000001014127824 */ /* 0x000fe200078e00ff */
[----:B------:R-:W-:Y:S02]  /*04c0*/  LOP3.LUT R5, R19, R5, RZ, 0xfc, !PT ;  /* 0x0000000513057212 */ /* 0x000fe400078efcff */
[----:B------:R-:W4:Y:S02]  /*04d0*/  LDC.U8 R15, c[0x3][R15] ;  /* 0x00c000000f0f7b82 */ /* 0x000f240000000000 */
[----:B-----5:R-:W-:-:S04]  /*04e0*/  LOP3.LUT R4, R11, R18, R4, 0xfe, !PT ;  /* 0x000000120b047212 */ /* 0x020fc800078efe04 */
[C---:B------:R-:W-:Y:S01]  /*04f0*/  SHF.L.U64.HI R5, R4.reuse, 0x4, R5 ;  /* 0x0000000404057819 */ /* 0x040fe20000010205 */
[----:B------:R-:W-:Y:S01]  /*0500*/  IMAD.SHL.U32 R4, R4, 0x10, RZ ;  /* 0x0000001004047824 */ /* 0x000fe200078e00ff */
[----:B------:R-:W5:Y:S01]  /*0510*/  LDC.U8 R21, c[0x3][R21] ;  /* 0x00c0000015157b82 */ /* 0x000f620000000000 */
[----:B------:R-:W-:-:S05]  /*0520*/  IMAD.WIDE.U32 R10, R10, 0x4, RZ ;  /* 0x000000040a0a7825 */ /* 0x000fca00078e00ff */
[----:B------:R-:W-:Y:S02]  /*0530*/  LOP3.LUT R5, R5, R11, RZ, 0xfc, !PT ;  /* 0x0000000b05057212 */ /* 0x000fe400078efcff */
[----:B------:R-:W5:Y:S01]  /*0540*/  LDC.U8 R17, c[0x3][R17] ;  /* 0x00c0000011117b82 */ /* 0x000f620000000000 */
[----:B0-----:R-:W-:-:S04]  /*0550*/  LOP3.LUT R4, R9, R4, R10, 0xfe, !PT ;  /* 0x0000000409047212 */ /* 0x001fc800078efe0a */
[C---:B------:R-:W-:Y:S01]  /*0560*/  SHF.L.U64.HI R5, R4.reuse, 0x4, R5 ;  /* 0x0000000404057819 */ /* 0x040fe20000010205 */
[----:B------:R-:W-:Y:S02]  /*0570*/  IMAD.SHL.U32 R4, R4, 0x10, RZ ;  /* 0x0000001004047824 */ /* 0x000fe400078e00ff */
[----:B------:R-:W0:Y:S01]  /*0580*/  LDC.U8 R16, c[0x3][R16] ;  /* 0x00c0000010107b82 */ /* 0x000e220000000000 */
[----:B-1----:R-:W-:-:S05]  /*0590*/  IMAD.WIDE.U32 R8, R8, 0x4, RZ ;  /* 0x0000000408087825 */ /* 0x002fca00078e00ff */
[----:B------:R-:W-:Y:S02]  /*05a0*/  LOP3.LUT R10, R5, R9, RZ, 0xfc, !PT ;  /* 0x00000009050a7212 */ /* 0x000fe400078efcff */
[----:B------:R-:W1:Y:S01]  /*05b0*/  LDC.U8 R12, c[0x3][R12] ;  /* 0x00c000000c0c7b82 */ /* 0x000e620000000000 */
[----:B--2---:R-:W-:-:S04]  /*05c0*/  LOP3.LUT R9, R13, R4, R8, 0xfe, !PT ;  /* 0x000000040d097212 */ /* 0x004fc800078efe08 */
[C---:B------:R-:W-:Y:S01]  /*05d0*/  SHF.L.U64.HI R11, R9.reuse, 0x4, R10 ;  /* 0x00000004090b7819 */ /* 0x040fe2000001020a */
[----:B------:R-:W-:Y:S02]  /*05e0*/  IMAD.SHL.U32 R9, R9, 0x10, RZ ;  /* 0x0000001009097824 */ /* 0x000fe400078e00ff */
[----:B---3--:R-:W-:-:S05]  /*05f0*/  IMAD.WIDE.U32 R4, R14, 0x4, RZ ;  /* 0x000000040e047825 */ /* 0x008fca00078e00ff */
[----:B------:R-:W-:Y:S02]  /*0600*/  LOP3.LUT R8, R11, R5, RZ, 0xfc, !PT ;  /* 0x000000050b087212 */ /* 0x000fe400078efcff */
[----:B----4-:R-:W-:-:S04]  /*0610*/  LOP3.LUT R15, R15, R9, R4, 0xfe, !PT ;  /* 0x000000090f0f7212 */ /* 0x010fc800078efe04 */
[C---:B------:R-:W-:Y:S01]  /*0620*/  SHF.L.U64.HI R11, R15.reuse, 0x4, R8 ;  /* 0x000000040f0b7819 */ /* 0x040fe20000010208 */
[----:B------:R-:W-:Y:S02]  /*0630*/  IMAD.SHL.U32 R9, R15, 0x10, RZ ;  /* 0x000000100f097824 */ /* 0x000fe400078e00ff */
[----:B-----5:R-:W-:-:S05]  /*0640*/  IMAD.WIDE.U32 R4, R21, 0x4, RZ ;  /* 0x0000000415047825 */ /* 0x020fca00078e00ff */
[----:B------:R-:W-:Y:S02]  /*0650*/  LOP3.LUT R8, R11, R5, RZ, 0xfc, !PT ;  /* 0x000000050b087212 */ /* 0x000fe400078efcff */
[----:B------:R-:W-:-:S04]  /*0660*/  LOP3.LUT R5, R17, R9, R4, 0xfe, !PT ;  /* 0x0000000911057212 */ /* 0x000fc800078efe04 */
[C---:B------:R-:W-:Y:S01]  /*0670*/  SHF.L.U64.HI R25, R5.reuse, 0x4, R8 ;  /* 0x0000000405197819 */ /* 0x040fe20000010208 */
[----:B------:R-:W-:Y:S02]  /*0680*/  IMAD.SHL.U32 R5, R5, 0x10, RZ ;  /* 0x0000001005057824 */ /* 0x000fe400078e00ff */
[----:B0-----:R-:W-:-:S05]  /*0690*/  IMAD.WIDE.U32 R16, R16, 0x4, RZ ;  /* 0x0000000410107825 */ /* 0x001fca00078e00ff */
[----:B------:R-:W-:Y:S02]  /*06a0*/  LOP3.LUT R25, R25, R17, RZ, 0xfc, !PT ;  /* 0x0000001119197212 */ /* 0x000fe400078efcff */
[----:B-1----:R-:W-:Y:S01]  /*06b0*/  LOP3.LUT R14, R12, R5, R16, 0xfe, !PT ;  /* 0x000000050c0e7212 */ /* 0x002fe200078efe10 */
[----:B------:R-:W-:Y:S06]  /*06c0*/  @P1 BRA `(.L_x_356) ;  /* 0xfffffff800cc1947 */ /* 0x000fec000383ffff */
.L_x_355:
[----:B------:R-:W-:Y:S05]  /*06d0*/  @!P0 BRA `(.L_x_354) ;  /* 0x00000004005c8947 */ /* 0x000fea0003800000 */
[----:B------:R-:W-:Y:S02]  /*06e0*/  ISETP.GE.U32.AND P1, PT, R22, 0x8, PT ;  /* 0x000000081600780c */ /* 0x000fe40003f26070 */
[----:B------:R-:W-:-:S04]  /*06f0*/  LOP3.LUT R19, R0, 0x7, RZ, 0xc0, !PT ;  /* 0x0000000700137812 */ /* 0x000fc800078ec0ff */
[----:B------:R-:W-:-:S07]  /*0700*/  ISETP.NE.AND P0, PT, R19, RZ, PT ;  /* 0x000000ff1300720c */ /* 0x000fce0003f05270 */
[----:B------:R-:W-:Y:S06]  /*0710*/  @!P1 BRA `(.L_x_357) ;  /* 0x0000000000a09947 */ /* 0x000fec0003800000 */
[----:B------:R-:W1:Y:S02]  /*0720*/  LDCU.64 UR6, c[0x0][0x380] ;  /* 0x00007000ff0677ac */ /* 0x000e640008000a00 */
[----:B-1----:R-:W-:-:S04]  /*0730*/  IADD3 R10, P1, P2, R6, UR6, R7 ;  /* 0x00000006060a7c10 */ /* 0x002fc8000fa3e007 */
[----:B------:R-:W-:-:S05]  /*0740*/  IADD3.X R11, PT, PT, RZ, UR7, RZ, P1, P2 ;  /* 0x00000007ff0b7c10 */ /* 0x000fca0008fe44ff */
[----:B0-----:R-:W2:Y:S04]  /*0750*/  LDG.E.U8 R5, desc[UR4][R10.64] ;  /* 0x000000040a057981 */ /* 0x001ea8000c1e1100 */
[----:B------:R-:W3:Y:S04]  /*0760*/  LDG.E.U8 R12, desc[UR4][R10.64+0x1] ;  /* 0x000001040a0c7981 */ /* 0x000ee8000c1e1100 */
[----:B------:R-:W4:Y:S04]  /*0770*/  LDG.E.U8 R15, desc[UR4][R10.64+0x2] ;  /* 0x000002040a0f7981 */ /* 0x000f28000c1e1100 */
[----:B------:R-:W5:Y:S04]  /*0780*/  LDG.E.U8 R16, desc[UR4][R10.64+0x3] ;  /* 0x000003040a107981 */ /* 0x000f68000c1e1100 */
[----:B------:R-:W5:Y:S04]  /*0790*/  LDG.E.U8 R18, desc[UR4][R10.64+0x4] ;  /* 0x000004040a127981 */ /* 0x000f68000c1e1100 */
[----:B------:R-:W5:Y:S04]  /*07a0*/  LDG.E.U8 R4, desc[UR4][R10.64+0x5] ;  /* 0x000005040a047981 */ /* 0x000f68000c1e1100 */
[----:B------:R-:W5:Y:S04]  /*07b0*/  LDG.E.U8 R3, desc[UR4][R10.64+0x6] ;  /* 0x000006040a037981 */ /* 0x000f68000c1e1100 */
[----:B------:R0:W5:Y:S01]  /*07c0*/  LDG.E.U8 R2, desc[UR4][R10.64+0x7] ;  /* 0x000007040a027981 */ /* 0x000162000c1e1100 */
[----:B------:R-:W-:Y:S01]  /*07d0*/  SHF.L.U64.HI R25, R14, 0x4, R25 ;  /* 0x000000040e197819 */ /* 0x000fe20000010219 */
[----:B------:R-:W-:-:S02]  /*07e0*/  VIADD R6, R6, 0x8 ;  /* 0x0000000806067836 */ /* 0x000fc40000000000 */
[----:B0-----:R-:W-:Y:S01]  /*07f0*/  IMAD.SHL.U32 R11, R14, 0x10, RZ ;  /* 0x000000100e0b7824 */ /* 0x001fe200078e00ff */
        /* <DEDUP_REMOVED lines=13> */
[----:B--2---:R-:W-:-:S05]  /*08d0*/  IMAD.WIDE.U32 R8, R15, 0x4, RZ ;  /* 0x000000040f087825 */ /* 0x004fca00078e00ff */
[----:B------:R-:W-:Y:S02]  /*08e0*/  LOP3.LUT R10, R13, R9, RZ, 0xfc, !PT ;  /* 0x000000090d0a7212 */ /* 0x000fe400078efcff */
[----:B---3--:R-:W-:-:S04]  /*08f0*/  LOP3.LUT R17, R17, R11, R8, 0xfe, !PT ;  /* 0x0000000b11117212 */ /* 0x008fc800078efe08 */
[C---:B------:R-:W-:Y:S01]  /*0900*/  SHF.L.U64.HI R13, R17.reuse, 0x4, R10 ;  /* 0x00000004110d7819 */ /* 0x040fe2000001020a */
[----:B------:R-:W-:Y:S02]  /*0910*/  IMAD.SHL.U32 R11, R17, 0x10, RZ ;  /* 0x00000010110b7824 */ /* 0x000fe400078e00ff */
[----:B----4-:R-:W-:-:S05]  /*0920*/  IMAD.WIDE.U32 R8, R18, 0x4, RZ ;  /* 0x0000000412087825 */ /* 0x010fca00078e00ff */
[----:B------:R-:W-:Y:S02]  /*0930*/  LOP3.LUT R10, R13, R9, RZ, 0xfc, !PT ;  /* 0x000000090d0a7212 */ /* 0x000fe400078efcff */
[----:B-----5:R-:W-:-:S04]  /*0940*/  LOP3.LUT R5, R4, R11, R8, 0xfe, !PT ;  /* 0x0000000b04057212 */ /* 0x020fc800078efe08 */
[C---:B------:R-:W-:Y:S01]  /*0950*/  SHF.L.U64.HI R25, R5.reuse, 0x4, R10 ;  /* 0x0000000405197819 */ /* 0x040fe2000001020a */
[----:B------:R-:W-:Y:S02]  /*0960*/  IMAD.SHL.U32 R5, R5, 0x10, RZ ;  /* 0x0000001005057824 */ /* 0x000fe400078e00ff */
[----:B------:R-:W-:-:S05]  /*0970*/  IMAD.WIDE.U32 R14, R3, 0x4, RZ ;  /* 0x00000004030e7825 */ /* 0x000fca00078e00ff */
[----:B------:R-:W-:Y:S02]  /*0980*/  LOP3.LUT R25, R25, R15, RZ, 0xfc, !PT ;  /* 0x0000000f19197212 */ /* 0x000fe400078efcff */
[----:B0-----:R-:W-:-:S07]  /*0990*/  LOP3.LUT R14, R2, R5, R14, 0xfe, !PT ;  /* 0x00000005020e7212 */ /* 0x001fce00078efe0e */
.L_x_357:
        /* <DEDUP_REMOVED lines=11> */
[----:B------:R-:W5:Y:S01]  /*0a50*/  LDG.E.U8 R11, desc[UR4][R2.64+0x3] ;  /* 0x00000304020b7981 */ /* 0x000f62000c1e1100 */
[C---:B------:R-:W-:Y:S01]  /*0a60*/  SHF.L.U64.HI R25, R14.reuse, 0x4, R25 ;  /* 0x000000040e197819 */ /* 0x040fe20000010219 */
[----:B------:R-:W-:-:S02]  /*0a70*/  IMAD.SHL.U32 R14, R14, 0x10, RZ ;  /* 0x000000100e0e7824 */ /* 0x000fc400078e00ff */
[----:B------:R-:W-:Y:S01]  /*0a80*/  VIADD R6, R6, 0x4 ;  /* 0x0000000406067836 */ /* 0x000fe20000000000 */
[----:B--2---:R-:W0:Y:S08]  /*0a90*/  LDC.U8 R4, c[0x3][R8] ;  /* 0x00c0000008047b82 */ /* 0x004e300000000000 */
[----:B---3--:R-:W1:Y:S08]  /*0aa0*/  LDC.U8 R9, c[0x3][R9] ;  /* 0x00c0000009097b82 */ /* 0x008e700000000000 */
[----:B----4-:R-:W2:Y:S08]  /*0ab0*/  LDC.U8 R10, c[0x3][R10] ;  /* 0x00c000000a0a7b82 */ /* 0x010eb00000000000 */
[----:B-----5:R-:W3:Y:S01]  /*0ac0*/  LDC.U8 R11, c[0x3][R11] ;  /* 0x00c000000b0b7b82 */ /* 0x020ee20000000000 */
[----:B0-----:R-:W-:-:S05]  /*0ad0*/  IMAD.WIDE.U32 R4, R4, 0x4, RZ ;  /* 0x0000000404047825 */ /* 0x001fca00078e00ff */
[----:B------:R-:W-:Y:S02]  /*0ae0*/  LOP3.LUT R25, R25, R5, RZ, 0xfc, !PT ;  /* 0x0000000519197212 */ /* 0x000fe400078efcff */
[----:B-1----:R-:W-:-:S04]  /*0af0*/  LOP3.LUT R4, R9, R14, R4, 0xfe, !PT ;  /* 0x0000000e09047212 */ /* 0x002fc800078efe04 */
[C---:B------:R-:W-:Y:S01]  /*0b00*/  SHF.L.U64.HI R25, R4.reuse, 0x4, R25 ;  /* 0x0000000404197819 */ /* 0x040fe20000010219 */
[----:B------:R-:W-:Y:S02]  /*0b10*/  IMAD.SHL.U32 R4, R4, 0x10, RZ ;  /* 0x0000001004047824 */ /* 0x000fe400078e00ff */
[----:B--2---:R-:W-:-:S05]  /*0b20*/  IMAD.WIDE.U32 R14, R10, 0x4, RZ ;  /* 0x000000040a0e7825 */ /* 0x004fca00078e00ff */
[----:B------:R-:W-:Y:S02]  /*0b30*/  LOP3.LUT R25, R25, R15, RZ, 0xfc, !PT ;  /* 0x0000000f19197212 */ /* 0x000fe400078efcff */
[----:B---3--:R-:W-:-:S07]  /*0b40*/  LOP3.LUT R14, R11, R4, R14, 0xfe, !PT ;  /* 0x000000040b0e7212 */ /* 0x008fce00078efe0e */
.L_x_358:
[----:B------:R-:W-:Y:S05]  /*0b50*/  @!P0 BRA `(.L_x_354) ;  /* 0x00000000003c8947 */ /* 0x000fea0003800000 */
[----:B------:R-:W1:Y:S01]  /*0b60*/  LDCU.64 UR6, c[0x0][0x380] ;  /* 0x00007000ff0677ac */ /* 0x000e620008000a00 */
[----:B------:R-:W-:Y:S01]  /*0b70*/  IMAD.MOV R0, RZ, RZ, -R0 ;  /* 0x000000ffff007224 */ /* 0x000fe200078e0a00 */
[----:B-1----:R-:W-:-:S04]  /*0b80*/  IADD3 R6, P0, P1, R6, UR6, R7 ;  /* 0x0000000606067c10 */ /* 0x002fc8000f91e007 */
[----:B------:R-:W-:-:S09]  /*0b90*/  IADD3.X R3, PT, PT, RZ, UR7, RZ, P0, P1 ;  /* 0x00000007ff037c10 */ /* 0x000fd200087e24ff */
.L_x_359:
[----:B------:R-:W-:-:S06]  /*0ba0*/  IMAD.MOV.U32 R2, RZ, RZ, R6 ;  /* 0x000000ffff027224 */ /* 0x000fcc00078e0006 */
[----:B0-----:R0:W2:Y:S01]  /*0bb0*/  LDG.E.U8 R2, desc[UR4][R2.64] ;  /* 0x0000000402027981 */ /* 0x0010a2000c1e1100 */
[----:B------:R-:W-:Y:S01]  /*0bc0*/  VIADD R0, R0, 0x1 ;  /* 0x0000000100007836 */ /* 0x000fe20000000000 */
[----:B------:R-:W-:Y:S01]  /*0bd0*/  IADD3 R6, P1, PT, R6, 0x1, RZ ;  /* 0x0000000106067810 */ /* 0x000fe20007f3e0ff */
[C---:B------:R-:W-:Y:S01]  /*0be0*/  IMAD.SHL.U32 R5, R14.reuse, 0x4, RZ ;  /* 0x000000040e057824 */ /* 0x040fe200078e00ff */
[----:B------:R-:W-:Y:S02]  /*0bf0*/  SHF.L.U64.HI R25, R14, 0x2, R25 ;  /* 0x000000020e197819 */ /* 0x000fe40000010219 */
[----:B------:R-:W-:Y:S01]  /*0c00*/  ISETP.NE.AND P0, PT, R0, RZ, PT ;  /* 0x000000ff0000720c */ /* 0x000fe20003f05270 */
[----:B0-----:R-:W-:Y:S01]  /*0c10*/  IMAD.X R3, RZ, RZ, R3, P1 ;  /* 0x000000ffff037224 */ /* 0x001fe200008e0603 */
[----:B--2---:R-:W0:Y:S02]  /*0c20*/  LDC.U8 R4, c[0x3][R2] ;  /* 0x00c0000002047b82 */ /* 0x004e240000000000 */
[----:B0-----:R-:W-:-:S09]  /*0c30*/  LOP3.LUT R14, R5, R4, RZ, 0xfc, !PT ;  /* 0x00000004050e7212 */ /* 0x001fd200078efcff */
[----:B------:R-:W-:Y:S05]  /*0c40*/  @P0 BRA `(.L_x_359) ;  /* 0xfffffffc00d40947 */ /* 0x000fea000383ffff */
.L_x_354:
[----:B------:R-:W1:Y:S01]  /*0c50*/  LDCU.64 UR6, c[0x0][0x398] ;  /* 0x00007300ff0677ac */ /* 0x000e620008000a00 */
[----:B------:R-:W-:Y:S01]  /*0c60*/  IMAD.MOV.U32 R15, RZ, RZ, R25 ;  /* 0x000000ffff0f7224 */ /* 0x000fe200078e0019 */
[----:B-1----:R-:W-:-:S04]  /*0c70*/  LEA R2, P0, R7, UR6, 0x3 ;  /* 0x0000000607027c11 */ /* 0x002fc8000f8018ff */
[----:B------:R-:W-:-:S05]  /*0c80*/  LEA.HI.X R3, R7, UR7, RZ, 0x3, P0 ;  /* 0x0000000707037c11 */ /* 0x000fca00080f1cff */
[----:B0-----:R-:W-:Y:S01]  /*0c90*/  STG.E.64 desc[UR4][R2.64], R14 ;  /* 0x0000000e02007986 */ /* 0x001fe2000c101b04 */
[----:B------:R-:W-:Y:S05]  /*0ca0*/  EXIT ;  /* 0x000000000000794d */ /* 0x000fea0003800000 */
.L_x_360:
        /* <DEDUP_REMOVED lines=13> */
.L_x_370:


//--------------------- .nv.shared._ZN3cub18CUB_300001_SM_10006detail10radix_sort29DeviceRadixSortOnesweepKernelINS1_5radix10policy_hubImNS0_8NullTypeEyE10Policy1000ELNS0_9SortOrderE0EmS6_yiiNS1_21identity_decomposer_tEEEvPT5_SC_PT3_PKSD_PT1_PKSH_PT2_PKSL_T4_iiT6_ --------------------------
	.section	.nv.shared._ZN3cub18CUB_300001_SM_10006detail10radix_sort29DeviceRadixSortOnesweepKernelINS1_5radix10policy_hubImNS0_8NullTypeEyE10Policy1000ELNS0_9SortOrderE0EmS6_yiiNS1_21identity_decomposer_tEEEvPT5_SC_PT3_PKSD_PT1_PKSH_PT2_PKSL_T4_iiT6_,"aw",@nobits
	.sectionflags	@""
	.align	16
.nv.shared._ZN3cub18CUB_300001_SM_10006detail10radix_sort29DeviceRadixSortOnesweepKernelINS1_5radix10policy_hubImNS0_8NullTypeEyE10Policy1000ELNS0_9SortOrderE0EmS6_yiiNS1_21identity_decomposer_tEEEvPT5_SC_PT3_PKSD_PT1_PKSH_PT2_PKSL_T4_iiT6_:
	.zero		49152


//--------------------- .nv.shared.reserved.0     --------------------------
	.section	.nv.shared.reserved.0,"aw",@nobits
	.weak		__nv_reservedSMEM_offset_0_alias
	.size		__nv_reservedSMEM_offset_0_alias, 0, 64
	.other		__nv_reservedSMEM_offset_0_alias,@"STO_CUDA_RESERVED_SHARED STV_DEFAULT"
__nv_reservedSMEM_offset_0_alias:
	.zero		0
	.zero		64


//--------------------- .nv.global                --------------------------
	.section	.nv.global,"aw",@nobits
.nv.global:
	.type		_ZN34_INTERNAL_63211b43_4_k_cu_2fbd95376thrust24THRUST_300001_SM_1000_NS12placeholders2_8E,@object
	.size		_ZN34_INTERNAL_63211b43_4_k_cu_2fbd95376thrust24THRUST_300001_SM_1000_NS12placeholders2_8E,(_ZN34_INTERNAL_63211b43_4_k_cu_2fbd95374cuda3std3__436_GLOBAL__N__63211b43_4_k_cu_2fbd95376ignoreE - _ZN34_INTERNAL_63211b43_4_k_cu_2fbd95376thrust24THRUST_300001_SM_1000_NS12placeholders2_8E)
_ZN34_INTERNAL_63211b43_4_k_cu_2fbd95376thrust24THRUST_300001_SM_1000_NS12placeholders2_8E:
	.zero		1
	.type		_ZN34_INTERNAL_63211b43_4_k_cu_2fbd95374cuda3std3__436_GLOBAL__N__63211b43_4_k_cu_2fbd95376ignoreE,@object
	.size		_ZN34_INTERNAL_63211b43_4_k_cu_2fbd95374cuda3std3__436_GLOBAL__N__63211b43_4_k_cu_2fbd95376ignoreE,(_ZN34_INTERNAL_63211b43_4_k_cu_2fbd95374cuda3std6ranges3__45__cpo4dataE - _ZN34_INTERNAL_63211b43_4_k_cu_2fbd95374cuda3std3__436_GLOBAL__N__63211b43_4_k_cu_2fbd95376ignoreE)
_ZN34_INTERNAL_63211b43_4_k_cu_2fbd95374cuda3std3__436_GLOBAL__N__63211b43_4_k_cu_2fbd95376ignoreE:
	.zero		1
	.type		_ZN34_INTERNAL_63211b43_4_k_cu_2fbd95374cuda3std6ranges3__45__cpo4dataE,@object
	.size		_ZN34_INTERNAL_63211b43_4_k_cu_2fbd95374cuda3std6ranges3__45__cpo4dataE,(_ZN34_INTERNAL_63211b43_4_k_cu_2fbd95376thrust24THRUST_300001_SM_1000_NS6system3cpp3parE - _ZN34_INTERNAL_63211b43_4_k_cu_2fbd95374cuda3std6ranges3__45__cpo4dataE)
_ZN34_INTERNAL_63211b43_4_k_cu_2fbd95374cuda3std6ranges3__45__cpo4dataE:
	.zero		1
	.type		_ZN34_INTERNAL_63211b43_4_k_cu_2fbd95376thrust24THRUST_300001_SM_1000_NS6system3cpp3parE,@object
	.size		_ZN34_INTERNAL_63211b43_4_k_cu_2fbd95376thrust24THRUST_300001_SM_1000_NS6system3cpp3parE,(_ZN34_INTERNAL_63211b43_4_k_cu_2fbd95374cuda3std3__45__cpo5beginE - _ZN34_INTERNAL_63211b43_4_k_cu_2fbd95376thrust24THRUST_300001_SM_1000_NS6system3cpp3parE)
_ZN34_INTERNAL_63211b43_4_k_cu_2fbd95376thrust24THRUST_300001_SM_1000_NS6system3cpp3parE:
	.zero		1
	.type		_ZN34_INTERNAL_63211b43_4_k_cu_2fbd95374cuda3std3__45__cpo5beginE,@object
	.size		_ZN34_INTERNAL_63211b43_4_k_cu_2fbd95374cuda3std3__45__cpo5beginE,(_ZN34_INTERNAL_63211b43_4_k_cu_2fbd95374cuda3std6ranges3__45__cpo5beginE - _ZN34_INTERNAL_63211b43_4_k_cu_2fbd95374cuda3std3__45__cpo5beginE)
_ZN34_INTERNAL_63211b43_4_k_cu_2fbd95374cuda3std3__45__cpo5beginE:
	.zero		1
	.type		_ZN34_INTERNAL_63211b43_4_k_cu_2fbd95374cuda3std6ranges3__45__cpo5beginE,@object
	.size		_ZN34_INTERNAL_63211b43_4_k_cu_2fbd95374cuda3std6ranges3__45__cpo5beginE,(_ZN34_INTERNAL_63211b43_4_k_cu_2fbd95376thrust24THRUST_300001_SM_1000_NS6deviceE - _ZN34_INTERNAL_63211b43_4_k_cu_2fbd95374cuda3std6ranges3__45__cpo5beginE)
_ZN34_INTERNAL_63211b43_4_k_cu_2fbd95374cuda3std6ranges3__45__cpo5beginE:
	.zero		1
	.type		_ZN34_INTERNAL_63211b43_4_k_cu_2fbd95376thrust24THRUST_300001_SM_1000_NS6deviceE,@object
	.size		_ZN34_INTERNAL_63211b43_4_k_cu_2fbd95376thrust24THRUST_300001_SM_1000_NS6deviceE,(_ZN34_INTERNAL_63211b43_4_k_cu_2fbd95374cuda3std3__47nulloptE - _ZN34_INTERNAL_63211b43_4_k_cu_2fbd95376thrust24THRUST_300001_SM_1000_NS6deviceE)
_ZN34_INTERNAL_63211b43_4_k_cu_2fbd95376thrust24THRUST_300001_SM_1000_NS6deviceE:
	.zero		1
	.type		_ZN34_INTERNAL_63211b43_4_k_cu_2fbd95374cuda3std3__47nulloptE,@object
	.size		_ZN34_INTERNAL_63211b43_4_k_cu_2fbd95374cuda3std3__47nulloptE,(_ZN34_INTERNAL_63211b43_4_k_cu_2fbd95374cuda3std6ranges3__45__cpo8distanceE - _ZN34_INTERNAL_63211b43_4_k_cu_2fbd95374cuda3std3__47nulloptE)
_ZN34_INTERNAL_63211b43_4_k_cu_2fbd95374cuda3std3__47nulloptE:
	.zero		1
	.type		_ZN34_INTERNAL_63211b43_4_k_cu_2fbd95374cuda3std6ranges3__45__cpo8distanceE,@object
	.size		_ZN34_INTERNAL_63211b43_4_k_cu_2fbd95374cuda3std6ranges3__45__cpo8distanceE,(_ZN34_INTERNAL_63211b43_4_k_cu_2fbd95376thrust24THRUST_300001_SM_1000_NS12placeholders2_4E - _ZN34_INTERNAL_63211b43_4_k_cu_2fbd95374cuda3std6ranges3__45__cpo8distanceE)
_ZN34_INTERNAL_63211b43_4_k_cu_2fbd95374cuda3std6ranges3__45__cpo8distanceE:
	.zero		1
	.type		_ZN34_INTERNAL_63211b43_4_k_cu_2fbd95376thrust24THRUST_300001_SM_1000_NS12placeholders2_4E,@object
	.size		_ZN34_INTERNAL_63211b43_4_k_cu_2fbd95376thrust24THRUST_300001_SM_1000_NS12placeholders2_4E,(_ZN34_INTERNAL_63211b43_4_k_cu_2fbd95374cuda3std3__45__cpo6rbeginE - _ZN34_INTERNAL_63211b43_4_k_cu_2fbd95376thrust24THRUST_300001_SM_1000_NS12placeholders2_4E)
_ZN34_INTERNAL_63211b43_4_k_cu_2fbd95376thrust24THRUST_300001_SM_1000_NS12placeholders2_4E:
	.zero		1
	.type		_ZN34_INTERNAL_63211b43_4_k_cu_2fbd95374cuda3std3__45__cpo6rbeginE,@object
	.size		_ZN34_INTERNAL_63211b43_4_k_cu_2fbd95374cuda3std3__45__cpo6rbeginE,(_ZN34_INTERNAL_63211b43_4_k_cu_2fbd95374cuda3std6ranges3__45__cpo7advanceE - _ZN34_INTERNAL_63211b43_4_k_cu_2fbd95374cuda3std3__45__cpo6rbeginE)
_ZN34_INTERNAL_63211b43_4_k_cu_2fbd95374cuda3std3__45__cpo6rbeginE:
	.zero		1
	.type		_ZN34_INTERNAL_63211b43_4_k_cu_2fbd95374cuda3std6ranges3__45__cpo7advanceE,@object
	.size		_ZN34_INTERNAL_63211b43_4_k_cu_2fbd95374cuda3std6ranges3__45__cpo7advanceE,(_ZN34_INTERNAL_63211b43_4_k_cu_2fbd95376thrust24THRUST_300001_SM_1000_NS12placeholders3_10E - _ZN34_INTERNAL_63211b43_4_k_cu_2fbd95374cuda3std6ranges3__45__cpo7advanceE)
_ZN34_INTERNAL_63211b43_4_k_cu_2fbd95374cuda3std6ranges3__45__cpo7advanceE:
	.zero		1
	.type		_ZN34_INTERNAL_63211b43_4_k_cu_2fbd95376thrust24THRUST_300001_SM_1000_NS12placeholders3_10E,@object
	.size		_ZN34_INTERNAL_63211b43_4_k_cu_2fbd95376thrust24THRUST_300001_SM_1000_NS12placeholders3_10E,(_ZN34_INTERNAL_63211b43_4_k_cu_2fbd95374cuda3std3__48in_placeE - _ZN34_INTERNAL_63211b43_4_k_cu_2fbd95376thrust24THRUST_300001_SM_1000_NS12placeholders3_10E)
_ZN34_INTERNAL_63211b43_4_k_cu_2fbd95376thrust24THRUST_300001_SM_1000_NS12placeholders3_10E:
	.zero		1
	.type		_ZN34_INTERNAL_63211b43_4_k_cu_2fbd95374cuda3std3__48in_placeE,@object
	.size		_ZN34_INTERNAL_63211b43_4_k_cu_2fbd95374cuda3std3__48in_placeE,(_ZN34_INTERNAL_63211b43_4_k_cu_2fbd95374cuda3std6ranges3__45__cpo4sizeE - _ZN34_INTERNAL_63211b43_4_k_cu_2fbd95374cuda3std3__48in_placeE)
_ZN34_INTERNAL_63211b43_4_k_cu_2fbd95374cuda3std3__48in_placeE:
	.zero		1
	.type		_ZN34_INTERNAL_63211b43_4_k_cu_2fbd95374cuda3std6ranges3__45__cpo4sizeE,@object
	.size		_ZN34_INTERNAL_63211b43_4_k_cu_2fbd95374cuda3std6ranges3__45__cpo4sizeE,(_ZN34_INTERNAL_63211b43_4_k_cu_2fbd95376thrust24THRUST_300001_SM_1000_NS12placeholders2_2E - _ZN34_INTERNAL_63211b43_4_k_cu_2fbd95374cuda3std6ranges3__45__cpo4sizeE)
_ZN34_INTERNAL_63211b43_4_k_cu_2fbd95374cuda3std6ranges3__45__cpo4sizeE:
	.zero		1
	.type		_ZN34_INTERNAL_63211b43_4_k_cu_2fbd95376thrust24THRUST_300001_SM_1000_NS12placeholders2_2E,@object
	.size		_ZN34_INTERNAL_63211b43_4_k_cu_2fbd95376thrust24THRUST_300001_SM_1000_NS12placeholders2_2E,(_ZN34_INTERNAL_63211b43_4_k_cu_2fbd95374cuda3std3__45__cpo6cbeginE - _ZN34_INTERNAL_63211b43_4_k_cu_2fbd95376thrust24THRUST_300001_SM_1000_NS12placeholders2_2E)
_ZN34_INTERNAL_63211b43_4_k_cu_2fbd95376thrust24THRUST_300001_SM_1000_NS12placeholders2_2E:
	.zero		1
	.type		_ZN34_INTERNAL_63211b43_4_k_cu_2fbd95374cuda3std3__45__cpo6cbeginE,@object
	.size		_ZN34_INTERNAL_63211b43_4_k_cu_2fbd95374cuda3std3__45__cpo6cbeginE,(_ZN34_INTERNAL_63211b43_4_k_cu_2fbd95374cuda3std6ranges3__45__cpo6cbeginE - _ZN34_INTERNAL_63211b43_4_k_cu_2fbd95374cuda3std3__45__cpo6cbeginE)
_ZN34_INTERNAL_63211b43_4_k_cu_2fbd95374cuda3std3__45__cpo6cbeginE:
	.zero		1
	.type		_ZN34_INTERNAL_63211b43_4_k_cu_2fbd95374cuda3std6ranges3__45__cpo6cbeginE,@object
	.size		_ZN34_INTERNAL_63211b43_4_k_cu_2fbd95374cuda3std6ranges3__45__cpo6cbeginE,(_ZN34_INTERNAL_63211b43_4_k_cu_2fbd95376thrust24THRUST_300001_SM_1000_NS12placeholders2_6E - _ZN34_INTERNAL_63211b43_4_k_cu_2fbd95374cuda3std6ranges3__45__cpo6cbeginE)
_ZN34_INTERNAL_63211b43_4_k_cu_2fbd95374cuda3std6ranges3__45__cpo6cbeginE:
	.zero		1
	.type		_ZN34_INTERNAL_63211b43_4_k_cu_2fbd95376thrust24THRUST_300001_SM_1000_NS12placeholders2_6E,@object
	.size		_ZN34_INTERNAL_63211b43_4_k_cu_2fbd95376thrust24THRUST_300001_SM_1000_NS12placeholders2_6E,(_ZN34_INTERNAL_63211b43_4_k_cu_2fbd95374cuda3std3__45__cpo7crbeginE - _ZN34_INTERNAL_63211b43_4_k_cu_2fbd95376thrust24THRUST_300001_SM_1000_NS12placeholders2_6E)
_ZN34_INTERNAL_63211b43_4_k_cu_2fbd95376thrust24THRUST_300001_SM_1000_NS12placeholders2_6E:
	.zero		1
	.type		_ZN34_INTERNAL_63211b43_4_k_cu_2fbd95374cuda3std3__45__cpo7crbeginE,@object
	.size		_ZN34_INTERNAL_63211b43_4_k_cu_2fbd95374cuda3std3__45__cpo7crbeginE,(_ZN34_INTERNAL_63211b43_4_k_cu_2fbd95374cuda3std6ranges3__45__cpo4nextE - _ZN34_INTERNAL_63211b43_4_k_cu_2fbd95374cuda3std3__45__cpo7crbeginE)
_ZN34_INTERNAL_63211b43_4_k_cu_2fbd95374cuda3std3__45__cpo7crbeginE:
	.zero		1
	.type		_ZN34_INTERNAL_63211b43_4_k_cu_2fbd95374cuda3std6ranges3__45__cpo4nextE,@object
	.size		_ZN34_INTERNAL_63211b43_4_k_cu_2fbd95374cuda3std6ranges3__45__cpo4nextE,(_ZN34_INTERNAL_63211b43_4_k_cu_2fbd95374cuda3std6ranges3__45__cpo4swapE - _ZN34_INTERNAL_63211b43_4_k_cu_2fbd95374cuda3std6ranges3__45__cpo4nextE)
_ZN34_INTERNAL_63211b43_4_k_cu_2fbd95374cuda3std6ranges3__45__cpo4nextE:
	.zero		1
	.type		_ZN34_INTERNAL_63211b43_4_k_cu_2fbd95374cuda3std6ranges3__45__cpo4swapE,@object
	.size		_ZN34_INTERNAL_63211b43_4_k_cu_2fbd95374cuda3std6ranges3__45__cpo4swapE,(_ZN34_INTERNAL_63211b43_4_k_cu_2fbd95376thrust24THRUST_300001_SM_1000_NS8cuda_cub10par_nosyncE - _ZN34_INTERNAL_63211b43_4_k_cu_2fbd95374cuda3std6ranges3__45__cpo4swapE)
_ZN34_INTERNAL_63211b43_4_k_cu_2fbd95374cuda3std6ranges3__45__cpo4swapE:
	.zero		1
	.type		_ZN34_INTERNAL_63211b43_4_k_cu_2fbd95376thrust24THRUST_300001_SM_1000_NS8cuda_cub10par_nosyncE,@object
	.size		_ZN34_INTERNAL_63211b43_4_k_cu_2fbd95376thrust24THRUST_300001_SM_1000_NS8cuda_cub10par_nosyncE,(_ZN34_INTERNAL_63211b43_4_k_cu_2fbd95376thrust24THRUST_300001_SM_1000_NS3seqE - _ZN34_INTERNAL_63211b43_4_k_cu_2fbd95376thrust24THRUST_300001_SM_1000_NS8cuda_cub10par_nosyncE)
_ZN34_INTERNAL_63211b43_4_k_cu_2fbd95376thrust24THRUST_300001_SM_1000_NS8cuda_cub10par_nosyncE:
	.zero		1
	.type		_ZN34_INTERNAL_63211b43_4_k_cu_2fbd95376thrust24THRUST_300001_SM_1000_NS3seqE,@object
	.size		_ZN34_INTERNAL_63211b43_4_k_cu_2fbd95376thrust24THRUST_300001_SM_1000_NS3seqE,(_ZN34_INTERNAL_63211b43_4_k_cu_2fbd95374cuda3std3__420unreachable_sentinelE - _ZN34_INTERNAL_63211b43_4_k_cu_2fbd95376thrust24THRUST_300001_SM_1000_NS3seqE)
_ZN34_INTERNAL_63211b43_4_k_cu_2fbd95376thrust24THRUST_300001_SM_1000_NS3seqE:
	.zero		1
	.type		_ZN34_INTERNAL_63211b43_4_k_cu_2fbd95374cuda3std3__420unreachable_sentinelE,@object
	.size		_ZN34_INTERNAL_63211b43_4_k_cu_2fbd95374cuda3std3__420unreachable_sentinelE,(_ZN34_INTERNAL_63211b43_4_k_cu_2fbd95374cuda3std6ranges3__45__cpo5ssizeE - _ZN34_INTERNAL_63211b43_4_k_cu_2fbd95374cuda3std3__420unreachable_sentinelE)
_ZN34_INTERNAL_63211b43_4_k_cu_2fbd95374cuda3std3__420unreachable_sentinelE:
	.zero		1
	.type		_ZN34_INTERNAL_63211b43_4_k_cu_2fbd95374cuda3std6ranges3__45__cpo5ssizeE,@object
	.size		_ZN34_INTERNAL_63211b43_4_k_cu_2fbd95374cuda3std6ranges3__45__cpo5ssizeE,(_ZN34_INTERNAL_63211b43_4_k_cu_2fbd95376thrust24THRUST_300001_SM_1000_NS12placeholders2_3E - _ZN34_INTERNAL_63211b43_4_k_cu_2fbd95374cuda3std6ranges3__45__cpo5ssizeE)
_ZN34_INTERNAL_63211b43_4_k_cu_2fbd95374cuda3std6ranges3__45__cpo5ssizeE:
	.zero		1
	.type		_ZN34_INTERNAL_63211b43_4_k_cu_2fbd95376thrust24THRUST_300001_SM_1000_NS12placeholders2_3E,@object
	.size		_ZN34_INTERNAL_63211b43_4_k_cu_2fbd95376thrust24THRUST_300001_SM_1000_NS12placeholders2_3E,(_ZN34_INTERNAL_63211b43_4_k_cu_2fbd95374cuda3std3__45__cpo4cendE - _ZN34_INTERNAL_63211b43_4_k_cu_2fbd95376thrust24THRUST_300001_SM_1000_NS12placeholders2_3E)
_ZN34_INTERNAL_63211b43_4_k_cu_2fbd95376thrust24THRUST_300001_SM_1000_NS12placeholders2_3E:
	.zero		1
	.type		_ZN34_INTERNAL_63211b43_4_k_cu_2fbd95374cuda3std3__45__cpo4cendE,@object
	.size		_ZN34_INTERNAL_63211b43_4_k_cu_2fbd95374cuda3std3__45__cpo4cendE,(_ZN34_INTERNAL_63211b43_4_k_cu_2fbd95374cuda3std6ranges3__45__cpo4cendE - _ZN34_INTERNAL_63211b43_4_k_cu_2fbd95374cuda3std3__45__cpo4cendE)
_ZN34_INTERNAL_63211b43_4_k_cu_2fbd95374cuda3std3__45__cpo4cendE:
	.zero		1
	.type		_ZN34_INTERNAL_63211b43_4_k_cu_2fbd95374cuda3std6ranges3__45__cpo4cendE,@object
	.size		_ZN34_INTERNAL_63211b43_4_k_cu_2fbd95374cuda3std6ranges3__45__cpo4cendE,(_ZN34_INTERNAL_63211b43_4_k_cu_2fbd95376thrust24THRUST_300001_SM_1000_NS12placeholders2_7E - _ZN34_INTERNAL_63211b43_4_k_cu_2fbd95374cuda3std6ranges3__45__cpo4cendE)
_ZN34_INTERNAL_63211b43_4_k_cu_2fbd95374cuda3std6ranges3__45__cpo4cendE:
	.zero		1
	.type		_ZN34_INTERNAL_63211b43_4_k_cu_2fbd95376thrust24THRUST_300001_SM_1000_NS12placeholders2_7E,@object
	.size		_ZN34_INTERNAL_63211b43_4_k_cu_2fbd95376thrust24THRUST_300001_SM_1000_NS12placeholders2_7E,(_ZN34_INTERNAL_63211b43_4_k_cu_2fbd95374cuda3std3__45__cpo5crendE - _ZN34_INTERNAL_63211b43_4_k_cu_2fbd95376thrust24THRUST_300001_SM_1000_NS12placeholders2_7E)
_ZN34_INTERNAL_63211b43_4_k_cu_2fbd95376thrust24THRUST_300001_SM_1000_NS12placeholders2_7E:
	.zero		1
	.type		_ZN34_INTERNAL_63211b43_4_k_cu_2fbd95374cuda3std3__45__cpo5crendE,@object
	.size		_ZN34_INTERNAL_63211b43_4_k_cu_2fbd95374cuda3std3__45__cpo5crendE,(_ZN34_INTERNAL_63211b43_4_k_cu_2fbd95374cuda3std6ranges3__45__cpo4prevE - _ZN34_INTERNAL_63211b43_4_k_cu_2fbd95374cuda3std3__45__cpo5crendE)
_ZN34_INTERNAL_63211b43_4_k_cu_2fbd95374cuda3std3__45__cpo5crendE:
	.zero		1
	.type		_ZN34_INTERNAL_63211b43_4_k_cu_2fbd95374cuda3std6ranges3__45__cpo4prevE,@object
	.size		_ZN34_INTERNAL_63211b43_4_k_cu_2fbd95374cuda3std6ranges3__45__cpo4prevE,(_ZN34_INTERNAL_63211b43_4_k_cu_2fbd95374cuda3std6ranges3__45__cpo9iter_moveE - _ZN34_INTERNAL_63211b43_4_k_cu_2fbd95374cuda3std6ranges3__45__cpo4prevE)
_ZN34_INTERNAL_63211b43_4_k_cu_2fbd95374cuda3std6ranges3__45__cpo4prevE:
	.zero		1
	.type		_ZN34_INTERNAL_63211b43_4_k_cu_2fbd95374cuda3std6ranges3__45__cpo9iter_moveE,@object
	.size		_ZN34_INTERNAL_63211b43_4_k_cu_2fbd95374cuda3std6ranges3__45__cpo9iter_moveE,(_ZN34_INTERNAL_63211b43_4_k_cu_2fbd95376thrust24THRUST_300001_SM_1000_NS6system6detail10sequential3seqE - _ZN34_INTERNAL_63211b43_4_k_cu_2fbd95374cuda3std6ranges3__45__cpo9iter_moveE)
_ZN34_INTERNAL_63211b43_4_k_cu_2fbd95374cuda3std6ranges3__45__cpo9iter_moveE:
	.zero		1
	.type		_ZN34_INTERNAL_63211b43_4_k_cu_2fbd95376thrust24THRUST_300001_SM_1000_NS6system6detail10sequential3seqE,@object
	.size		_ZN34_INTERNAL_63211b43_4_k_cu_2fbd95376thrust24THRUST_300001_SM_1000_NS6system6detail10sequential3seqE,(_ZN34_INTERNAL_63211b43_4_k_cu_2fbd95376thrust24THRUST_300001_SM_1000_NS12placeholders2_9E - _ZN34_INTERNAL_63211b43_4_k_cu_2fbd95376thrust24THRUST_300001_SM_1000_NS6system6detail10sequential3seqE)
_ZN34_INTERNAL_63211b43_4_k_cu_2fbd95376thrust24THRUST_300001_SM_1000_NS6system6detail10sequential3seqE:
	.zero		1
	.type		_ZN34_INTERNAL_63211b43_4_k_cu_2fbd95376thrust24THRUST_300001_SM_1000_NS12placeholders2_9E,@object
	.size		_ZN34_INTERNAL_63211b43_4_k_cu_2fbd95376thrust24THRUST_300001_SM_1000_NS12placeholders2_9E,(_ZN34_INTERNAL_63211b43_4_k_cu_2fbd95374cuda3std3__419piecewise_constructE - _ZN34_INTERNAL_63211b43_4_k_cu_2fbd95376thrust24THRUST_300001_SM_1000_NS12placeholders2_9E)
_ZN34_INTERNAL_63211b43_4_k_cu_2fbd95376thrust24THRUST_300001_SM_1000_NS12placeholders2_9E:
	.zero		1
	.type		_ZN34_INTERNAL_63211b43_4_k_cu_2fbd95374cuda3std3__419piecewise_constructE,@object
	.size		_ZN34_INTERNAL_63211b43_4_k_cu_2fbd95374cuda3std3__419piecewise_constructE,(_ZN34_INTERNAL_63211b43_4_k_cu_2fbd95374cuda3std6ranges3__45__cpo5cdataE - _ZN34_INTERNAL_63211b43_4_k_cu_2fbd95374cuda3std3__419piecewise_constructE)
_ZN34_INTERNAL_63211b43_4_k_cu_2fbd95374cuda3std3__419piecewise_constructE:
	.zero		1
	.type		_ZN34_INTERNAL_63211b43_4_k_cu_2fbd95374cuda3std6ranges3__45__cpo5cdataE,@object
	.size		_ZN34_INTERNAL_63211b43_4_k_cu_2fbd95374cuda3std6ranges3__45__cpo5cdataE,(_ZN34_INTERNAL_63211b43_4_k_cu_2fbd95376thrust24THRUST_300001_SM_1000_NS12placeholders2_1E - _ZN34_INTERNAL_63211b43_4_k_cu_2fbd95374cuda3std6ranges3__45__cpo5cdataE)
_ZN34_INTERNAL_63211b43_4_k_cu_2fbd95374cuda3std6ranges3__45__cpo5cdataE:
	.zero		1
	.type		_ZN34_INTERNAL_63211b43_4_k_cu_2fbd95376thrust24THRUST_300001_SM_1000_NS12placeholders2_1E,@object
	.size		_ZN34_INTERNAL_63211b43_4_k_cu_2fbd95376thrust24THRUST_300001_SM_1000_NS12placeholders2_1E,(_ZN34_INTERNAL_63211b43_4_k_cu_2fbd95374cuda3std3__45__cpo3endE - _ZN34_INTERNAL_63211b43_4_k_cu_2fbd95376thrust24THRUST_300001_SM_1000_NS12placeholders2_1E)
_ZN34_INTERNAL_63211b43_4_k_cu_2fbd95376thrust24THRUST_300001_SM_1000_NS12placeholders2_1E:
	.zero		1
	.type		_ZN34_INTERNAL_63211b43_4_k_cu_2fbd95374cuda3std3__45__cpo3endE,@object
	.size		_ZN34_INTERNAL_63211b43_4_k_cu_2fbd95374cuda3std3__45__cpo3endE,(_ZN34_INTERNAL_63211b43_4_k_cu_2fbd95374cuda3std6ranges3__45__cpo3endE - _ZN34_INTERNAL_63211b43_4_k_cu_2fbd95374cuda3std3__45__cpo3endE)
_ZN34_INTERNAL_63211b43_4_k_cu_2fbd95374cuda3std3__45__cpo3endE:
	.zero		1
	.type		_ZN34_INTERNAL_63211b43_4_k_cu_2fbd95374cuda3std6ranges3__45__cpo3endE,@object
	.size		_ZN34_INTERNAL_63211b43_4_k_cu_2fbd95374cuda3std6ranges3__45__cpo3endE,(_ZN34_INTERNAL_63211b43_4_k_cu_2fbd95376thrust24THRUST_300001_SM_1000_NS12placeholders2_5E - _ZN34_INTERNAL_63211b43_4_k_cu_2fbd95374cuda3std6ranges3__45__cpo3endE)
_ZN34_INTERNAL_63211b43_4_k_cu_2fbd95374cuda3std6ranges3__45__cpo3endE:
	.zero		1
	.type		_ZN34_INTERNAL_63211b43_4_k_cu_2fbd95376thrust24THRUST_300001_SM_1000_NS12placeholders2_5E,@object
	.size		_ZN34_INTERNAL_63211b43_4_k_cu_2fbd95376thrust24THRUST_300001_SM_1000_NS12placeholders2_5E,(_ZN34_INTERNAL_63211b43_4_k_cu_2fbd95374cuda3std3__45__cpo4rendE - _ZN34_INTERNAL_63211b43_4_k_cu_2fbd95376thrust24THRUST_300001_SM_1000_NS12placeholders2_5E)
_ZN34_INTERNAL_63211b43_4_k_cu_2fbd95376thrust24THRUST_300001_SM_1000_NS12placeholders2_5E:
	.zero		1
	.type		_ZN34_INTERNAL_63211b43_4_k_cu_2fbd95374cuda3std3__45__cpo4rendE,@object
	.size		_ZN34_INTERNAL_63211b43_4_k_cu_2fbd95374cuda3std3__45__cpo4rendE,(_ZN34_INTERNAL_63211b43_4_k_cu_2fbd95374cuda3std6ranges3__45__cpo9iter_swapE - _ZN34_INTERNAL_63211b43_4_k_cu_2fbd95374cuda3std3__45__cpo4rendE)
_ZN34_INTERNAL_63211b43_4_k_cu_2fbd95374cuda3std3__45__cpo4rendE:
	.zero		1
	.type		_ZN34_INTERNAL_63211b43_4_k_cu_2fbd95374cuda3std6ranges3__45__cpo9iter_swapE,@object
	.size		_ZN34_INTERNAL_63211b43_4_k_cu_2fbd95374cuda3std6ranges3__45__cpo9iter_swapE,(_ZN34_INTERNAL_63211b43_4_k_cu_2fbd95374cuda3std3__48unexpectE - _ZN34_INTERNAL_63211b43_4_k_cu_2fbd95374cuda3std6ranges3__45__cpo9iter_swapE)
_ZN34_INTERNAL_63211b43_4_k_cu_2fbd95374cuda3std6ranges3__45__cpo9iter_swapE:
	.zero		1
	.type		_ZN34_INTERNAL_63211b43_4_k_cu_2fbd95374cuda3std3__48unexpectE,@object
	.size		_ZN34_INTERNAL_63211b43_4_k_cu_2fbd95374cuda3std3__48unexpectE,(_ZN34_INTERNAL_63211b43_4_k_cu_2fbd95376thrust24THRUST_300001_SM_1000_NS8cuda_cub3parE - _ZN34_INTERNAL_63211b43_4_k_cu_2fbd95374cuda3std3__48unexpectE)
_ZN34_INTERNAL_63211b43_4_k_cu_2fbd95374cuda3std3__48unexpectE:
	.zero		1
	.type		_ZN34_INTERNAL_63211b43_4_k_cu_2fbd95376thrust24THRUST_300001_SM_1000_NS8cuda_cub3parE,@object
	.size		_ZN34_INTERNAL_63211b43_4_k_cu_2fbd95376thrust24THRUST_300001_SM_1000_NS8cuda_cub3parE,(.L_31 - _ZN34_INTERNAL_63211b43_4_k_cu_2fbd95376thrust24THRUST_300001_SM_1000_NS8cuda_cub3parE)
_ZN34_INTERNAL_63211b43_4_k_cu_2fbd95376thrust24THRUST_300001_SM_1000_NS8cuda_cub3parE:
	.zero		1
.L_31:


//--------------------- .nv.shared._ZN3cub18CUB_300001_SM_10006detail10radix_sort33DeviceRadixSortExclusiveSumKernelINS1_5radix10policy_hubImNS0_8NullTypeEyE10Policy1000EyEEvPT0_ --------------------------
	.section	.nv.shared._ZN3cub18CUB_300001_SM_10006detail10radix_sort33DeviceRadixSortExclusiveSumKernelINS1_5radix10policy_hubImNS0_8NullTypeEyE10Policy1000EyEEvPT0_,"aw",@nobits
	.sectionflags	@""
	.align	16
.nv.shared._ZN3cub18CUB_300001_SM_10006detail10radix_sort33DeviceRadixSortExclusiveSumKernelINS1_5radix10policy_hubImNS0_8NullTypeEyE10Policy1000EyEEvPT0_:
	.zero		3360


//--------------------- .nv.shared._ZN3cub18CUB_300001_SM_10006detail10radix_sort30DeviceRadixSortHistogramKernelINS1_5radix10policy_hubImNS0_8NullTypeEyE10Policy1000ELNS0_9SortOrderE0EmyNS1_21identity_decomposer_tEEEvPT2_PKT1_SB_iiT3_ --------------------------
	.section	.nv.shared._ZN3cub18CUB_300001_SM_10006detail10radix_sort30DeviceRadixSortHistogramKernelINS1_5radix10policy_hubImNS0_8NullTypeEyE10Policy1000ELNS0_9SortOrderE0EmyNS1_21identity_decomposer_tEEEvPT2_PKT1_SB_iiT3_,"aw",@nobits
	.sectionflags	@""
	.align	16
.nv.shared._ZN3cub18CUB_300001_SM_10006detail10radix_sort30DeviceRadixSortHistogramKernelINS1_5radix10policy_hubImNS0_8NullTypeEyE10Policy1000ELNS0_9SortOrderE0EmyNS1_21identity_decomposer_tEEEvPT2_PKT1_SB_iiT3_:
	.zero		9216


//--------------------- .nv.shared._ZN3cub18CUB_300001_SM_10006detail10radix_sort31DeviceRadixSortSingleTileKernelINS1_5radix10policy_hubImNS0_8NullTypeEyE10Policy1000ELNS0_9SortOrderE0EmS6_yNS1_21identity_decomposer_tEEEvPKT1_PSB_PKT2_PSF_T3_iiT4_ --------------------------
	.section	.nv.shared._ZN3cub18CUB_300001_SM_10006detail10radix_sort31DeviceRadixSortSingleTileKernelINS1_5radix10policy_hubImNS0_8NullTypeEyE10Policy1000ELNS0_9SortOrderE0EmS6_yNS1_21identity_decomposer_tEEEvPKT1_PSB_PKT2_PSF_T3_iiT4_,"aw",@nobits
	.sectionflags	@""
	.align	16
.nv.shared._ZN3cub18CUB_300001_SM_10006detail10radix_sort31DeviceRadixSortSingleTileKernelINS1_5radix10policy_hubImNS0_8NullTypeEyE10Policy1000ELNS0_9SortOrderE0EmS6_yNS1_21identity_decomposer_tEEEvPKT1_PSB_PKT2_PSF_T3_iiT4_:
	.zero		34880


//--------------------- .nv.shared._ZN3cub18CUB_300001_SM_10006detail8for_each13static_kernelINS2_12policy_hub_t12policy_500_tEmN6thrust24THRUST_300001_SM_1000_NS8cuda_cub20__uninitialized_fill7functorINS7_10device_ptrImEEmEEEEvT0_T1_ --------------------------
	.section	.nv.shared._ZN3cub18CUB_300001_SM_10006detail8for_each13static_kernelINS2_12policy_hub_t12policy_500_tEmN6thrust24THRUST_300001_SM_1000_NS8cuda_cub20__uninitialized_fill7functorINS7_10device_ptrImEEmEEEEvT0_T1_,"aw",@nobits
	.sectionflags	@""
	.align	16
	.zero		1024


//--------------------- .nv.shared._ZN3cub18CUB_300001_SM_10006detail11EmptyKernelIvEEvv --------------------------
	.section	.nv.shared._ZN3cub18CUB_300001_SM_10006detail11EmptyKernelIvEEvv,"aw",@nobits
	.sectionflags	@""
	.align	16
	.zero		1024


//--------------------- .nv.shared._ZN6thrust24THRUST_300001_SM_1000_NS8cuda_cub4core6detail13_kernel_agentINS1_8__unique11UniqueAgentINS0_6detail15normal_iteratorINS0_10device_ptrImEEEESB_N4cuda3std3__48equal_toImEEiPiEEJSB_SB_SG_SH_iN3cub18CUB_300001_SM_100013ScanTileStateIiLb1EEEmEEEvDpT0_ --------------------------
	.section	.nv.shared._ZN6thrust24THRUST_300001_SM_1000_NS8cuda_cub4core6detail13_kernel_agentINS1_8__unique11UniqueAgentINS0_6detail15normal_iteratorINS0_10device_ptrImEEEESB_N4cuda3std3__48equal_toImEEiPiEEJSB_SB_SG_SH_iN3cub18CUB_300001_SM_100013ScanTileStateIiLb1EEEmEEEvDpT0_,"aw",@nobits
	.sectionflags	@""
	.align	16
	.zero		1024


//--------------------- .nv.shared._ZN6thrust24THRUST_300001_SM_1000_NS8cuda_cub4core6detail13_kernel_agentINS1_8__unique9InitAgentIN3cub18CUB_300001_SM_100013ScanTileStateIiLb1EEEPiiEEJSA_mSB_EEEvDpT0_ --------------------------
	.section	.nv.shared._ZN6thrust24THRUST_300001_SM_1000_NS8cuda_cub4core6detail13_kernel_agentINS1_8__unique9InitAgentIN3cub18CUB_300001_SM_100013ScanTileStateIiLb1EEEPiiEEJSA_mSB_EEEvDpT0_,"aw",@nobits
	.sectionflags	@""
	.align	16
	.zero		1024


//--------------------- .nv.shared._Z18build_edges_kernelPKmmiPmS1_ --------------------------
	.section	.nv.shared._Z18build_edges_kernelPKmmiPmS1_,"aw",@nobits
	.sectionflags	@""
	.align	16
	.zero		1024


//--------------------- .nv.shared._Z19encode_kmers_kernelPKcmiPm --------------------------
	.section	.nv.shared._Z19encode_kmers_kernelPKcmiPm,"aw",@nobits
	.sectionflags	@""
	.align	16
	.zero		1024


//--------------------- .nv.constant0._ZN3cub18CUB_300001_SM_10006detail10radix_sort29DeviceRadixSortOnesweepKernelINS1_5radix10policy_hubImNS0_8NullTypeEyE10Policy1000ELNS0_9SortOrderE0EmS6_yiiNS1_21identity_decomposer_tEEEvPT5_SC_PT3_PKSD_PT1_PKSH_PT2_PKSL_T4_iiT6_ --------------------------
	.section	.nv.constant0._ZN3cub18CUB_300001_SM_10006detail10radix_sort29DeviceRadixSortOnesweepKernelINS1_5radix10policy_hubImNS0_8NullTypeEyE10Policy1000ELNS0_9SortOrderE0EmS6_yiiNS1_21identity_decomposer_tEEEvPT5_SC_PT3_PKSD_PT1_PKSH_PT2_PKSL_T4_iiT6_,"a",@progbits
	.sectionflags	@""
	.align	4
.nv.constant0._ZN3cub18CUB_300001_SM_10006detail10radix_sort29DeviceRadixSortOnesweepKernelINS1_5radix10policy_hubImNS0_8NullTypeEyE10Policy1000ELNS0_9SortOrderE0EmS6_yiiNS1_21identity_decomposer_tEEEvPT5_SC_PT3_PKSD_PT1_PKSH_PT2_PKSL_T4_iiT6_:
	.zero		973


//--------------------- .nv.constant0._ZN3cub18CUB_300001_SM_10006detail10radix_sort33DeviceRadixSortExclusiveSumKernelINS1_5radix10policy_hubImNS0_8NullTypeEyE10Policy1000EyEEvPT0_ --------------------------
	.section	.nv.constant0._ZN3cub18CUB_300001_SM_10006detail10radix_sort33DeviceRadixSortExclusiveSumKernelINS1_5radix10policy_hubImNS0_8NullTypeEyE10Policy1000EyEEvPT0_,"a",@progbits
	.sectionflags	@""
	.align	4
.nv.constant0._ZN3cub18CUB_300001_SM_10006detail10radix_sort33DeviceRadixSortExclusiveSumKernelINS1_5radix10policy_hubImNS0_8NullTypeEyE10Policy1000EyEEvPT0_:
	.zero		904


//--------------------- .nv.constant0._ZN3cub18CUB_300001_SM_10006detail10radix_sort30DeviceRadixSortHistogramKernelINS1_5radix10policy_hubImNS0_8NullTypeEyE10Policy1000ELNS0_9SortOrderE0EmyNS1_21identity_decomposer_tEEEvPT2_PKT1_SB_iiT3_ --------------------------
	.section	.nv.constant0._ZN3cub18CUB_300001_SM_10006detail10radix_sort30DeviceRadixSortHistogramKernelINS1_5radix10policy_hubImNS0_8NullTypeEyE10Policy1000ELNS0_9SortOrderE0EmyNS1_21identity_decomposer_tEEEvPT2_PKT1_SB_iiT3_,"a",@progbits
	.sectionflags	@""
	.align	4
.nv.constant0._ZN3cub18CUB_300001_SM_10006detail10radix_sort30DeviceRadixSortHistogramKernelINS1_5radix10policy_hubImNS0_8NullTypeEyE10Policy1000ELNS0_9SortOrderE0EmyNS1_21identity_decomposer_tEEEvPT2_PKT1_SB_iiT3_:
	.zero		929


//--------------------- .nv.constant0._ZN3cub18CUB_300001_SM_10006detail10radix_sort31DeviceRadixSortSingleTileKernelINS1_5radix10policy_hubImNS0_8NullTypeEyE10Policy1000ELNS0_9SortOrderE0EmS6_yNS1_21identity_decomposer_tEEEvPKT1_PSB_PKT2_PSF_T3_iiT4_ --------------------------
	.section	.nv.constant0._ZN3cub18CUB_300001_SM_10006detail10radix_sort31DeviceRadixSortSingleTileKernelINS1_5radix10policy_hubImNS0_8NullTypeEyE10Policy1000ELNS0_9SortOrderE0EmS6_yNS1_21identity_decomposer_tEEEvPKT1_PSB_PKT2_PSF_T3_iiT4_,"a",@progbits
	.sectionflags	@""
	.align	4
.nv.constant0._ZN3cub18CUB_300001_SM_10006detail10radix_sort31DeviceRadixSortSingleTileKernelINS1_5radix10policy_hubImNS0_8NullTypeEyE10Policy1000ELNS0_9SortOrderE0EmS6_yNS1_21identity_decomposer_tEEEvPKT1_PSB_PKT2_PSF_T3_iiT4_:
	.zero		945


//--------------------- .nv.constant0._ZN3cub18CUB_300001_SM_10006detail8for_each13static_kernelINS2_12policy_hub_t12policy_500_tEmN6thrust24THRUST_300001_SM_1000_NS8cuda_cub20__uninitialized_fill7functorINS7_10device_ptrImEEmEEEEvT0_T1_ --------------------------
	.section	.nv.constant0._ZN3cub18CUB_300001_SM_10006detail8for_each13static_kernelINS2_12policy_hub_t12policy_500_tEmN6thrust24THRUST_300001_SM_1000_NS8cuda_cub20__uninitialized_fill7functorINS7_10device_ptrImEEmEEEEvT0_T1_,"a",@progbits
	.sectionflags	@""
	.align	4
.nv.constant0._ZN3cub18CUB_300001_SM_10006detail8for_each13static_kernelINS2_12policy_hub_t12policy_500_tEmN6thrust24THRUST_300001_SM_1000_NS8cuda_cub20__uninitialized_fill7functorINS7_10device_ptrImEEmEEEEvT0_T1_:
	.zero		920


//--------------------- .nv.constant0._ZN3cub18CUB_300001_SM_10006detail11EmptyKernelIvEEvv --------------------------
	.section	.nv.constant0._ZN3cub18CUB_300001_SM_10006detail11EmptyKernelIvEEvv,"a",@progbits
	.sectionflags	@""
	.align	4
.nv.constant0._ZN3cub18CUB_300001_SM_10006detail11EmptyKernelIvEEvv:
	.zero		896


//--------------------- .nv.constant0._ZN6thrust24THRUST_300001_SM_1000_NS8cuda_cub4core6detail13_kernel_agentINS1_8__unique11UniqueAgentINS0_6detail15normal_iteratorINS0_10device_ptrImEEEESB_N4cuda3std3__48equal_toImEEiPiEEJSB_SB_SG_SH_iN3cub18CUB_300001_SM_100013ScanTileStateIiLb1EEEmEEEvDpT0_ --------------------------
	.section	.nv.constant0._ZN6thrust24THRUST_300001_SM_1000_NS8cuda_cub4core6detail13_kernel_agentINS1_8__unique11UniqueAgentINS0_6detail15normal_iteratorINS0_10device_ptrImEEEESB_N4cuda3std3__48equal_toImEEiPiEEJSB_SB_SG_SH_iN3cub18CUB_300001_SM_100013ScanTileStateIiLb1EEEmEEEvDpT0_,"a",@progbits
	.sectionflags	@""
	.align	4
.nv.constant0._ZN6thrust24THRUST_300001_SM_1000_NS8cuda_cub4core6detail13_kernel_agentINS1_8__unique11UniqueAgentINS0_6detail15normal_iteratorINS0_10device_ptrImEEEESB_N4cuda3std3__48equal_toImEEiPiEEJSB_SB_SG_SH_iN3cub18CUB_300001_SM_100013ScanTileStateIiLb1EEEmEEEvDpT0_:
	.zero		952


//--------------------- .nv.constant0._ZN6thrust24THRUST_300001_SM_1000_NS8cuda_cub4core6detail13_kernel_agentINS1_8__unique9InitAgentIN3cub18CUB_300001_SM_100013ScanTileStateIiLb1EEEPiiEEJSA_mSB_EEEvDpT0_ --------------------------
	.section	.nv.constant0._ZN6thrust24THRUST_300001_SM_1000_NS8cuda_cub4core6detail13_kernel_agentINS1_8__unique9InitAgentIN3cub18CUB_300001_SM_100013ScanTileStateIiLb1EEEPiiEEJSA_mSB_EEEvDpT0_,"a",@progbits
	.sectionflags	@""
	.align	4
.nv.constant0._ZN6thrust24THRUST_300001_SM_1000_NS8cuda_cub4core6detail13_kernel_agentINS1_8__unique9InitAgentIN3cub18CUB_300001_SM_100013ScanTileStateIiLb1EEEPiiEEJSA_mSB_EEEvDpT0_:
	.zero		920


//--------------------- .nv.constant0._Z18build_edges_kernelPKmmiPmS1_ --------------------------
	.section	.nv.constant0._Z18build_edges_kernelPKmmiPmS1_,"a",@progbits
	.sectionflags	@""
	.align	4
.nv.constant0._Z18build_edges_kernelPKmmiPmS1_:
	.zero		936


//--------------------- .nv.constant0._Z19encode_kmers_kernelPKcmiPm --------------------------
	.section	.nv.constant0._Z19encode_kmers_kernelPKcmiPm,"a",@progbits
	.sectionflags	@""
	.align	4
.nv.constant0._Z19encode_kmers_kernelPKcmiPm:
	.zero		928


//--------------------- SYMBOLS --------------------------

	.type		.nv.reservedSmem.offset0,@object
	.size		.nv.reservedSmem.offset0,0x4
	.type		.nv.reservedSmem.cap,@object
	.size		.nv.reservedSmem.cap,0x4
